def matmul_kernel(
    a_ptr,
    b_ptr,
    c_ptr,
    M,
    N,
    K,
    stride_am,
    stride_ak,
    stride_bk,
    stride_bn,
    stride_cm,
    stride_cn,
    BLOCK_M: tl.constexpr,
    BLOCK_N: tl.constexpr,
    BLOCK_K: tl.constexpr,
    GROUP_M: tl.constexpr,
):
    pid = tl.program_id(axis=0)
    num_pid_m = tl.cdiv(M, BLOCK_M)
    num_pid_n = tl.cdiv(N, BLOCK_N)
    num_pid_in_group = GROUP_M * num_pid_n
    group_id = pid // num_pid_in_group
    first_pid_m = group_id * GROUP_M
    group_size_m = min(num_pid_m - first_pid_m, GROUP_M)
    pid_m = first_pid_m + ((pid % num_pid_in_group) % group_size_m)
    pid_n = (pid % num_pid_in_group) // group_size_m

    offs_am = (pid_m * BLOCK_M + tl.arange(0, BLOCK_M)) % M
    offs_bn = (pid_n * BLOCK_N + tl.arange(0, BLOCK_N)) % N
    offs_k = tl.arange(0, BLOCK_K)
    a_ptrs = a_ptr + offs_am[:, None] * stride_am + offs_k[None, :] * stride_ak
    b_ptrs = b_ptr + offs_k[:, None] * stride_bk + offs_bn[None, :] * stride_bn

    acc = tl.zeros((BLOCK_M, BLOCK_N), dtype=tl.float32)
    for kk in range(0, tl.cdiv(K, BLOCK_K)):
        a = tl.load(a_ptrs, mask=offs_k[None, :] < K - kk * BLOCK_K, other=0.0)
        b = tl.load(b_ptrs, mask=offs_k[:, None] < K - kk * BLOCK_K, other=0.0)
        acc = tl.dot(a, b, acc)
        a_ptrs += BLOCK_K * stride_ak
        b_ptrs += BLOCK_K * stride_bk

    c = acc.to(c_ptr.dtype.element_ty)
    offs_cm = pid_m * BLOCK_M + tl.arange(0, BLOCK_M)
    offs_cn = pid_n * BLOCK_N + tl.arange(0, BLOCK_N)
    c_ptrs = c_ptr + offs_cm[:, None] * stride_cm + offs_cn[None, :] * stride_cn
    mask = (offs_cm[:, None] < M) & (offs_cn[None, :] < N)
    tl.store(c_ptrs, c, mask=mask)

# config = {"BLOCK_K": 32, "BLOCK_M": 256, "BLOCK_N": 64, "GROUP_M": 8, "arch": "sm_90", "dtype": "fp8e4m3", "num_ctas": 1, "num_stages": 3, "num_warps": 1}
# arch = sm_90


// ===== COMPILED SASS (sm_90a) =====

	.target	sm_90a

	.elftype	@"ET_EXEC"


//--------------------- .note.nv.tkinfo           --------------------------
	.section	.note.nv.tkinfo,"",@"SHT_NOTE"
	.sectionflags	@"SHF_NOTE_NV_TKINFO"
	.tkinfo
        /*0018*/ 	.word	0x00000002
        /*0030*/ 	.string	""
        /*0030*/ 	.string	"ptxas"
        /*0030*/ 	.string	"Cuda compilation tools, release 13.0, V13.0.88"
        /*0030*/ 	.string	"Build cuda_13.0.r13.0/compiler.36424714_0"
        /*0030*/ 	.string	"-v  -suppress-debug-info  -lineinfo  -arch sm_90a "



//--------------------- .note.nv.cuinfo           --------------------------
	.section	.note.nv.cuinfo,"",@"SHT_NOTE"
	.sectionflags	@"SHF_NOTE_NV_CUINFO"
        /*0018*/ 	.short	0x0002
        /*001a*/ 	.short	0x005a
        /*001c*/ 	.short	0x0082
	.zero		2


//--------------------- .nv.info                  --------------------------
	.section	.nv.info,"",@"SHT_CUDA_INFO"
	.align	4


	//----- nvinfo : EIATTR_REGCOUNT
	.align		4
        /*0000*/ 	.byte	0x04, 0x2f
        /*0002*/ 	.short	(.L_1 - .L_0)
	.align		4
.L_0:
        /*0004*/ 	.word	index@(matmul_kernel)
        /*0008*/ 	.word	0x00000040


	//----- nvinfo : EIATTR_FRAME_SIZE
	.align		4
.L_1:
        /*000c*/ 	.byte	0x04, 0x11
        /*000e*/ 	.short	(.L_3 - .L_2)
	.align		4
.L_2:
        /*0010*/ 	.word	index@(matmul_kernel)
        /*0014*/ 	.word	0x00002060


	//----- nvinfo : EIATTR_MIN_STACK_SIZE
	.align		4
.L_3:
        /*0018*/ 	.byte	0x04, 0x12
        /*001a*/ 	.short	(.L_5 - .L_4)
	.align		4
.L_4:
        /*001c*/ 	.word	index@(matmul_kernel)
        /*0020*/ 	.word	0x00002060
.L_5:


//--------------------- .nv.compat                --------------------------
	.section	.nv.compat,"",@"SHT_CUDA_COMPAT_INFO"
	.align	4
        /*0000*/ 	.byte	0x02, 0x09, 0x01, 0x00, 0x02, 0x02, 0x02, 0x00, 0x02, 0x05, 0x05, 0x00, 0x03, 0x07, 0x01, 0x01
        /*0010*/ 	.byte	0x02, 0x03, 0x00, 0x00, 0x02, 0x06, 0x01, 0x00, 0x04, 0x0b, 0x08, 0x00, 0x00, 0x00, 0x00, 0x00
        /*0020*/ 	.byte	0x00, 0x00, 0x00, 0x00


//--------------------- .nv.info.matmul_kernel    --------------------------
	.section	.nv.info.matmul_kernel,"",@"SHT_CUDA_INFO"
	.sectionflags	@""
	.align	4


	//----- nvinfo : EIATTR_CUDA_API_VERSION
	.align		4
        /*0000*/ 	.byte	0x04, 0x37
        /*0002*/ 	.short	(.L_7 - .L_6)
.L_6:
        /*0004*/ 	.word	0x00000082


	//----- nvinfo : EIATTR_KPARAM_INFO
	.align		4
.L_7:
        /*0008*/ 	.byte	0x04, 0x17
        /*000a*/ 	.short	(.L_9 - .L_8)
.L_8:
        /*000c*/ 	.word	0x00000000
        /*0010*/ 	.short	0x000d
        /*0012*/ 	.short	0x0048
        /*0014*/ 	.byte	0x00, 0xf4, 0x21, 0x00


	//----- nvinfo : EIATTR_KPARAM_INFO
	.align		4
.L_9:
        /*0018*/ 	.byte	0x04, 0x17
        /*001a*/ 	.short	(.L_11 - .L_10)
.L_10:
        /*001c*/ 	.word	0x00000000
        /*0020*/ 	.short	0x000c
        /*0022*/ 	.short	0x0040
        /*0024*/ 	.byte	0x00, 0xf4, 0x21, 0x00


	//----- nvinfo : EIATTR_KPARAM_INFO
	.align		4
.L_11:
        /*0028*/ 	.byte	0x04, 0x17
        /*002a*/ 	.short	(.L_13 - .L_12)
.L_12:
        /*002c*/ 	.word	0x00000000
        /*0030*/ 	.short	0x000b
        /*0032*/ 	.short	0x0038
        /*0034*/ 	.byte	0x00, 0xf0, 0x11, 0x00


	//----- nvinfo : EIATTR_KPARAM_INFO
	.align		4
.L_13:
        /*0038*/ 	.byte	0x04, 0x17
        /*003a*/ 	.short	(.L_15 - .L_14)
.L_14:
        /*003c*/ 	.word	0x00000000
        /*0040*/ 	.short	0x000a
        /*0042*/ 	.short	0x0034
        /*0044*/ 	.byte	0x00, 0xf0, 0x11, 0x00


	//----- nvinfo : EIATTR_KPARAM_INFO
	.align		4
.L_15:
        /*0048*/ 	.byte	0x04, 0x17
        /*004a*/ 	.short	(.L_17 - .L_16)
.L_16:
        /*004c*/ 	.word	0x00000000
        /*0050*/ 	.short	0x0009
        /*0052*/ 	.short	0x0030
        /*0054*/ 	.byte	0x00, 0xf0, 0x11, 0x00


	//----- nvinfo : EIATTR_KPARAM_INFO
	.align		4
.L_17:
        /*0058*/ 	.byte	0x04, 0x17
        /*005a*/ 	.short	(.L_19 - .L_18)
.L_18:
        /*005c*/ 	.word	0x00000000
        /*0060*/ 	.short	0x0008
        /*0062*/ 	.short	0x002c
        /*0064*/ 	.byte	0x00, 0xf0, 0x11, 0x00


	//----- nvinfo : EIATTR_KPARAM_INFO
	.align		4
.L_19:
        /*0068*/ 	.byte	0x04, 0x17
        /*006a*/ 	.short	(.L_21 - .L_20)
.L_20:
        /*006c*/ 	.word	0x00000000
        /*0070*/ 	.short	0x0007
        /*0072*/ 	.short	0x0028
        /*0074*/ 	.byte	0x00, 0xf0, 0x11, 0x00


	//----- nvinfo : EIATTR_KPARAM_INFO
	.align		4
.L_21:
        /*0078*/ 	.byte	0x04, 0x17
        /*007a*/ 	.short	(.L_23 - .L_22)
.L_22:
        /*007c*/ 	.word	0x00000000
        /*0080*/ 	.short	0x0006
        /*0082*/ 	.short	0x0024
        /*0084*/ 	.byte	0x00, 0xf0, 0x11, 0x00


	//----- nvinfo : EIATTR_KPARAM_INFO
	.align		4
.L_23:
        /*0088*/ 	.byte	0x04, 0x17
        /*008a*/ 	.short	(.L_25 - .L_24)
.L_24:
        /*008c*/ 	.word	0x00000000
        /*0090*/ 	.short	0x0005
        /*0092*/ 	.short	0x0020
        /*0094*/ 	.byte	0x00, 0xf0, 0x11, 0x00


	//----- nvinfo : EIATTR_KPARAM_INFO
	.align		4
.L_25:
        /*0098*/ 	.byte	0x04, 0x17
        /*009a*/ 	.short	(.L_27 - .L_26)
.L_26:
        /*009c*/ 	.word	0x00000000
        /*00a0*/ 	.short	0x0004
        /*00a2*/ 	.short	0x001c
        /*00a4*/ 	.byte	0x00, 0xf0, 0x11, 0x00


	//----- nvinfo : EIATTR_KPARAM_INFO
	.align		4
.L_27:
        /*00a8*/ 	.byte	0x04, 0x17
        /*00aa*/ 	.short	(.L_29 - .L_28)
.L_28:
        /*00ac*/ 	.word	0x00000000
        /*00b0*/ 	.short	0x0003
        /*00b2*/ 	.short	0x0018
        /*00b4*/ 	.byte	0x00, 0xf0, 0x11, 0x00


	//----- nvinfo : EIATTR_KPARAM_INFO
	.align		4
.L_29:
        /*00b8*/ 	.byte	0x04, 0x17
        /*00ba*/ 	.short	(.L_31 - .L_30)
.L_30:
        /*00bc*/ 	.word	0x00000000
        /*00c0*/ 	.short	0x0002
        /*00c2*/ 	.short	0x0010
        /*00c4*/ 	.byte	0x00, 0xf4, 0x21, 0x00


	//----- nvinfo : EIATTR_KPARAM_INFO
	.align		4
.L_31:
        /*00c8*/ 	.byte	0x04, 0x17
        /*00ca*/ 	.short	(.L_33 - .L_32)
.L_32:
        /*00cc*/ 	.word	0x00000000
        /*00d0*/ 	.short	0x0001
        /*00d2*/ 	.short	0x0008
        /*00d4*/ 	.byte	0x00, 0xf4, 0x21, 0x00


	//----- nvinfo : EIATTR_KPARAM_INFO
	.align		4
.L_33:
        /*00d8*/ 	.byte	0x04, 0x17
        /*00da*/ 	.short	(.L_35 - .L_34)
.L_34:
        /*00dc*/ 	.word	0x00000000
        /*00e0*/ 	.short	0x0000
        /*00e2*/ 	.short	0x0000
        /*00e4*/ 	.byte	0x00, 0xf4, 0x21, 0x00


	//----- nvinfo : EIATTR_SPARSE_MMA_MASK
	.align		4
.L_35:
        /*00e8*/ 	.byte	0x03, 0x50
        /*00ea*/ 	.short	0x0000


	//----- nvinfo : EIATTR_MAXREG_COUNT
	.align		4
        /*00ec*/ 	.byte	0x03, 0x1b
        /*00ee*/ 	.short	0x00ff


	//----- nvinfo : EIATTR_NUM_BARRIERS
	.align		4
        /*00f0*/ 	.byte	0x02, 0x4c
        /*00f2*/ 	.byte	0x01
	.zero		1


	//----- nvinfo : EIATTR_ANNOTATIONS
	.align		4
        /*00f4*/ 	.byte	0x04, 0x55
        /*00f6*/ 	.short	(.L_37 - .L_36)


	//   ....[0]....
.L_36:
        /*00f8*/ 	.word	0x00000001
        /*00fc*/ 	.byte	0x20, 0x01, 0x00, 0x00, 0x01, 0x00, 0x00, 0x00, 0x50, 0x01, 0x00, 0x00, 0x01, 0x00, 0x00, 0x00
        /* <DEDUP_REMOVED lines=681> */
        /*2b9c*/ 	.byte	0x80, 0xa6, 0x00, 0x00, 0x01, 0x00, 0x00, 0x00, 0x90, 0xa6, 0x00, 0x00


	//----- nvinfo : EIATTR_MERCURY_ISA_VERSION
	.align		4
.L_37:
        /*2ba8*/ 	.byte	0x03, 0x5f
        /*2baa*/ 	.short	0x0101


	//----- nvinfo : EIATTR_COOP_GROUP_MASK_REGIDS
	.align		4
        /*2bac*/ 	.byte	0x04, 0x29
        /*2bae*/ 	.short	(.L_39 - .L_38)


	//   ....[0]....
.L_38:
        /*2bb0*/ 	.word	0xffffffff


	//   ....[1]....
        /*2bb4*/ 	.word	0xffffffff


	//   ....[2]....
        /*2bb8*/ 	.word	0xffffffff


	//   ....[3]....
        /*2bbc*/ 	.word	0xffffffff


	//   ....[4]....
        /*2bc0*/ 	.word	0xffffffff


	//   ....[5]....
        /*2bc4*/ 	.word	0xffffffff


	//   ....[6]....
        /*2bc8*/ 	.word	0xffffffff


	//   ....[7]....
        /*2bcc*/ 	.word	0xffffffff


	//   ....[8]....
        /*2bd0*/ 	.word	0xffffffff


	//   ....[9]....
        /*2bd4*/ 	.word	0xffffffff


	//   ....[10]....
        /*2bd8*/ 	.word	0xffffffff


	//   ....[11]....
        /*2bdc*/ 	.word	0xffffffff


	//   ....[12]....
        /*2be0*/ 	.word	0xffffffff


	//   ....[13]....
        /*2be4*/ 	.word	0xffffffff


	//   ....[14]....
        /*2be8*/ 	.word	0xffffffff


	//   ....[15]....
        /*2bec*/ 	.word	0xffffffff


	//   ....[16]....
        /*2bf0*/ 	.word	0xffffffff


	//   ....[17]....
        /*2bf4*/ 	.word	0xffffffff


	//   ....[18]....
        /*2bf8*/ 	.word	0xffffffff


	//   ....[19]....
        /*2bfc*/ 	.word	0xffffffff


	//   ....[20]....
        /*2c00*/ 	.word	0xffffffff


	//   ....[21]....
        /*2c04*/ 	.word	0xffffffff


	//   ....[22]....
        /*2c08*/ 	.word	0xffffffff


	//   ....[23]....
        /*2c0c*/ 	.word	0xffffffff


	//   ....[24]....
        /*2c10*/ 	.word	0xffffffff


	//   ....[25]....
        /*2c14*/ 	.word	0xffffffff


	//   ....[26]....
        /*2c18*/ 	.word	0xffffffff


	//   ....[27]....
        /*2c1c*/ 	.word	0xffffffff


	//   ....[28]....
        /*2c20*/ 	.word	0xffffffff


	//   ....[29]....
        /*2c24*/ 	.word	0xffffffff


	//   ....[30]....
        /*2c28*/ 	.word	0xffffffff


	//   ....[31]....
        /*2c2c*/ 	.word	0xffffffff


	//   ....[32]....
        /*2c30*/ 	.word	0xffffffff


	//   ....[33]....
        /*2c34*/ 	.word	0xffffffff


	//   ....[34]....
        /*2c38*/ 	.word	0xffffffff


	//   ....[35]....
        /*2c3c*/ 	.word	0xffffffff


	//   ....[36]....
        /*2c40*/ 	.word	0xffffffff


	//   ....[37]....
        /*2c44*/ 	.word	0xffffffff


	//   ....[38]....
        /*2c48*/ 	.word	0xffffffff


	//   ....[39]....
        /*2c4c*/ 	.word	0xffffffff


	//   ....[40]....
        /*2c50*/ 	.word	0xffffffff


	//   ....[41]....
        /*2c54*/ 	.word	0xffffffff


	//   ....[42]....
        /*2c58*/ 	.word	0xffffffff


	//   ....[43]....
        /*2c5c*/ 	.word	0xffffffff


	//   ....[44]....
        /*2c60*/ 	.word	0xffffffff


	//   ....[45]....
        /*2c64*/ 	.word	0xffffffff


	//   ....[46]....
        /*2c68*/ 	.word	0xffffffff


	//   ....[47]....
        /*2c6c*/ 	.word	0xffffffff


	//   ....[48]....
        /*2c70*/ 	.word	0xffffffff


	//   ....[49]....
        /*2c74*/ 	.word	0xffffffff


	//   ....[50]....
        /*2c78*/ 	.word	0xffffffff


	//   ....[51]....
        /*2c7c*/ 	.word	0xffffffff


	//   ....[52]....
        /*2c80*/ 	.word	0xffffffff


	//   ....[53]....
        /*2c84*/ 	.word	0xffffffff


	//   ....[54]....
        /*2c88*/ 	.word	0xffffffff


	//   ....[55]....
        /*2c8c*/ 	.word	0xffffffff


	//   ....[56]....
        /*2c90*/ 	.word	0xffffffff


	//   ....[57]....
        /*2c94*/ 	.word	0xffffffff


	//   ....[58]....
        /*2c98*/ 	.word	0xffffffff


	//   ....[59]....
        /*2c9c*/ 	.word	0xffffffff


	//   ....[60]....
        /*2ca0*/ 	.word	0xffffffff


	//   ....[61]....
        /*2ca4*/ 	.word	0xffffffff


	//   ....[62]....
        /*2ca8*/ 	.word	0xffffffff


	//----- nvinfo : EIATTR_COOP_GROUP_INSTR_OFFSETS
	.align		4
.L_39:
        /*2cac*/ 	.byte	0x04, 0x28
        /*2cae*/ 	.short	(.L_41 - .L_40)


	//   ....[0]....
.L_40:
        /*2cb0*/ 	.word	0x00039440


	//   ....[1]....
        /*2cb4*/ 	.word	0x0003a140


	//   ....[2]....
        /*2cb8*/ 	.word	0x0003a190


	//   ....[3]....
        /*2cbc*/ 	.word	0x0003a2c0


	//   ....[4]....
        /*2cc0*/ 	.word	0x0003a330


	//   ....[5]....
        /*2cc4*/ 	.word	0x0003a390


	//   ....[6]....
        /*2cc8*/ 	.word	0x0003a460


	//   ....[7]....
        /*2ccc*/ 	.word	0x0003a480


	//   ....[8]....
        /*2cd0*/ 	.word	0x0003a4d0


	//   ....[9]....
        /*2cd4*/ 	.word	0x0003a530


	//   ....[10]....
        /*2cd8*/ 	.word	0x0003a560


	//   ....[11]....
        /*2cdc*/ 	.word	0x0003a6b0


	//   ....[12]....
        /*2ce0*/ 	.word	0x0003a740


	//   ....[13]....
        /*2ce4*/ 	.word	0x0003a800


	//   ....[14]....
        /*2ce8*/ 	.word	0x0003a820


	//   ....[15]....
        /*2cec*/ 	.word	0x0003a920


	//   ....[16]....
        /*2cf0*/ 	.word	0x0003a960


	//   ....[17]....
        /*2cf4*/ 	.word	0x0003a9c0


	//   ....[18]....
        /*2cf8*/ 	.word	0x0003aa10


	//   ....[19]....
        /*2cfc*/ 	.word	0x0003ab60


	//   ....[20]....
        /*2d00*/ 	.word	0x0003abc0


	//   ....[21]....
        /*2d04*/ 	.word	0x0003abe0


	//   ....[22]....
        /*2d08*/ 	.word	0x0003ac30


	//   ....[23]....
        /*2d0c*/ 	.word	0x0003ad50


	//   ....[24]....
        /*2d10*/ 	.word	0x0003ae50


	//   ....[25]....
        /*2d14*/ 	.word	0x0003aea0


	//   ....[26]....
        /*2d18*/ 	.word	0x0003aec0


	//   ....[27]....
        /*2d1c*/ 	.word	0x0003af20


	//   ....[28]....
        /*2d20*/ 	.word	0x0003af70


	//   ....[29]....
        /*2d24*/ 	.word	0x0003afa0


	//   ....[30]....
        /*2d28*/ 	.word	0x0003b020


	//   ....[31]....
        /*2d2c*/ 	.word	0x0003b0e0


	//   ....[32]....
        /*2d30*/ 	.word	0x0003b170


	//   ....[33]....
        /*2d34*/ 	.word	0x0003b1d0


	//   ....[34]....
        /*2d38*/ 	.word	0x0003b1f0


	//   ....[35]....
        /*2d3c*/ 	.word	0x0003b3a0


	//   ....[36]....
        /*2d40*/ 	.word	0x0003b3c0


	//   ....[37]....
        /*2d44*/ 	.word	0x0003b420


	//   ....[38]....
        /*2d48*/ 	.word	0x0003b490


	//   ....[39]....
        /*2d4c*/ 	.word	0x0003b590


	//   ....[40]....
        /*2d50*/ 	.word	0x0003b5c0


	//   ....[41]....
        /*2d54*/ 	.word	0x0003b660


	//   ....[42]....
        /*2d58*/ 	.word	0x0003b6f0


	//   ....[43]....
        /*2d5c*/ 	.word	0x0003b760


	//   ....[44]....
        /*2d60*/ 	.word	0x0003b820


	//   ....[45]....
        /*2d64*/ 	.word	0x0003b940


	//   ....[46]....
        /*2d68*/ 	.word	0x0003b990


	//   ....[47]....
        /*2d6c*/ 	.word	0x0003ba10


	//   ....[48]....
        /*2d70*/ 	.word	0x0003ba70


	//   ....[49]....
        /*2d74*/ 	.word	0x0003bb20


	//   ....[50]....
        /*2d78*/ 	.word	0x0003bb80


	//   ....[51]....
        /*2d7c*/ 	.word	0x0003bc80


	//   ....[52]....
        /*2d80*/ 	.word	0x0003bcc0


	//   ....[53]....
        /*2d84*/ 	.word	0x0003bd40


	//   ....[54]....
        /*2d88*/ 	.word	0x0003bdd0


	//   ....[55]....
        /*2d8c*/ 	.word	0x0003bf00


	//   ....[56]....
        /*2d90*/ 	.word	0x0003bf70


	//   ....[57]....
        /*2d94*/ 	.word	0x0003bf90


	//   ....[58]....
        /*2d98*/ 	.word	0x0003bfe0


	//   ....[59]....
        /*2d9c*/ 	.word	0x0003c010


	//   ....[60]....
        /*2da0*/ 	.word	0x0003c030


	//   ....[61]....
        /*2da4*/ 	.word	0x0003c1e0


	//   ....[62]....
        /*2da8*/ 	.word	0x0003c210


	//----- nvinfo : EIATTR_EXIT_INSTR_OFFSETS
	.align		4
.L_41:
        /*2dac*/ 	.byte	0x04, 0x1c
        /*2dae*/ 	.short	(.L_43 - .L_42)


	//   ....[0]....
.L_42:
        /*2db0*/ 	.word	0x0004dac0


	//   ....[1]....
        /*2db4*/ 	.word	0x0004dae0


	//----- nvinfo : EIATTR_REQNTID
	.align		4
.L_43:
        /*2db8*/ 	.byte	0x04, 0x10
        /*2dba*/ 	.short	(.L_45 - .L_44)
.L_44:
        /*2dbc*/ 	.word	0x00000020
        /*2dc0*/ 	.word	0x00000001
        /*2dc4*/ 	.word	0x00000001


	//----- nvinfo : EIATTR_CBANK_PARAM_SIZE
	.align		4
.L_45:
        /*2dc8*/ 	.byte	0x03, 0x19
        /*2dca*/ 	.short	0x0050


	//----- nvinfo : EIATTR_PARAM_CBANK
	.align		4
        /*2dcc*/ 	.byte	0x04, 0x0a
        /*2dce*/ 	.short	(.L_47 - .L_46)
	.align		4
.L_46:
        /*2dd0*/ 	.word	index@(.nv.constant0.matmul_kernel)
        /*2dd4*/ 	.short	0x0210
        /*2dd6*/ 	.short	0x0050


	//----- nvinfo : EIATTR_SW_WAR
	.align		4
.L_47:
        /*2dd8*/ 	.byte	0x04, 0x36
        /*2dda*/ 	.short	(.L_49 - .L_48)
.L_48:
        /*2ddc*/ 	.word	0x00000008
.L_49:


//--------------------- .nv.callgraph             --------------------------
	.section	.nv.callgraph,"",@"SHT_CUDA_CALLGRAPH"
	.align	4
	.sectionentsize	8
	.align		4
        /*0000*/ 	.word	0x00000000
	.align		4
        /*0004*/ 	.word	0xffffffff
	.align		4
        /*0008*/ 	.word	0x00000000
	.align		4
        /*000c*/ 	.word	0xfffffffe
	.align		4
        /*0010*/ 	.word	0x00000000
	.align		4
        /*0014*/ 	.word	0xfffffffd
	.align		4
        /*0018*/ 	.word	0x00000000
	.align		4
        /*001c*/ 	.word	0xfffffffc


//--------------------- .text.matmul_kernel       --------------------------
	.section	.text.matmul_kernel,"ax",@progbits
	.align	128
        .global         matmul_kernel
        .type           matmul_kernel,@function
        .size           matmul_kernel,(.L_x_3 - matmul_kernel)
        .other          matmul_kernel,@"STO_CUDA_ENTRY STV_DEFAULT"
matmul_kernel:
.text.matmul_kernel:
[----:B------:R-:W0:Y:S08]  /*0000*/  LDC R1, c[0x0][0x28] ;  /* 0x00000a00ff017b82 */ /* 0x000e300000000800 */
[----:B------:R-:W1:Y:S01]  /*0010*/  LDC.64 R2, c[0x0][0x228] ;  /* 0x00008a00ff027b82 */ /* 0x000e620000000a00 */
[----:B0-----:R-:W-:Y:S01]  /*0020*/  VIADD R1, R1, 0xffffdfa0 ;  /* 0xffffdfa001017836 */ /* 0x001fe20000000000 */
[----:B------:R-:W0:Y:S01]  /*0030*/  S2R R5, SR_CTAID.X ;  /* 0x0000000000057919 */ /* 0x000e220000002500 */
[----:B------:R-:W-:Y:S01]  /*0040*/  UMOV UR4, 0x400 ;  /* 0x0000040000047882 */ /* 0x000fe20000000000 */
[----:B------:R-:W-:Y:S01]  /*0050*/  ULDC.64 UR20, c[0x0][0x208] ;  /* 0x0000820000147ab9 */ /* 0x000fe20000000a00 */
[----:B------:R-:W-:Y:S01]  /*0060*/  CS2R R36, SRZ ;  /* 0x0000000000247805 */ /* 0x000fe2000001ff00 */
[----:B------:R-:W2:Y:S01]  /*0070*/  S2R R12, SR_TID.X ;  /* 0x00000000000c7919 */ /* 0x000ea20000002100 */
[----:B------:R-:W-:Y:S01]  /*0080*/  CS2R R38, SRZ ;  /* 0x0000000000267805 */ /* 0x000fe2000001ff00 */
[----:B------:R-:W3:Y:S01]  /*0090*/  S2UR UR5, SR_CgaCtaId ;  /* 0x00000000000579c3 */ /* 0x000ee20000008800 */
[----:B------:R-:W-:-:S02]  /*00a0*/  CS2R R56, SRZ ;  /* 0x0000000000387805 */ /* 0x000fc4000001ff00 */
[----:B------:R-:W-:Y:S02]  /*00b0*/  CS2R R58, SRZ ;  /* 0x00000000003a7805 */ /* 0x000fe4000001ff00 */
[----:B------:R-:W-:Y:S02]  /*00c0*/  CS2R R52, SRZ ;  /* 0x0000000000347805 */ /* 0x000fe4000001ff00 */
[----:B------:R-:W-:Y:S02]  /*00d0*/  CS2R R54, SRZ ;  /* 0x0000000000367805 */ /* 0x000fe4000001ff00 */
[----:B------:R-:W-:Y:S02]  /*00e0*/  CS2R R48, SRZ ;  /* 0x0000000000307805 */ /* 0x000fe4000001ff00 */
[----:B------:R-:W-:Y:S02]  /*00f0*/  CS2R R50, SRZ ;  /* 0x0000000000327805 */ /* 0x000fe4000001ff00 */
[----:B------:R-:W-:-:S02]  /*0100*/  CS2R R44, SRZ ;  /* 0x00000000002c7805 */ /* 0x000fc4000001ff00 */
[----:B------:R-:W-:Y:S01]  /*0110*/  CS2R R46, SRZ ;  /* 0x00000000002e7805 */ /* 0x000fe2000001ff00 */
[----:B-1----:R1:W-:Y:S01]  /*0120*/  STL.64 [R1+0x70], R2 ;  /* 0x0000700201007387 */ /* 0x0023e20000100a00 */
[----:B------:R-:W-:Y:S02]  /*0130*/  IMAD.MOV.U32 R41, RZ, RZ, R3 ;  /* 0x000000ffff297224 */ /* 0x000fe400078e0003 */
[----:B------:R-:W-:Y:S01]  /*0140*/  IMAD.MOV.U32 R11, RZ, RZ, R2 ;  /* 0x000000ffff0b7224 */ /* 0x000fe200078e0002 */
[----:B------:R-:W-:Y:S01]  /*0150*/  STL [R1], RZ ;  /* 0x000000ff01007387 */ /* 0x000fe20000100800 */
[----:B------:R-:W-:-:S03]  /*0160*/  VIADD R0, R41, 0x3f ;  /* 0x0000003f29007836 */ /* 0x000fc60000000000 */
[----:B------:R-:W-:Y:S01]  /*0170*/  STL [R1+0x4], RZ ;  /* 0x000004ff01007387 */ /* 0x000fe20000100800 */
[----:B---3--:R-:W-:Y:S01]  /*0180*/  ULEA UR4, UR5, UR4, 0x18 ;  /* 0x0000000405047291 */ /* 0x008fe2000f8ec03f */
[----:B0-----:R-:W-:Y:S02]  /*0190*/  IABS R8, R5 ;  /* 0x0000000500087213 */ /* 0x001fe40000000000 */
[----:B------:R-:W-:Y:S01]  /*01a0*/  STL [R1+0x8], RZ ;  /* 0x000008ff01007387 */ /* 0x000fe20000100800 */
[----:B-1----:R-:W-:Y:S02]  /*01b0*/  SHF.R.S32.HI R3, RZ, 0x1f, R0 ;  /* 0x0000001fff037819 */ /* 0x002fe40000011400 */
[----:B--2---:R-:W-:Y:S01]  /*01c0*/  LOP3.LUT R43, R12, 0x1f, RZ, 0xc0, !PT ;  /* 0x0000001f0c2b7812 */ /* 0x004fe200078ec0ff */
[----:B------:R-:W-:Y:S01]  /*01d0*/  STL [R1+0xc], RZ ;  /* 0x00000cff01007387 */ /* 0x000fe20000100800 */
[----:B------:R-:W-:-:S03]  /*01e0*/  LEA.HI R3, R3, R0, RZ, 0x6 ;  /* 0x0000000003037211 */ /* 0x000fc600078f30ff */
[----:B------:R-:W-:Y:S01]  /*01f0*/  STL [R1+0x20], RZ ;  /* 0x000020ff01007387 */ /* 0x000fe20000100800 */
[----:B------:R-:W-:-:S03]  /*0200*/  SHF.R.S32.HI R3, RZ, 0x6, R3 ;  /* 0x00000006ff037819 */ /* 0x000fc60000011403 */
[----:B------:R-:W-:Y:S02]  /*0210*/  STL [R1+0x24], RZ ;  /* 0x000024ff01007387 */ /* 0x000fe40000100800 */
[----:B------:R-:W-:Y:S02]  /*0220*/  IMAD.SHL.U32 R4, R3, 0x8, RZ ;  /* 0x0000000803047824 */ /* 0x000fe400078e00ff */
[----:B------:R-:W-:Y:S03]  /*0230*/  STL [R1+0x28], RZ ;  /* 0x000028ff01007387 */ /* 0x000fe60000100800 */
[-C--:B------:R-:W-:Y:S01]  /*0240*/  IABS R7, R4.reuse ;  /* 0x0000000400077213 */ /* 0x080fe20000000000 */
[----:B------:R-:W-:Y:S01]  /*0250*/  STL [R1+0x2c], RZ ;  /* 0x00002cff01007387 */ /* 0x000fe20000100800 */
[----:B------:R-:W-:Y:S02]  /*0260*/  IABS R10, R4 ;  /* 0x00000004000a7213 */ /* 0x000fe40000000000 */
[----:B------:R-:W0:Y:S01]  /*0270*/  I2F.RP R0, R7 ;  /* 0x0000000700007306 */ /* 0x000e220000209400 */
[----:B------:R-:W-:Y:S04]  /*0280*/  STL [R1+0x40], RZ ;  /* 0x000040ff01007387 */ /* 0x000fe80000100800 */
[----:B------:R-:W-:Y:S04]  /*0290*/  STL [R1+0x44], RZ ;  /* 0x000044ff01007387 */ /* 0x000fe80000100800 */
[----:B------:R-:W-:Y:S04]  /*02a0*/  STL [R1+0x48], RZ ;  /* 0x000048ff01007387 */ /* 0x000fe80000100800 */
[----:B------:R-:W-:Y:S01]  /*02b0*/  STL [R1+0x4c], RZ ;  /* 0x00004cff01007387 */ /* 0x000fe20000100800 */
[----:B0-----:R-:W0:Y:S03]  /*02c0*/  MUFU.RCP R0, R0 ;  /* 0x0000000000007308 */ /* 0x001e260000001000 */
[----:B------:R-:W-:Y:S04]  /*02d0*/  STL [R1+0x60], RZ ;  /* 0x000060ff01007387 */ /* 0x000fe80000100800 */
[----:B------:R-:W-:Y:S04]  /*02e0*/  STL [R1+0x64], RZ ;  /* 0x000064ff01007387 */ /* 0x000fe80000100800 */
[----:B------:R-:W-:Y:S04]  /*02f0*/  STL [R1+0x68], RZ ;  /* 0x000068ff01007387 */ /* 0x000fe80000100800 */
[----:B------:R-:W-:Y:S01]  /*0300*/  STL [R1+0x6c], RZ ;  /* 0x00006cff01007387 */ /* 0x000fe20000100800 */
[----:B0-----:R-:W-:-:S03]  /*0310*/  VIADD R2, R0, 0xffffffe ;  /* 0x0ffffffe00027836 */ /* 0x001fc60000000000 */
[----:B------:R-:W-:Y:S01]  /*0320*/  STL [R1+0x7b0], RZ ;  /* 0x0007b0ff01007387 */ /* 0x000fe20000100800 */
[----:B------:R-:W-:Y:S01]  /*0330*/  IMAD.MOV R0, RZ, RZ, -R10 ;  /* 0x000000ffff007224 */ /* 0x000fe200078e0a0a */
[----:B------:R0:W1:Y:S02]  /*0340*/  F2I.FTZ.U32.TRUNC.NTZ R3, R2 ;  /* 0x0000000200037305 */ /* 0x000064000021f000 */
[----:B------:R-:W-:Y:S04]  /*0350*/  STL [R1+0x7b4], RZ ;  /* 0x0007b4ff01007387 */ /* 0x000fe80000100800 */
[----:B------:R-:W-:Y:S04]  /*0360*/  STL [R1+0x7b8], RZ ;  /* 0x0007b8ff01007387 */ /* 0x000fe80000100800 */
[----:B------:R-:W-:Y:S01]  /*0370*/  STL [R1+0x7bc], RZ ;  /* 0x0007bcff01007387 */ /* 0x000fe20000100800 */
[----:B0-----:R-:W-:-:S03]  /*0380*/  IMAD.MOV.U32 R2, RZ, RZ, RZ ;  /* 0x000000ffff027224 */ /* 0x001fc600078e00ff */
[----:B------:R-:W-:Y:S01]  /*0390*/  STL [R1+0x5e0], RZ ;  /* 0x0005e0ff01007387 */ /* 0x000fe20000100800 */
[----:B-1----:R-:W-:-:S03]  /*03a0*/  IMAD.MOV R6, RZ, RZ, -R3 ;  /* 0x000000ffff067224 */ /* 0x002fc600078e0a03 */
[----:B------:R-:W-:Y:S01]  /*03b0*/  STL [R1+0x5e4], RZ ;  /* 0x0005e4ff01007387 */ /* 0x000fe20000100800 */
[----:B------:R-:W-:-:S03]  /*03c0*/  IMAD R9, R6, R7, RZ ;  /* 0x0000000706097224 */ /* 0x000fc600078e02ff */
[----:B------:R-:W-:Y:S01]  /*03d0*/  STL [R1+0x5e8], RZ ;  /* 0x0005e8ff01007387 */ /* 0x000fe20000100800 */
[----:B------:R-:W-:Y:S02]  /*03e0*/  IMAD.MOV.U32 R6, RZ, RZ, R8 ;  /* 0x000000ffff067224 */ /* 0x000fe400078e0008 */
[----:B------:R-:W-:Y:S01]  /*03f0*/  IMAD.HI.U32 R3, R3, R9, R2 ;  /* 0x0000000903037227 */ /* 0x000fe200078e0002 */
[----:B------:R-:W-:Y:S04]  /*0400*/  STL [R1+0x5ec], RZ ;  /* 0x0005ecff01007387 */ /* 0x000fe80000100800 */
[----:B------:R-:W-:Y:S01]  /*0410*/  STL [R1+0x5d0], RZ ;  /* 0x0005d0ff01007387 */ /* 0x000fe20000100800 */
[----:B------:R-:W-:-:S03]  /*0420*/  IMAD.HI.U32 R3, R3, R6, RZ ;  /* 0x0000000603037227 */ /* 0x000fc600078e00ff */
[----:B------:R-:W-:Y:S01]  /*0430*/  STL [R1+0x5d4], RZ ;  /* 0x0005d4ff01007387 */ /* 0x000fe20000100800 */
[----:B------:R-:W-:-:S03]  /*0440*/  IMAD R0, R3, R0, R6 ;  /* 0x0000000003007224 */ /* 0x000fc600078e0206 */
[----:B------:R-:W-:Y:S02]  /*0450*/  STL [R1+0x5d8], RZ ;  /* 0x0005d8ff01007387 */ /* 0x000fe40000100800 */
[----:B------:R-:W-:Y:S02]  /*0460*/  ISETP.GT.U32.AND P1, PT, R7, R0, PT ;  /* 0x000000000700720c */ /* 0x000fe40003f24070 */
[----:B------:R-:W-:Y:S04]  /*0470*/  STL [R1+0x5dc], RZ ;  /* 0x0005dcff01007387 */ /* 0x000fe80000100800 */
[----:B------:R-:W-:Y:S04]  /*0480*/  STL [R1+0x5c0], RZ ;  /* 0x0005c0ff01007387 */ /* 0x000fe80000100800 */
[----:B------:R-:W-:Y:S03]  /*0490*/  STL [R1+0x5c4], RZ ;  /* 0x0005c4ff01007387 */ /* 0x000fe60000100800 */
[----:B------:R-:W-:Y:S01]  /*04a0*/  @!P1 IMAD.IADD R0, R0, 0x1, -R7 ;  /* 0x0000000100009824 */ /* 0x000fe200078e0a07 */
[----:B------:R-:W-:Y:S01]  /*04b0*/  STL [R1+0x5c8], RZ ;  /* 0x0005c8ff01007387 */ /* 0x000fe20000100800 */
[----:B------:R-:W-:Y:S01]  /*04c0*/  @!P1 VIADD R3, R3, 0x1 ;  /* 0x0000000103039836 */ /* 0x000fe20000000000 */
[----:B------:R-:W-:-:S02]  /*04d0*/  ISETP.NE.AND P1, PT, R4, RZ, PT ;  /* 0x000000ff0400720c */ /* 0x000fc40003f25270 */
[----:B------:R-:W-:Y:S01]  /*04e0*/  STL [R1+0x5cc], RZ ;  /* 0x0005ccff01007387 */ /* 0x000fe20000100800 */
[----:B------:R-:W-:Y:S02]  /*04f0*/  ISETP.GE.U32.AND P0, PT, R0, R7, PT ;  /* 0x000000070000720c */ /* 0x000fe40003f06070 */
[----:B------:R-:W-:Y:S01]  /*0500*/  LOP3.LUT R0, R5, R4, RZ, 0x3c, !PT ;  /* 0x0000000405007212 */ /* 0x000fe200078e3cff */
[----:B------:R-:W-:Y:S03]  /*0510*/  STL [R1+0x5b0], RZ ;  /* 0x0005b0ff01007387 */ /* 0x000fe60000100800 */
[----:B------:R-:W-:Y:S01]  /*0520*/  ISETP.GE.AND P2, PT, R0, RZ, PT ;  /* 0x000000ff0000720c */ /* 0x000fe20003f46270 */
[----:B------:R-:W-:Y:S01]  /*0530*/  STL [R1+0x5b4], RZ ;  /* 0x0005b4ff01007387 */ /* 0x000fe20000100800 */
[----:B------:R-:W-:-:S03]  /*0540*/  VIADD R0, R11, 0xff ;  /* 0x000000ff0b007836 */ /* 0x000fc60000000000 */
[----:B------:R-:W-:Y:S02]  /*0550*/  STL [R1+0x5b8], RZ ;  /* 0x0005b8ff01007387 */ /* 0x000fe40000100800 */
[----:B------:R-:W-:Y:S02]  /*0560*/  @P0 VIADD R3, R3, 0x1 ;  /* 0x0000000103030836 */ /* 0x000fe40000000000 */
[----:B------:R-:W-:Y:S02]  /*0570*/  STL [R1+0x5bc], RZ ;  /* 0x0005bcff01007387 */ /* 0x000fe40000100800 */
[----:B------:R-:W-:Y:S01]  /*0580*/  IMAD.MOV.U32 R2, RZ, RZ, R3 ;  /* 0x000000ffff027224 */ /* 0x000fe200078e0003 */
[----:B------:R-:W-:Y:S01]  /*0590*/  SHF.R.S32.HI R3, RZ, 0x1f, R0 ;  /* 0x0000001fff037819 */ /* 0x000fe20000011400 */
[----:B------:R-:W-:Y:S02]  /*05a0*/  STL [R1+0x5a0], RZ ;  /* 0x0005a0ff01007387 */ /* 0x000fe40000100800 */
[----:B------:R-:W-:Y:S01]  /*05b0*/  @!P2 IMAD.MOV R2, RZ, RZ, -R2 ;  /* 0x000000ffff02a224 */ /* 0x000fe200078e0a02 */
[----:B------:R-:W-:Y:S01]  /*05c0*/  @!P1 LOP3.LUT R2, RZ, R4, RZ, 0x33, !PT ;  /* 0x00000004ff029212 */ /* 0x000fe200078e33ff */
[----:B------:R-:W-:Y:S01]  /*05d0*/  STL [R1+0x5a4], RZ ;  /* 0x0005a4ff01007387 */ /* 0x000fe20000100800 */
[----:B------:R-:W-:-:S03]  /*05e0*/  LEA.HI R3, R3, R0, RZ, 0x8 ;  /* 0x0000000003037211 */ /* 0x000fc600078f40ff */
[----:B------:R-:W-:Y:S01]  /*05f0*/  STL [R1+0x5a8], RZ ;  /* 0x0005a8ff01007387 */ /* 0x000fe20000100800 */
[----:B------:R-:W-:Y:S02]  /*0600*/  IMAD.SHL.U32 R6, R2, 0x8, RZ ;  /* 0x0000000802067824 */ /* 0x000fe400078e00ff */
[----:B------:R-:W-:Y:S01]  /*0610*/  IMAD.MOV R2, RZ, RZ, -R2 ;  /* 0x000000ffff027224 */ /* 0x000fe200078e0a02 */
[----:B------:R-:W-:Y:S02]  /*0620*/  STL [R1+0x5ac], RZ ;  /* 0x0005acff01007387 */ /* 0x000fe40000100800 */
[----:B------:R-:W-:Y:S01]  /*0630*/  LEA.HI.SX32 R3, R3, -R6, 0x18 ;  /* 0x8000000603037211 */ /* 0x000fe200078fc2ff */
[----:B------:R-:W-:Y:S01]  /*0640*/  IMAD R4, R4, R2, R5 ;  /* 0x0000000204047224 */ /* 0x000fe200078e0205 */
[----:B------:R-:W-:Y:S02]  /*0650*/  STL [R1+0x590], RZ ;  /* 0x000590ff01007387 */ /* 0x000fe40000100800 */
[----:B------:R-:W-:-:S02]  /*0660*/  VIMNMX R11, R3, 0x8, PT ;  /* 0x00000008030b7848 */ /* 0x000fc40003fe0100 */
[----:B------:R-:W-:Y:S01]  /*0670*/  STL [R1+0x594], RZ ;  /* 0x000594ff01007387 */ /* 0x000fe20000100800 */
[----:B------:R-:W-:Y:S02]  /*0680*/  IABS R9, R4 ;  /* 0x0000000400097213 */ /* 0x000fe40000000000 */
[----:B------:R-:W-:Y:S01]  /*0690*/  IABS R7, R11 ;  /* 0x0000000b00077213 */ /* 0x000fe20000000000 */
[----:B------:R-:W-:Y:S03]  /*06a0*/  STL [R1+0x598], RZ ;  /* 0x000598ff01007387 */ /* 0x000fe60000100800 */
        /* <DEDUP_REMOVED lines=11> */
[----:B------:R-:W-:Y:S04]  /*0760*/  STL [R1+0x79c], RZ ;  /* 0x00079cff01007387 */ /* 0x000fe80000100800 */
[----:B------:R-:W-:Y:S01]  /*0770*/  STL [R1+0x580], RZ ;  /* 0x000580ff01007387 */ /* 0x000fe20000100800 */
[----:B------:R-:W0:Y:S03]  /*0780*/  F2I.FTZ.U32.TRUNC.NTZ R3, R3 ;  /* 0x0000000300037305 */ /* 0x000e26000021f000 */
[----:B------:R-:W-:Y:S04]  /*0790*/  STL [R1+0x584], RZ ;  /* 0x000584ff01007387 */ /* 0x000fe80000100800 */
[----:B------:R-:W-:Y:S04]  /*07a0*/  STL [R1+0x588], RZ ;  /* 0x000588ff01007387 */ /* 0x000fe80000100800 */
[----:B------:R-:W-:Y:S04]  /*07b0*/  STL [R1+0x58c], RZ ;  /* 0x00058cff01007387 */ /* 0x000fe80000100800 */
[----:B------:R-:W-:Y:S01]  /*07c0*/  STL [R1+0x570], RZ ;  /* 0x000570ff01007387 */ /* 0x000fe20000100800 */
[----:B0-----:R-:W-:-:S03]  /*07d0*/  IMAD.MOV R8, RZ, RZ, -R3 ;  /* 0x000000ffff087224 */ /* 0x001fc600078e0a03 */
[----:B------:R-:W-:Y:S01]  /*07e0*/  STL [R1+0x574], RZ ;  /* 0x000574ff01007387 */ /* 0x000fe20000100800 */
[----:B------:R-:W-:Y:S01]  /*07f0*/  IMAD.MOV.U32 R2, RZ, RZ, R8 ;  /* 0x000000ffff027224 */ /* 0x000fe200078e0008 */
[----:B------:R-:W-:Y:S02]  /*0800*/  IABS R8, R11 ;  /* 0x0000000b00087213 */ /* 0x000fe40000000000 */
[----:B------:R-:W-:Y:S01]  /*0810*/  STL [R1+0x578], RZ ;  /* 0x000578ff01007387 */ /* 0x000fe20000100800 */
[----:B------:R-:W-:Y:S02]  /*0820*/  IMAD R5, R2, R7, RZ ;  /* 0x0000000702057224 */ /* 0x000fe400078e02ff */
[----:B------:R-:W-:Y:S01]  /*0830*/  IMAD.MOV.U32 R2, RZ, RZ, RZ ;  /* 0x000000ffff027224 */ /* 0x000fe200078e00ff */
[----:B------:R-:W-:Y:S03]  /*0840*/  STL [R1+0x57c], RZ ;  /* 0x00057cff01007387 */ /* 0x000fe60000100800 */
[----:B------:R-:W-:Y:S01]  /*0850*/  IMAD.HI.U32 R2, R3, R5, R2 ;  /* 0x0000000503027227 */ /* 0x000fe200078e0002 */
[----:B------:R-:W-:Y:S03]  /*0860*/  STL [R1+0x560], RZ ;  /* 0x000560ff01007387 */ /* 0x000fe60000100800 */
[----:B------:R-:W-:Y:S01]  /*0870*/  IMAD.MOV R3, RZ, RZ, -R8 ;  /* 0x000000ffff037224 */ /* 0x000fe200078e0a08 */
[----:B------:R-:W-:Y:S01]  /*0880*/  STL [R1+0x564], RZ ;  /* 0x000564ff01007387 */ /* 0x000fe20000100800 */
[----:B------:R-:W-:-:S03]  /*0890*/  IMAD.HI.U32 R0, R2, R9, RZ ;  /* 0x0000000902007227 */ /* 0x000fc600078e00ff */
[----:B------:R-:W-:Y:S01]  /*08a0*/  STL [R1+0x568], RZ ;  /* 0x000568ff01007387 */ /* 0x000fe20000100800 */
[----:B------:R-:W-:Y:S01]  /*08b0*/  IMAD R2, R0, R3, R9 ;  /* 0x0000000300027224 */ /* 0x000fe200078e0209 */
[----:B------:R-:W-:Y:S01]  /*08c0*/  CS2R R8, SRZ ;  /* 0x0000000000087805 */ /* 0x000fe2000001ff00 */
[----:B------:R-:W0:Y:S01]  /*08d0*/  LDC R3, c[0x0][0x230] ;  /* 0x00008c00ff037b82 */ /* 0x000e220000000800 */
        /* <DEDUP_REMOVED lines=11> */
[-C--:B------:R-:W-:Y:S01]  /*0990*/  LOP3.LUT R2, R4, R11.reuse, RZ, 0x3c, !PT ;  /* 0x0000000b04027212 */ /* 0x080fe200078e3cff */
[----:B------:R-:W-:Y:S01]  /*09a0*/  STL [R1+0x544], RZ ;  /* 0x000544ff01007387 */ /* 0x000fe20000100800 */
[----:B0-----:R-:W-:Y:S02]  /*09b0*/  VIADD R3, R3, 0x1f ;  /* 0x0000001f03037836 */ /* 0x001fe40000000000 */
[----:B------:R-:W-:Y:S01]  /*09c0*/  ISETP.GE.AND P2, PT, R2, RZ, PT ;  /* 0x000000ff0200720c */ /* 0x000fe20003f46270 */
[----:B------:R-:W-:Y:S04]  /*09d0*/  STL [R1+0x548], RZ ;  /* 0x000548ff01007387 */ /* 0x000fe80000100800 */
[----:B------:R-:W-:Y:S02]  /*09e0*/  STL [R1+0x54c], RZ ;  /* 0x00054cff01007387 */ /* 0x000fe40000100800 */
[----:B------:R-:W-:Y:S01]  /*09f0*/  @P0 VIADD R0, R0, 0x1 ;  /* 0x0000000100000836 */ /* 0x000fe20000000000 */
[----:B------:R-:W-:Y:S01]  /*0a00*/  ISETP.GE.AND P0, PT, R3, 0x20, PT ;  /* 0x000000200300780c */ /* 0x000fe20003f06270 */
[----:B------:R-:W-:Y:S04]  /*0a10*/  STL [R1+0x530], RZ ;  /* 0x000530ff01007387 */ /* 0x000fe80000100800 */
[----:B------:R-:W-:Y:S01]  /*0a20*/  STL [R1+0x534], RZ ;  /* 0x000534ff01007387 */ /* 0x000fe20000100800 */
[----:B------:R-:W-:Y:S01]  /*0a30*/  @!P2 IMAD.MOV R0, RZ, RZ, -R0 ;  /* 0x000000ffff00a224 */ /* 0x000fe200078e0a00 */
[----:B------:R-:W-:-:S02]  /*0a40*/  @!P1 LOP3.LUT R0, RZ, R11, RZ, 0x33, !PT ;  /* 0x0000000bff009212 */ /* 0x000fc400078e33ff */
[----:B------:R-:W-:Y:S03]  /*0a50*/  STL [R1+0x538], RZ ;  /* 0x000538ff01007387 */ /* 0x000fe60000100800 */
[----:B------:R-:W-:Y:S01]  /*0a60*/  IMAD.MOV R2, RZ, RZ, -R0 ;  /* 0x000000ffff027224 */ /* 0x000fe200078e0a00 */
[----:B------:R-:W-:Y:S01]  /*0a70*/  STL [R1+0x53c], RZ ;  /* 0x00053cff01007387 */ /* 0x000fe20000100800 */
[----:B------:R-:W-:Y:S02]  /*0a80*/  IMAD.SHL.U32 R0, R0, 0x40, RZ ;  /* 0x0000004000007824 */ /* 0x000fe400078e00ff */
[----:B------:R-:W-:Y:S01]  /*0a90*/  IMAD R2, R11, R2, R4 ;  /* 0x000000020b027224 */ /* 0x000fe200078e0204 */
[----:B------:R-:W-:Y:S01]  /*0aa0*/  STL [R1+0x780], RZ ;  /* 0x000780ff01007387 */ /* 0x000fe20000100800 */
[C---:B------:R-:W-:Y:S01]  /*0ab0*/  VIADD R5, R0.reuse, 0x1 ;  /* 0x0000000100057836 */ /* 0x040fe20000000000 */
[----:B------:R-:W-:Y:S01]  /*0ac0*/  CS2R R10, SRZ ;  /* 0x00000000000a7805 */ /* 0x000fe2000001ff00 */
[C---:B------:R-:W-:Y:S01]  /*0ad0*/  VIADD R4, R0.reuse, 0x2 ;  /* 0x0000000200047836 */ /* 0x040fe20000000000 */
[----:B------:R-:W-:Y:S01]  /*0ae0*/  STL [R1+0x784], RZ ;  /* 0x000784ff01007387 */ /* 0x000fe20000100800 */
[----:B------:R-:W-:-:S02]  /*0af0*/  VIADD R3, R0, 0x3 ;  /* 0x0000000300037836 */ /* 0x000fc40000000000 */
[----:B------:R-:W-:Y:S01]  /*0b00*/  IMAD.IADD R2, R6, 0x1, R2 ;  /* 0x0000000106027824 */ /* 0x000fe200078e0202 */
[----:B------:R-:W-:Y:S01]  /*0b10*/  STL [R1+0x788], RZ ;  /* 0x000788ff01007387 */ /* 0x000fe20000100800 */
[----:B------:R-:W-:Y:S02]  /*0b20*/  VIADD R60, R0, 0x1f ;  /* 0x0000001f003c7836 */ /* 0x000fe40000000000 */
[----:B------:R-:W-:Y:S01]  /*0b30*/  IMAD R43, R2, 0x100, R43 ;  /* 0x00000100022b7824 */ /* 0x000fe200078e022b */
[----:B------:R-:W-:Y:S01]  /*0b40*/  STL [R1+0x78c], RZ ;  /* 0x00078cff01007387 */ /* 0x000fe20000100800 */
[C---:B------:R-:W-:Y:S02]  /*0b50*/  VIADD R40, R0.reuse, 0x20 ;  /* 0x0000002000287836 */ /* 0x040fe40000000000 */
[----:B------:R-:W-:Y:S01]  /*0b60*/  VIADD R61, R43, 0x20 ;  /* 0x000000202b3d7836 */ /* 0x000fe20000000000 */
[----:B------:R-:W-:Y:S01]  /*0b70*/  STL [R1+0x770], RZ ;  /* 0x000770ff01007387 */ /* 0x000fe20000100800 */
[----:B------:R-:W-:-:S02]  /*0b80*/  VIADD R35, R0, 0x21 ;  /* 0x0000002100237836 */ /* 0x000fc40000000000 */
[C---:B------:R-:W-:Y:S01]  /*0b90*/  VIADD R34, R0.reuse, 0x22 ;  /* 0x0000002200227836 */ /* 0x040fe20000000000 */
[----:B------:R-:W-:Y:S01]  /*0ba0*/  STL [R1+0x774], RZ ;  /* 0x000774ff01007387 */ /* 0x000fe20000100800 */
[C---:B------:R-:W-:Y:S02]  /*0bb0*/  VIADD R33, R0.reuse, 0x23 ;  /* 0x0000002300217836 */ /* 0x040fe40000000000 */
[C---:B------:R-:W-:Y:S01]  /*0bc0*/  VIADD R32, R0.reuse, 0x24 ;  /* 0x0000002400207836 */ /* 0x040fe20000000000 */
[----:B------:R-:W-:Y:S01]  /*0bd0*/  STL [R1+0x778], RZ ;  /* 0x000778ff01007387 */ /* 0x000fe20000100800 */
[C---:B------:R-:W-:Y:S02]  /*0be0*/  VIADD R31, R0.reuse, 0x25 ;  /* 0x00000025001f7836 */ /* 0x040fe40000000000 */
[C---:B------:R-:W-:Y:S01]  /*0bf0*/  VIADD R30, R0.reuse, 0x26 ;  /* 0x00000026001e7836 */ /* 0x040fe20000000000 */
        /* <DEDUP_REMOVED lines=31> */
[----:B------:R-:W-:-:S03]  /*0df0*/  VIADD R2, R0, 0x3e ;  /* 0x0000003e00027836 */ /* 0x000fc60000000000 */
[----:B------:R-:W-:Y:S04]  /*0e00*/  STL [R1+0x508], RZ ;  /* 0x000508ff01007387 */ /* 0x000fe80000100800 */
        /* <DEDUP_REMOVED lines=393> */
[----:B------:R-:W-:Y:S04]  /*26a0*/  STL [R1+0x8d4], R0 ;  /* 0x0008d40001007387 */ /* 0x000fe80000100800 */
[----:B------:R0:W-:Y:S04]  /*26b0*/  STL [R1+0x81c], R5 ;  /* 0x00081c0501007387 */ /* 0x0001e80000100800 */
[----:B------:R1:W-:Y:S04]  /*26c0*/  STL [R1+0x818], R4 ;  /* 0x0008180401007387 */ /* 0x0003e80000100800 */
[----:B------:R2:W-:Y:S01]  /*26d0*/  STL [R1+0x814], R3 ;  /* 0x0008140301007387 */ /* 0x0005e20000100800 */
[----:B0-----:R-:W-:-:S02]  /*26e0*/  VIADD R5, R0, 0x4 ;  /* 0x0000000400057836 */ /* 0x001fc40000000000 */
[----:B-1----:R-:W-:-:S03]  /*26f0*/  VIADD R4, R0, 0x5 ;  /* 0x0000000500047836 */ /* 0x002fc60000000000 */
[----:B------:R0:W-:Y:S01]  /*2700*/  STL [R1+0x810], R5 ;  /* 0x0008100501007387 */ /* 0x0001e20000100800 */
[----:B--2---:R-:W-:-:S03]  /*2710*/  VIADD R3, R0, 0x6 ;  /* 0x0000000600037836 */ /* 0x004fc60000000000 */
[----:B------:R1:W-:Y:S04]  /*2720*/  STL [R1+0x80c], R4 ;  /* 0x00080c0401007387 */ /* 0x0003e80000100800 */
[----:B------:R2:W-:Y:S01]  /*2730*/  STL [R1+0x808], R3 ;  /* 0x0008080301007387 */ /* 0x0005e20000100800 */
[C---:B0-----:R-:W-:Y:S02]  /*2740*/  VIADD R5, R0.reuse, 0x7 ;  /* 0x0000000700057836 */ /* 0x041fe40000000000 */
        /* <DEDUP_REMOVED lines=47> */
[----:B0-----:R-:W-:-:S03]  /*2a40*/  VIADD R5, R0, 0x3b ;  /* 0x0000003b00057836 */ /* 0x001fc60000000000 */
[----:B------:R-:W-:Y:S01]  /*2a50*/  STL [R1+0xb78], R43 ;  /* 0x000b782b01007387 */ /* 0x000fe20000100800 */
[----:B-1----:R-:W-:-:S03]  /*2a60*/  VIADD R4, R0, 0x3c ;  /* 0x0000003c00047836 */ /* 0x002fc60000000000 */
[----:B------:R0:W-:Y:S01]  /*2a70*/  STL [R1+0xb94], R61 ;  /* 0x000b943d01007387 */ /* 0x0001e20000100800 */
[C---:B--2---:R-:W-:Y:S02]  /*2a80*/  VIADD R3, R0.reuse, 0x3d ;  /* 0x0000003d00037836 */ /* 0x044fe40000000000 */
[----:B------:R-:W-:Y:S02]  /*2a90*/  VIADD R0, R0, 0x3f ;  /* 0x0000003f00007836 */ /* 0x000fe40000000000 */
[----:B0-----:R-:W-:-:S05]  /*2aa0*/  VIADD R61, R43, 0x40 ;  /* 0x000000402b3d7836 */ /* 0x001fca0000000000 */
[----:B------:R0:W-:Y:S02]  /*2ab0*/  STL [R1+0xb90], R61 ;  /* 0x000b903d01007387 */ /* 0x0001e40000100800 */
[----:B0-----:R-:W-:-:S05]  /*2ac0*/  VIADD R61, R43, 0x60 ;  /* 0x000000602b3d7836 */ /* 0x001fca0000000000 */
[----:B------:R0:W-:Y:S02]  /*2ad0*/  STL [R1+0xb8c], R61 ;  /* 0x000b8c3d01007387 */ /* 0x0001e40000100800 */
[----:B0-----:R-:W-:-:S05]  /*2ae0*/  VIADD R61, R43, 0x80 ;  /* 0x000000802b3d7836 */ /* 0x001fca0000000000 */
[----:B------:R0:W-:Y:S02]  /*2af0*/  STL [R1+0xb88], R61 ;  /* 0x000b883d01007387 */ /* 0x0001e40000100800 */
[----:B0-----:R-:W-:-:S05]  /*2b00*/  VIADD R61, R43, 0xa0 ;  /* 0x000000a02b3d7836 */ /* 0x001fca0000000000 */
[----:B------:R0:W-:Y:S02]  /*2b10*/  STL [R1+0xb84], R61 ;  /* 0x000b843d01007387 */ /* 0x0001e40000100800 */
[C---:B0-----:R-:W-:Y:S02]  /*2b20*/  VIADD R61, R43.reuse, 0xc0 ;  /* 0x000000c02b3d7836 */ /* 0x041fe40000000000 */
[----:B------:R-:W-:-:S05]  /*2b30*/  VIADD R43, R43, 0xe0 ;  /* 0x000000e02b2b7836 */ /* 0x000fca0000000000 */
[----:B------:R0:W-:Y:S04]  /*2b40*/  STL [R1+0xb7c], R43 ;  /* 0x000b7c2b01007387 */ /* 0x0001e80000100800 */
[----:B------:R0:W-:Y:S01]  /*2b50*/  STL [R1+0xb80], R61 ;  /* 0x000b803d01007387 */ /* 0x0001e20000100800 */
[----:B------:R-:W-:Y:S05]  /*2b60*/  @!P0 BRA `(.L_x_0) ;  /* 0x000002c400088947 */ /* 0x000fea0003800000 */
[----:B------:R-:W-:Y:S01]  /*2b70*/  IABS R41, R41 ;  /* 0x0000002900297213 */ /* 0x000fe20000000000 */
[----:B------:R-:W-:Y:S01]  /*2b80*/  IMAD.MOV.U32 R42, RZ, RZ, RZ ;  /* 0x000000ffff2a7224 */ /* 0x000fe200078e00ff */
[----:B------:R-:W-:Y:S01]  /*2b90*/  IABS R37, R0 ;  /* 0x0000000000257213 */ /* 0x000fe20000000000 */
[----:B------:R-:W-:Y:S01]  /*2ba0*/  ULDC UR5, c[0x0][0x23c] ;  /* 0x00008f0000057ab9 */ /* 0x000fe20000000800 */
[----:B------:R-:W1:Y:S01]  /*2bb0*/  I2F.RP R8, R41 ;  /* 0x0000002900087306 */ /* 0x000e620000209400 */
[----:B------:R-:W-:Y:S01]  /*2bc0*/  IABS R36, R4 ;  /* 0x0000000400247213 */ /* 0x000fe20000000000 */
[----:B------:R-:W-:Y:S01]  /*2bd0*/  ULDC.64 UR6, c[0x0][0x218] ;  /* 0x0000860000067ab9 */ /* 0x000fe20000000a00 */
[----:B------:R-:W-:Y:S01]  /*2be0*/  IABS R10, R3 ;  /* 0x00000003000a7213 */ /* 0x000fe20000000000 */
[----:B------:R-:W-:Y:S01]  /*2bf0*/  ULDC.64 UR8, c[0x0][0x210] ;  /* 0x0000840000087ab9 */ /* 0x000fe20000000a00 */
[----:B------:R-:W-:Y:S01]  /*2c00*/  ISETP.GE.AND P3, PT, R0, RZ, PT ;  /* 0x000000ff0000720c */ /* 0x000fe20003f66270 */
[----:B------:R-:W-:Y:S01]  /*2c10*/  ULDC UR10, c[0x0][0x238] ;  /* 0x00008e00000a7ab9 */ /* 0x000fe20000000800 */
[----:B------:R-:W-:Y:S01]  /*2c20*/  ISETP.GE.AND P5, PT, R2, RZ, PT ;  /* 0x000000ff0200720c */ /* 0x000fe20003fa6270 */
[----:B------:R-:W-:Y:S01]  /*2c30*/  ULDC UR11, c[0x0][0x238] ;  /* 0x00008e00000b7ab9 */ /* 0x000fe20000000800 */
[----:B------:R-:W-:Y:S01]  /*2c40*/  IABS R9, R5 ;  /* 0x0000000500097213 */ /* 0x000fe20000000000 */
[----:B------:R-:W-:Y:S01]  /*2c50*/  ULDC UR12, c[0x0][0x238] ;  /* 0x00008e00000c7ab9 */ /* 0x000fe20000000800 */
[----:B------:R-:W-:Y:S01]  /*2c60*/  ULDC UR13, c[0x0][0x238] ;  /* 0x00008e00000d7ab9 */ /* 0x000fe20000000800 */
[----:B------:R-:W-:Y:S01]  /*2c70*/  ULDC UR14, c[0x0][0x238] ;  /* 0x00008e00000e7ab9 */ /* 0x000fe20000000800 */
[----:B------:R-:W-:Y:S01]  /*2c80*/  ULDC UR15, c[0x0][0x238] ;  /* 0x00008e00000f7ab9 */ /* 0x000fe20000000800 */
[----:B------:R-:W-:Y:S01]  /*2c90*/  ULDC UR16, c[0x0][0x238] ;  /* 0x00008e0000107ab9 */ /* 0x000fe20000000800 */
[----:B-1----:R-:W1:Y:S01]  /*2ca0*/  MUFU.RCP R8, R8 ;  /* 0x0000000800087308 */ /* 0x002e620000001000 */
[----:B------:R-:W-:Y:S01]  /*2cb0*/  ULDC UR17, c[0x0][0x238] ;  /* 0x00008e0000117ab9 */ /* 0x000fe20000000800 */
        /* <DEDUP_REMOVED lines=10> */
[----:B-1----:R-:W-:-:S04]  /*2d60*/  VIADD R8, R8, 0xffffffe ;  /* 0x0ffffffe08087836 */ /* 0x002fc80000000000 */
[----:B0-----:R-:W0:Y:S02]  /*2d70*/  F2I.FTZ.U32.TRUNC.NTZ R43, R8 ;  /* 0x00000008002b7305 */ /* 0x001e24000021f000 */
[----:B0-----:R-:W-:-:S04]  /*2d80*/  IMAD.MOV R8, RZ, RZ, -R43 ;  /* 0x000000ffff087224 */ /* 0x001fc800078e0a2b */
[----:B------:R-:W-:-:S04]  /*2d90*/  IMAD R8, R8, R41, RZ ;  /* 0x0000002908087224 */ /* 0x000fc800078e02ff */
[----:B------:R-:W-:Y:S01]  /*2da0*/  IMAD.HI.U32 R42, R43, R8, R42 ;  /* 0x000000082b2a7227 */ /* 0x000fe200078e002a */
[----:B------:R-:W-:Y:S02]  /*2db0*/  IABS R8, R2 ;  /* 0x0000000200087213 */ /* 0x000fe40000000000 */
[----:B------:R-:W-:-:S03]  /*2dc0*/  IABS R2, R12 ;  /* 0x0000000c00027213 */ /* 0x000fc60000000000 */
[----:B------:R-:W-:-:S04]  /*2dd0*/  IMAD.HI.U32 R11, R42, R37, RZ ;  /* 0x000000252a0b7227 */ /* 0x000fc800078e00ff */
[----:B------:R-:W-:-:S04]  /*2de0*/  IMAD.HI.U32 R44, R42, R8, RZ ;  /* 0x000000082a2c7227 */ /* 0x000fc800078e00ff */
[----:B------:R-:W-:Y:S02]  /*2df0*/  IMAD.MOV R11, RZ, RZ, -R11 ;  /* 0x000000ffff0b7224 */ /* 0x000fe400078e0a0b */
[----:B------:R-:W-:-:S04]  /*2e00*/  IMAD.HI.U32 R39, R42, R36, RZ ;  /* 0x000000242a277227 */ /* 0x000fc800078e00ff */
[----:B------:R-:W-:Y:S02]  /*2e10*/  IMAD.MOV R44, RZ, RZ, -R44 ;  /* 0x000000ffff2c7224 */ /* 0x000fe400078e0a2c */
[C---:B------:R-:W-:Y:S01]  /*2e20*/  IMAD R37, R41.reuse, R11, R37 ;  /* 0x0000000b29257224 */ /* 0x040fe200078e0225 */
[----:B------:R-:W-:Y:S01]  /*2e30*/  IABS R11, R6 ;  /* 0x00000006000b7213 */ /* 0x000fe20000000000 */
[----:B------:R-:W-:Y:S02]  /*2e40*/  IMAD.MOV R39, RZ, RZ, -R39 ;  /* 0x000000ffff277224 */ /* 0x000fe400078e0a27 */
[C---:B------:R-:W-:Y:S01]  /*2e50*/  IMAD R8, R41.reuse, R44, R8 ;  /* 0x0000002c29087224 */ /* 0x040fe200078e0208 */
[C---:B------:R-:W-:Y:S01]  /*2e60*/  ISETP.GT.U32.AND P0, PT, R41.reuse, R37, PT ;  /* 0x000000252900720c */ /* 0x040fe20003f04070 */
[C---:B------:R-:W-:Y:S02]  /*2e70*/  IMAD R36, R41.reuse, R39, R36 ;  /* 0x0000002729247224 */ /* 0x040fe400078e0224 */
[----:B------:R-:W-:Y:S01]  /*2e80*/  IMAD.HI.U32 R38, R42, R10, RZ ;  /* 0x0000000a2a267227 */ /* 0x000fe200078e00ff */
[----:B------:R-:W-:-:S02]  /*2e90*/  ISETP.GT.U32.AND P2, PT, R41, R8, PT ;  /* 0x000000082900720c */ /* 0x000fc40003f44070 */
[----:B------:R-:W-:Y:S01]  /*2ea0*/  ISETP.GT.U32.AND P6, PT, R41, R36, PT ;  /* 0x000000242900720c */ /* 0x000fe20003fc4070 */
[----:B------:R-:W-:Y:S02]  /*2eb0*/  IMAD.MOV R38, RZ, RZ, -R38 ;  /* 0x000000ffff267224 */ /* 0x000fe400078e0a26 */
[----:B------:R-:W-:-:S04]  /*2ec0*/  IMAD.HI.U32 R43, R42, R9, RZ ;  /* 0x000000092a2b7227 */ /* 0x000fc800078e00ff */
[--C-:B------:R-:W-:Y:S02]  /*2ed0*/  @!P0 IMAD.IADD R37, R37, 0x1, -R41.reuse ;  /* 0x0000000125258824 */ /* 0x100fe400078e0a29 */
[C---:B------:R-:W-:Y:S01]  /*2ee0*/  IMAD R10, R41.reuse, R38, R10 ;  /* 0x00000026290a7224 */ /* 0x040fe200078e020a */
[----:B------:R-:W-:Y:S01]  /*2ef0*/  IABS R38, R7 ;  /* 0x0000000700267213 */ /* 0x000fe20000000000 */
[--C-:B------:R-:W-:Y:S01]  /*2f00*/  @!P2 IMAD.IADD R8, R8, 0x1, -R41.reuse ;  /* 0x000000010808a824 */ /* 0x100fe200078e0a29 */
[C---:B------:R-:W-:Y:S01]  /*2f10*/  ISETP.GT.U32.AND P0, PT, R41.reuse, R37, PT ;  /* 0x000000252900720c */ /* 0x040fe20003f04070 */
[----:B------:R-:W-:Y:S01]  /*2f20*/  @!P6 IMAD.IADD R36, R36, 0x1, -R41 ;  /* 0x000000012424e824 */ /* 0x000fe200078e0a29 */
[C---:B------:R-:W-:Y:S01]  /*2f30*/  ISETP.GT.U32.AND P4, PT, R41.reuse, R10, PT ;  /* 0x0000000a2900720c */ /* 0x040fe20003f84070 */
[----:B------:R-:W-:Y:S01]  /*2f40*/  IMAD.HI.U32 R0, R42, R38, RZ ;  /* 0x000000262a007227 */ /* 0x000fe200078e00ff */
[----:B------:R-:W-:-:S03]  /*2f50*/  ISETP.GT.U32.AND P6, PT, R41, R8, PT ;  /* 0x000000082900720c */ /* 0x000fc60003fc4070 */
[----:B------:R-:W-:Y:S02]  /*2f60*/  IMAD.MOV R0, RZ, RZ, -R0 ;  /* 0x000000ffff007224 */ /* 0x000fe400078e0a00 */
[----:B------:R-:W-:Y:S02]  /*2f70*/  IMAD.MOV R43, RZ, RZ, -R43 ;  /* 0x000000ffff2b7224 */ /* 0x000fe400078e0a2b */
[----:B------:R-:W-:Y:S02]  /*2f80*/  IMAD R0, R41, R0, R38 ;  /* 0x0000000029007224 */ /* 0x000fe400078e0226 */
[----:B------:R-:W-:Y:S02]  /*2f90*/  @!P0 IMAD.IADD R37, R37, 0x1, -R41 ;  /* 0x0000000125258824 */ /* 0x000fe400078e0a29 */
[C---:B------:R-:W-:Y:S02]  /*2fa0*/  IMAD R9, R41.reuse, R43, R9 ;  /* 0x0000002b29097224 */ /* 0x040fe400078e0209 */
[----:B------:R-:W-:Y:S01]  /*2fb0*/  @!P6 IMAD.IADD R8, R8, 0x1, -R41 ;  /* 0x000000010808e824 */ /* 0x000fe200078e0a29 */
[C---:B------:R-:W-:Y:S01]  /*2fc0*/  ISETP.GT.U32.AND P6, PT, R41.reuse, R0, PT ;  /* 0x000000002900720c */ /* 0x040fe20003fc4070 */
[----:B------:R-:W-:Y:S01]  /*2fd0*/  IMAD.MOV.U32 R45, RZ, RZ, R37 ;  /* 0x000000ffff2d7224 */ /* 0x000fe200078e0025 */
[----:B------:R-:W-:Y:S01]  /*2fe0*/  ISETP.GT.U32.AND P1, PT, R41, R9, PT ;  /* 0x000000092900720c */ /* 0x000fe20003f24070 */
[----:B------:R-:W-:-:S02]  /*2ff0*/  IMAD.MOV.U32 R38, RZ, RZ, R8 ;  /* 0x000000ffff267224 */ /* 0x000fc400078e0008 */
[----:B------:R-:W-:Y:S01]  /*3000*/  @!P3 IMAD.MOV R45, RZ, RZ, -R45 ;  /* 0x000000ffff2db224 */ /* 0x000fe200078e0a2d */
[----:B------:R-:W-:Y:S01]  /*3010*/  ISETP.GE.AND P3, PT, R3, RZ, PT ;  /* 0x000000ff0300720c */ /* 0x000fe20003f66270 */
[----:B------:R-:W-:Y:S02]  /*3020*/  @!P5 IMAD.MOV R38, RZ, RZ, -R38 ;  /* 0x000000ffff26d224 */ /* 0x000fe400078e0a26 */
[----:B------:R-:W-:Y:S01]  /*3030*/  @!P4 IMAD.IADD R10, R10, 0x1, -R41 ;  /* 0x000000010a0ac824 */ /* 0x000fe200078e0a29 */
[----:B------:R0:W-:Y:S01]  /*3040*/  STL [R1+0x18], R45 ;  /* 0x0000182d01007387 */ /* 0x0001e20000100800 */
[C---:B------:R-:W-:Y:S01]  /*3050*/  ISETP.GT.U32.AND P4, PT, R41.reuse, R36, PT ;  /* 0x000000242900720c */ /* 0x040fe20003f84070 */
[C---:B------:R-:W-:Y:S02]  /*3060*/  IMAD.HI.U32 R39, R42.reuse, R11, RZ ;  /* 0x0000000b2a277227 */ /* 0x040fe400078e00ff */
[----:B------:R-:W-:Y:S01]  /*3070*/  STL [R1+0x14], R38 ;  /* 0x0000142601007387 */ /* 0x000fe20000100800 */
[----:B------:R-:W-:Y:S01]  /*3080*/  ISETP.GT.U32.AND P2, PT, R41, R10, PT ;  /* 0x0000000a2900720c */ /* 0x000fe20003f44070 */
[----:B------:R-:W-:-:S02]  /*3090*/  IMAD.HI.U32 R3, R42, R2, RZ ;  /* 0x000000022a037227 */ /* 0x000fc400078e00ff */
[----:B------:R-:W2:Y:S02]  /*30a0*/  LDL.LU R46, [R1+0x78] ;  /* 0x00007800012e7983 */ /* 0x000ea40000300800 */
[----:B------:R-:W-:Y:S02]  /*30b0*/  IMAD.MOV R39, RZ, RZ, -R39 ;  /* 0x000000ffff277224 */ /* 0x000fe400078e0a27 */
[----:B------:R-:W3:Y:S01]  /*30c0*/  LDL.LU R47, [R1+0x7c] ;  /* 0x00007c00012f7983 */ /* 0x000ee20000300800 */
[--C-:B------:R-:W-:Y:S02]  /*30d0*/  @!P1 IMAD.IADD R9, R9, 0x1, -R41.reuse ;  /* 0x0000000109099824 */ /* 0x100fe400078e0a29 */
[----:B------:R-:W-:Y:S01]  /*30e0*/  @!P4 IMAD.IADD R36, R36, 0x1, -R41 ;  /* 0x000000012424c824 */ /* 0x000fe200078e0a29 */
[----:B------:R-:W-:Y:S01]  /*30f0*/  ISETP.GE.AND P4, PT, R5, RZ, PT ;  /* 0x000000ff0500720c */ /* 0x000fe20003f86270 */
[----:B------:R-:W-:Y:S01]  /*3100*/  IMAD.MOV R5, RZ, RZ, -R3 ;  /* 0x000000ffff057224 */ /* 0x000fe200078e0a03 */
[C---:B------:R-:W-:Y:S01]  /*3110*/  ISETP.GT.U32.AND P1, PT, R41.reuse, R9, PT ;  /* 0x000000092900720c */ /* 0x040fe20003f24070 */
[C---:B------:R-:W-:Y:S01]  /*3120*/  IMAD R11, R41.reuse, R39, R11 ;  /* 0x00000027290b7224 */ /* 0x040fe200078e020b */
[----:B------:R-:W-:Y:S01]  /*3130*/  IABS R3, R13 ;  /* 0x0000000d00037213 */ /* 0x000fe20000000000 */
[----:B------:R-:W-:-:S02]  /*3140*/  IMAD R5, R41, R5, R2 ;  /* 0x0000000529057224 */ /* 0x000fc400078e0202 */
[--C-:B------:R-:W-:Y:S01]  /*3150*/  @!P6 IMAD.IADD R0, R0, 0x1, -R41.reuse ;  /* 0x000000010000e824 */ /* 0x100fe200078e0a29 */
[C---:B------:R-:W-:Y:S01]  /*3160*/  ISETP.GT.U32.AND P0, PT, R41.reuse, R11, PT ;  /* 0x0000000b2900720c */ /* 0x040fe20003f04070 */
[----:B------:R-:W-:Y:S01]  /*3170*/  @!P2 IMAD.IADD R10, R10, 0x1, -R41 ;  /* 0x000000010a0aa824 */ /* 0x000fe200078e0a29 */
[----:B------:R-:W-:Y:S01]  /*3180*/  ISETP.GE.AND P2, PT, R4, RZ, PT ;  /* 0x000000ff0400720c */ /* 0x000fe20003f46270 */
[----:B------:R-:W-:Y:S01]  /*3190*/  IMAD.HI.U32 R4, R42, R3, RZ ;  /* 0x000000032a047227 */ /* 0x000fe200078e00ff */
[----:B------:R-:W-:Y:S01]  /*31a0*/  ISETP.GT.U32.AND P6, PT, R41, R5, PT ;  /* 0x000000052900720c */ /* 0x000fe20003fc4070 */
[----:B------:R-:W4:Y:S02]  /*31b0*/  LDL.LU R51, [R1+0x80] ;  /* 0x0000800001337983 */ /* 0x000f240000300800 */
[----:B------:R-:W-:Y:S02]  /*31c0*/  IMAD.MOV.U32 R37, RZ, RZ, R10 ;  /* 0x000000ffff257224 */ /* 0x000fe400078e000a */
[----:B------:R-:W-:-:S02]  /*31d0*/  IMAD.MOV R4, RZ, RZ, -R4 ;  /* 0x000000ffff047224 */ /* 0x000fc400078e0a04 */
[----:B------:R-:W-:Y:S01]  /*31e0*/  @!P1 IMAD.IADD R9, R9, 0x1, -R41 ;  /* 0x0000000109099824 */ /* 0x000fe200078e0a29 */
[----:B------:R-:W-:Y:S01]  /*31f0*/  ISETP.GE.AND P1, PT, R6, RZ, PT ;  /* 0x000000ff0600720c */ /* 0x000fe20003f26270 */
[----:B------:R-:W-:Y:S01]  /*3200*/  @!P3 IMAD.MOV R37, RZ, RZ, -R37 ;  /* 0x000000ffff25b224 */ /* 0x000fe200078e0a25 */
[C---:B------:R-:W-:Y:S01]  /*3210*/  ISETP.GT.U32.AND P3, PT, R41.reuse, R0, PT ;  /* 0x000000002900720c */ /* 0x040fe20003f64070 */
[----:B------:R-:W-:Y:S02]  /*3220*/  IMAD R6, R41, R4, R3 ;  /* 0x0000000429067224 */ /* 0x000fe400078e0203 */
[--C-:B------:R-:W-:Y:S01]  /*3230*/  @!P0 IMAD.IADD R11, R11, 0x1, -R41.reuse ;  /* 0x000000010b0b8824 */ /* 0x100fe200078e0a29 */
[----:B------:R-:W-:Y:S01]  /*3240*/  ISETP.GE.AND P0, PT, R7, RZ, PT ;  /* 0x000000ff0700720c */ /* 0x000fe20003f06270 */
[----:B------:R-:W-:Y:S01]  /*3250*/  @!P6 IMAD.IADD R5, R5, 0x1, -R41 ;  /* 0x000000010505e824 */ /* 0x000fe200078e0a29 */
[C---:B------:R-:W-:Y:S01]  /*3260*/  ISETP.GT.U32.AND P6, PT, R41.reuse, R6, PT ;  /* 0x000000062900720c */ /* 0x040fe20003fc4070 */
[----:B------:R-:W-:Y:S01]  /*3270*/  IMAD.MOV.U32 R61, RZ, RZ, R36 ;  /* 0x000000ffff3d7224 */ /* 0x000fe200078e0024 */
[----:B------:R-:W-:-:S02]  /*3280*/  ISETP.GT.U32.AND P5, PT, R41, R11, PT ;  /* 0x0000000b2900720c */ /* 0x000fc40003fa4070 */
[----:B------:R-:W-:-:S03]  /*3290*/  IABS R7, R14 ;  /* 0x0000000e00077213 */ /* 0x000fc60000000000 */
[----:B------:R-:W-:Y:S02]  /*32a0*/  @!P3 IMAD.IADD R0, R0, 0x1, -R41 ;  /* 0x000000010000b824 */ /* 0x000fe400078e0a29 */
[----:B------:R-:W-:Y:S01]  /*32b0*/  IMAD.HI.U32 R10, R42, R7, RZ ;  /* 0x000000072a0a7227 */ /* 0x000fe200078e00ff */
[----:B------:R-:W-:-:S03]  /*32c0*/  IABS R8, R15 ;  /* 0x0000000f00087213 */ /* 0x000fc60000000000 */
[----:B------:R-:W-:Y:S02]  /*32d0*/  IMAD.MOV.U32 R4, RZ, RZ, R0 ;  /* 0x000000ffff047224 */ /* 0x000fe400078e0000 */
[--C-:B------:R-:W-:Y:S02]  /*32e0*/  @!P6 IMAD.IADD R6, R6, 0x1, -R41.reuse ;  /* 0x000000010606e824 */ /* 0x100fe400078e0a29 */
[----:B------:R-:W-:Y:S02]  /*32f0*/  IMAD.MOV R0, RZ, RZ, -R10 ;  /* 0x000000ffff007224 */ /* 0x000fe400078e0a0a */
[----:B------:R-:W-:Y:S01]  /*3300*/  @!P5 IMAD.IADD R11, R11, 0x1, -R41 ;  /* 0x000000010b0bd824 */ /* 0x000fe200078e0a29 */
[C---:B------:R-:W-:Y:S01]  /*3310*/  ISETP.GT.U32.AND P6, PT, R41.reuse, R6, PT ;  /* 0x000000062900720c */ /* 0x040fe20003fc4070 */
[----:B------:R-:W-:Y:S02]  /*3320*/  IMAD R7, R41, R0, R7 ;  /* 0x0000000029077224 */ /* 0x000fe400078e0207 */
[----:B------:R-:W-:-:S02]  /*3330*/  IMAD.MOV.U32 R3, RZ, RZ, R11 ;  /* 0x000000ffff037224 */ /* 0x000fc400078e000b */
[----:B------:R-:W-:Y:S01]  /*3340*/  IMAD.HI.U32 R0, R42, R8, RZ ;  /* 0x000000082a007227 */ /* 0x000fe200078e00ff */
[----:B------:R-:W-:-:S03]  /*3350*/  IABS R10, R17 ;  /* 0x00000011000a7213 */ /* 0x000fc60000000000 */
[----:B------:R-:W-:Y:S01]  /*3360*/  IMAD.MOV.U32 R2, RZ, RZ, R9 ;  /* 0x000000ffff027224 */ /* 0x000fe200078e0009 */
[----:B------:R-:W-:Y:S01]  /*3370*/  IABS R9, R16 ;  /* 0x0000001000097213 */ /* 0x000fe20000000000 */
[----:B------:R-:W-:Y:S01]  /*3380*/  @!P1 IMAD.MOV R3, RZ, RZ, -R3 ;  /* 0x000000ffff039224 */ /* 0x000fe200078e0a03 */
[----:B------:R-:W-:Y:S01]  /*3390*/  ISETP.GT.U32.AND P1, PT, R41, R5, PT ;  /* 0x000000052900720c */ /* 0x000fe20003f24070 */
[----:B------:R-:W-:Y:S02]  /*33a0*/  IMAD.MOV R0, RZ, RZ, -R0 ;  /* 0x000000ffff007224 */ /* 0x000fe400078e0a00 */
[----:B------:R-:W-:Y:S01]  /*33b0*/  @!P4 IMAD.MOV R2, RZ, RZ, -R2 ;  /* 0x000000ffff02c224 */ /* 0x000fe200078e0a02 */
[----:B------:R-:W-:Y:S01]  /*33c0*/  ISETP.GE.AND P4, PT, R13, RZ, PT ;  /* 0x000000ff0d00720c */ /* 0x000fe20003f86270 */
[----:B------:R-:W-:Y:S01]  /*33d0*/  @!P2 IMAD.MOV R61, RZ, RZ, -R61 ;  /* 0x000000ffff3da224 */ /* 0x000fe200078e0a3d */
[----:B------:R-:W-:Y:S01]  /*33e0*/  ISETP.GE.AND P2, PT, R12, RZ, PT ;  /* 0x000000ff0c00720c */ /* 0x000fe20003f46270 */
[----:B------:R-:W-:Y:S01]  /*33f0*/  IMAD R8, R41, R0, R8 ;  /* 0x0000000029087224 */ /* 0x000fe200078e0208 */
[----:B------:R-:W-:Y:S01]  /*3400*/  ISETP.GE.AND P5, PT, R14, RZ, PT ;  /* 0x000000ff0e00720c */ /* 0x000fe20003fa6270 */
[----:B------:R-:W-:Y:S01]  /*3410*/  IMAD.HI.U32 R13, R42, R10, RZ ;  /* 0x0000000a2a0d7227 */ /* 0x000fe200078e00ff */
[----:B------:R-:W-:-:S03]  /*3420*/  IABS R11, R18 ;  /* 0x00000012000b7213 */ /* 0x000fc60000000000 */
[----:B------:R-:W-:-:S04]  /*3430*/  IMAD.HI.U32 R14, R42, R9, RZ ;  /* 0x000000092a0e7227 */ /* 0x000fc800078e00ff */
[----:B------:R-:W-:Y:S01]  /*3440*/  @!P6 IMAD.IADD R6, R6, 0x1, -R41 ;  /* 0x000000010606e824 */ /* 0x000fe200078e0a29 */
[----:B------:R-:W-:Y:S01]  /*3450*/  ISETP.GT.U32.AND P6, PT, R41, R8, PT ;  /* 0x000000082900720c */ /* 0x000fe20003fc4070 */
[----:B------:R-:W-:Y:S02]  /*3460*/  IMAD.MOV R13, RZ, RZ, -R13 ;  /* 0x000000ffff0d7224 */ /* 0x000fe400078e0a0d */
[----:B------:R-:W-:Y:S02]  /*3470*/  IMAD.MOV R14, RZ, RZ, -R14 ;  /* 0x000000ffff0e7224 */ /* 0x000fe400078e0a0e */
[----:B------:R-:W-:-:S04]  /*3480*/  IMAD.HI.U32 R0, R42, R11, RZ ;  /* 0x0000000b2a007227 */ /* 0x000fc800078e00ff */
[----:B------:R-:W-:Y:S02]  /*3490*/  IMAD R10, R41, R13, R10 ;  /* 0x0000000d290a7224 */ /* 0x000fe400078e020a */
[----:B------:R-:W-:Y:S02]  /*34a0*/  @!P1 IMAD.IADD R5, R5, 0x1, -R41 ;  /* 0x0000000105059824 */ /* 0x000fe400078e0a29 */
[C---:B------:R-:W-:Y:S02]  /*34b0*/  IMAD R9, R41.reuse, R14, R9 ;  /* 0x0000000e29097224 */ /* 0x040fe400078e0209 */
[----:B------:R-:W-:Y:S02]  /*34c0*/  IMAD.MOV R13, RZ, RZ, -R0 ;  /* 0x000000ffff0d7224 */ /* 0x000fe400078e0a00 */
[----:B------:R-:W-:Y:S01]  /*34d0*/  @!P2 IMAD.MOV R5, RZ, RZ, -R5 ;  /* 0x000000ffff05a224 */ /* 0x000fe200078e0a05 */
[C---:B------:R-:W-:Y:S01]  /*34e0*/  ISETP.GT.U32.AND P2, PT, R41.reuse, R9, PT ;  /* 0x000000092900720c */ /* 0x040fe20003f44070 */
[----:B------:R-:W-:-:S02]  /*34f0*/  IMAD R11, R41, R13, R11 ;  /* 0x0000000d290b7224 */ /* 0x000fc400078e020b */
[----:B------:R-:W-:Y:S01]  /*3500*/  @!P4 IMAD.MOV R6, RZ, RZ, -R6 ;  /* 0x000000ffff06c224 */ /* 0x000fe200078e0a06 */
[C---:B------:R-:W-:Y:S01]  /*3510*/  ISETP.GT.U32.AND P4, PT, R41.reuse, R10, PT ;  /* 0x0000000a2900720c */ /* 0x040fe20003f84070 */
[----:B------:R-:W-:Y:S01]  /*3520*/  @!P6 IMAD.IADD R8, R8, 0x1, -R41 ;  /* 0x000000010808e824 */ /* 0x000fe200078e0a29 */
[----:B------:R-:W-:Y:S02]  /*3530*/  ISETP.GT.U32.AND P6, PT, R41, R11, PT ;  /* 0x0000000b2900720c */ /* 0x000fe40003fc4070 */
[----:B------:R-:W-:-:S05]  /*3540*/  IABS R12, R19 ;  /* 0x00000013000c7213 */ /* 0x000fca0000000000 */
[----:B------:R-:W-:Y:S01]  /*3550*/  IMAD.HI.U32 R0, R42, R12, RZ ;  /* 0x0000000c2a007227 */ /* 0x000fe200078e00ff */
[----:B------:R-:W-:-:S03]  /*3560*/  IABS R13, R20 ;  /* 0x00000014000d7213 */ /* 0x000fc60000000000 */
[--C-:B------:R-:W-:Y:S01]  /*3570*/  @!P2 IMAD.IADD R9, R9, 0x1, -R41.reuse ;  /* 0x000000010909a824 */ /* 0x100fe200078e0a29 */
[C---:B------:R-:W-:Y:S01]  /*3580*/  ISETP.GT.U32.AND P2, PT, R41.reuse, R8, PT ;  /* 0x000000082900720c */ /* 0x040fe20003f44070 */
[--C-:B------:R-:W-:Y:S02]  /*3590*/  @!P4 IMAD.IADD R10, R10, 0x1, -R41.reuse ;  /* 0x000000010a0ac824 */ /* 0x100fe400078e0a29 */
[----:B------:R-:W-:Y:S01]  /*35a0*/  IMAD.MOV R0, RZ, RZ, -R0 ;  /* 0x000000ffff007224 */ /* 0x000fe200078e0a00 */
[----:B------:R-:W-:Y:S01]  /*35b0*/  ISETP.GT.U32.AND P1, PT, R41, R7, PT ;  /* 0x000000072900720c */ /* 0x000fe20003f24070 */
[----:B------:R-:W-:Y:S01]  /*35c0*/  @!P6 IMAD.IADD R11, R11, 0x1, -R41 ;  /* 0x000000010b0be824 */ /* 0x000fe200078e0a29 */
[C---:B------:R-:W-:Y:S01]  /*35d0*/  ISETP.GT.U32.AND P6, PT, R41.reuse, R10, PT ;  /* 0x0000000a2900720c */ /* 0x040fe20003fc4070 */
[----:B------:R-:W-:Y:S02]  /*35e0*/  IMAD R12, R41, R0, R12 ;  /* 0x00000000290c7224 */ /* 0x000fe400078e020c */
[----:B------:R-:W-:-:S04]  /*35f0*/  IMAD.HI.U32 R0, R42, R13, RZ ;  /* 0x0000000d2a007227 */ /* 0x000fc800078e00ff */
[----:B------:R-:W-:Y:S02]  /*3600*/  IMAD.MOV R0, RZ, RZ, -R0 ;  /* 0x000000ffff007224 */ /* 0x000fe400078e0a00 */
[----:B------:R-:W-:Y:S01]  /*3610*/  @!P2 IMAD.IADD R8, R8, 0x1, -R41 ;  /* 0x000000010808a824 */ /* 0x000fe200078e0a29 */
[C---:B------:R-:W-:Y:S01]  /*3620*/  ISETP.GT.U32.AND P2, PT, R41.reuse, R12, PT ;  /* 0x0000000c2900720c */ /* 0x040fe20003f44070 */
[----:B------:R-:W-:Y:S02]  /*3630*/  IMAD R13, R41, R0, R13 ;  /* 0x00000000290d7224 */ /* 0x000fe400078e020d */
[--C-:B------:R-:W-:Y:S02]  /*3640*/  @!P1 IMAD.IADD R7, R7, 0x1, -R41.reuse ;  /* 0x0000000107079824 */ /* 0x100fe400078e0a29 */
[----:B------:R-:W-:Y:S01]  /*3650*/  @!P6 IMAD.IADD R10, R10, 0x1, -R41 ;  /* 0x000000010a0ae824 */ /* 0x000fe200078e0a29 */
[C---:B------:R-:W-:Y:S02]  /*3660*/  ISETP.GT.U32.AND P6, PT, R41.reuse, R13, PT ;  /* 0x0000000d2900720c */ /* 0x040fe40003fc4070 */
[C---:B------:R-:W-:Y:S01]  /*3670*/  ISETP.GT.U32.AND P1, PT, R41.reuse, R7, PT ;  /* 0x000000072900720c */ /* 0x040fe20003f24070 */
[----:B------:R-:W-:Y:S01]  /*3680*/  @!P0 IMAD.MOV R4, RZ, RZ, -R4 ;  /* 0x000000ffff048224 */ /* 0x000fe200078e0a04 */
[----:B------:R-:W-:-:S02]  /*3690*/  ISETP.GT.U32.AND P4, PT, R41, R9, PT ;  /* 0x000000092900720c */ /* 0x000fc40003f84070 */
[----:B------:R-:W-:Y:S01]  /*36a0*/  ISETP.GE.AND P0, PT, R16, RZ, PT ;  /* 0x000000ff1000720c */ /* 0x000fe20003f06270 */
[--C-:B------:R-:W-:Y:S01]  /*36b0*/  @!P2 IMAD.IADD R12, R12, 0x1, -R41.reuse ;  /* 0x000000010c0ca824 */ /* 0x100fe200078e0a29 */
[----:B------:R-:W-:Y:S02]  /*36c0*/  IABS R16, R23 ;  /* 0x0000001700107213 */ /* 0x000fe40000000000 */
[----:B------:R-:W-:Y:S02]  /*36d0*/  ISETP.GE.AND P3, PT, R15, RZ, PT ;  /* 0x000000ff0f00720c */ /* 0x000fe40003f66270 */
[----:B------:R-:W-:Y:S01]  /*36e0*/  IABS R15, R22 ;  /* 0x00000016000f7213 */ /* 0x000fe20000000000 */
[----:B------:R-:W-:Y:S01]  /*36f0*/  @!P6 IMAD.IADD R13, R13, 0x1, -R41 ;  /* 0x000000010d0de824 */ /* 0x000fe200078e0a29 */
[----:B------:R-:W-:Y:S01]  /*3700*/  ISETP.GT.U32.AND P6, PT, R41, R12, PT ;  /* 0x0000000c2900720c */ /* 0x000fe20003fc4070 */
[----:B------:R-:W-:Y:S01]  /*3710*/  IMAD.HI.U32 R0, R42, R16, RZ ;  /* 0x000000102a007227 */ /* 0x000fe200078e00ff */
[----:B------:R-:W-:-:S03]  /*3720*/  IABS R14, R21 ;  /* 0x00000015000e7213 */ /* 0x000fc60000000000 */
[----:B------:R-:W-:Y:S01]  /*3730*/  @!P1 IMAD.IADD R7, R7, 0x1, -R41 ;  /* 0x0000000107079824 */ /* 0x000fe200078e0a29 */
[----:B------:R-:W-:Y:S01]  /*3740*/  ISETP.GE.AND P1, PT, R17, RZ, PT ;  /* 0x000000ff1100720c */ /* 0x000fe20003f26270 */
[----:B------:R-:W-:-:S04]  /*3750*/  IMAD.HI.U32 R17, R42, R15, RZ ;  /* 0x0000000f2a117227 */ /* 0x000fc800078e00ff */
[----:B------:R-:W-:Y:S02]  /*3760*/  IMAD.MOV R0, RZ, RZ, -R0 ;  /* 0x000000ffff007224 */ /* 0x000fe400078e0a00 */
[----:B------:R-:W-:Y:S01]  /*3770*/  @!P4 IMAD.IADD R9, R9, 0x1, -R41 ;  /* 0x000000010909c824 */ /* 0x000fe200078e0a29 */
[----:B------:R-:W-:Y:S01]  /*3780*/  ISETP.GE.AND P4, PT, R18, RZ, PT ;  /* 0x000000ff1200720c */ /* 0x000fe20003f86270 */
[----:B------:R-:W-:-:S04]  /*3790*/  IMAD.HI.U32 R18, R42, R14, RZ ;  /* 0x0000000e2a127227 */ /* 0x000fc800078e00ff */
[----:B------:R-:W-:Y:S02]  /*37a0*/  IMAD.MOV R17, RZ, RZ, -R17 ;  /* 0x000000ffff117224 */ /* 0x000fe400078e0a11 */
[C---:B------:R-:W-:Y:S02]  /*37b0*/  IMAD R16, R41.reuse, R0, R16 ;  /* 0x0000000029107224 */ /* 0x040fe400078e0210 */
[----:B------:R-:W-:Y:S02]  /*37c0*/  IMAD.MOV R18, RZ, RZ, -R18 ;  /* 0x000000ffff127224 */ /* 0x000fe400078e0a12 */
[C---:B------:R-:W-:Y:S01]  /*37d0*/  IMAD R15, R41.reuse, R17, R15 ;  /* 0x00000011290f7224 */ /* 0x040fe200078e020f */
[----:B------:R-:W-:Y:S01]  /*37e0*/  IABS R17, R24 ;  /* 0x0000001800117213 */ /* 0x000fe20000000000 */
[----:B------:R-:W-:Y:S01]  /*37f0*/  @!P6 IMAD.IADD R12, R12, 0x1, -R41 ;  /* 0x000000010c0ce824 */ /* 0x000fe200078e0a29 */
[C---:B------:R-:W-:Y:S01]  /*3800*/  ISETP.GT.U32.AND P6, PT, R41.reuse, R16, PT ;  /* 0x000000102900720c */ /* 0x040fe20003fc4070 */
[----:B------:R-:W-:-:S02]  /*3810*/  IMAD R14, R41, R18, R14 ;  /* 0x00000012290e7224 */ /* 0x000fc400078e020e */
[----:B------:R-:W-:Y:S01]  /*3820*/  IMAD.HI.U32 R18, R42, R17, RZ ;  /* 0x000000112a127227 */ /* 0x000fe200078e00ff */
[----:B------:R-:W-:-:S03]  /*3830*/  IABS R0, R25 ;  /* 0x0000001900007213 */ /* 0x000fc60000000000 */
[----:B------:R-:W-:Y:S01]  /*3840*/  @!P3 IMAD.MOV R8, RZ, RZ, -R8 ;  /* 0x000000ffff08b224 */ /* 0x000fe200078e0a08 */
[C---:B------:R-:W-:Y:S01]  /*3850*/  ISETP.GT.U32.AND P3, PT, R41.reuse, R14, PT ;  /* 0x0000000e2900720c */ /* 0x040fe20003f64070 */
[----:B------:R-:W-:Y:S02]  /*3860*/  IMAD.MOV R18, RZ, RZ, -R18 ;  /* 0x000000ffff127224 */ /* 0x000fe400078e0a12 */
[----:B------:R-:W-:Y:S01]  /*3870*/  @!P5 IMAD.MOV R7, RZ, RZ, -R7 ;  /* 0x000000ffff07d224 */ /* 0x000fe200078e0a07 */
[C---:B------:R-:W-:Y:S01]  /*3880*/  ISETP.GT.U32.AND P5, PT, R41.reuse, R11, PT ;  /* 0x0000000b2900720c */ /* 0x040fe20003fa4070 */
[----:B------:R-:W-:Y:S02]  /*3890*/  IMAD R17, R41, R18, R17 ;  /* 0x0000001229117224 */ /* 0x000fe400078e0211 */
[----:B------:R-:W-:Y:S02]  /*38a0*/  @!P6 IMAD.IADD R16, R16, 0x1, -R41 ;  /* 0x000000011010e824 */ /* 0x000fe400078e0a29 */
[----:B------:R-:W-:Y:S01]  /*38b0*/  IMAD.HI.U32 R18, R42, R0, RZ ;  /* 0x000000002a127227 */ /* 0x000fe200078e00ff */
[----:B------:R-:W-:-:S02]  /*38c0*/  ISETP.GE.AND P2, PT, R20, RZ, PT ;  /* 0x000000ff1400720c */ /* 0x000fc40003f46270 */
[----:B------:R-:W-:Y:S01]  /*38d0*/  IABS R20, R27 ;  /* 0x0000001b00147213 */ /* 0x000fe20000000000 */
[----:B------:R-:W-:Y:S01]  /*38e0*/  IMAD.MOV R18, RZ, RZ, -R18 ;  /* 0x000000ffff127224 */ /* 0x000fe200078e0a12 */
[C---:B------:R-:W-:Y:S01]  /*38f0*/  ISETP.GT.U32.AND P6, PT, R41.reuse, R16, PT ;  /* 0x000000102900720c */ /* 0x040fe20003fc4070 */
[----:B------:R-:W-:Y:S01]  /*3900*/  @!P0 IMAD.MOV R9, RZ, RZ, -R9 ;  /* 0x000000ffff098224 */ /* 0x000fe200078e0a09 */
[C---:B------:R-:W-:Y:S01]  /*3910*/  ISETP.GT.U32.AND P0, PT, R41.reuse, R13, PT ;  /* 0x0000000d2900720c */ /* 0x040fe20003f04070 */
[----:B------:R-:W-:Y:S01]  /*3920*/  @!P1 IMAD.MOV R10, RZ, RZ, -R10 ;  /* 0x000000ffff0a9224 */ /* 0x000fe200078e0a0a */
[----:B------:R-:W-:Y:S01]  /*3930*/  ISETP.GT.U32.AND P1, PT, R41, R15, PT ;  /* 0x0000000f2900720c */ /* 0x000fe20003f24070 */
[----:B------:R-:W-:Y:S01]  /*3940*/  @!P3 IMAD.IADD R14, R14, 0x1, -R41 ;  /* 0x000000010e0eb824 */ /* 0x000fe200078e0a29 */
[----:B------:R-:W-:Y:S01]  /*3950*/  ISETP.GE.AND P3, PT, R23, RZ, PT ;  /* 0x000000ff1700720c */ /* 0x000fe20003f66270 */
[----:B------:R-:W-:Y:S02]  /*3960*/  IMAD R18, R41, R18, R0 ;  /* 0x0000001229127224 */ /* 0x000fe400078e0200 */
[----:B------:R-:W-:-:S04]  /*3970*/  IMAD.HI.U32 R0, R42, R20, RZ ;  /* 0x000000142a007227 */ /* 0x000fc800078e00ff */
[--C-:B------:R-:W-:Y:S01]  /*3980*/  @!P5 IMAD.IADD R11, R11, 0x1, -R41.reuse ;  /* 0x000000010b0bd824 */ /* 0x100fe200078e0a29 */
[----:B------:R-:W-:Y:S01]  /*3990*/  ISETP.GE.AND P5, PT, R19, RZ, PT ;  /* 0x000000ff1300720c */ /* 0x000fe20003fa6270 */
[----:B------:R-:W-:Y:S02]  /*39a0*/  IMAD.MOV R0, RZ, RZ, -R0 ;  /* 0x000000ffff007224 */ /* 0x000fe400078e0a00 */
[--C-:B------:R-:W-:Y:S02]  /*39b0*/  @!P6 IMAD.IADD R16, R16, 0x1, -R41.reuse ;  /* 0x000000011010e824 */ /* 0x100fe400078e0a29 */
[----:B------:R-:W-:Y:S02]  /*39c0*/  IMAD R20, R41, R0, R20 ;  /* 0x0000000029147224 */ /* 0x000fe400078e0214 */
[--C-:B------:R-:W-:Y:S02]  /*39d0*/  @!P0 IMAD.IADD R13, R13, 0x1, -R41.reuse ;  /* 0x000000010d0d8824 */ /* 0x100fe400078e0a29 */
[----:B------:R-:W-:-:S02]  /*39e0*/  @!P1 IMAD.IADD R15, R15, 0x1, -R41 ;  /* 0x000000010f0f9824 */ /* 0x000fc400078e0a29 */
[----:B------:R-:W-:Y:S01]  /*39f0*/  @!P3 IMAD.MOV R16, RZ, RZ, -R16 ;  /* 0x000000ffff10b224 */ /* 0x000fe200078e0a10 */
[C---:B------:R-:W-:Y:S01]  /*3a00*/  ISETP.GT.U32.AND P3, PT, R41.reuse, R20, PT ;  /* 0x000000142900720c */ /* 0x040fe20003f64070 */
[----:B------:R-:W-:Y:S01]  /*3a10*/  @!P5 IMAD.MOV R12, RZ, RZ, -R12 ;  /* 0x000000ffff0cd224 */ /* 0x000fe200078e0a0c */
[C---:B------:R-:W-:Y:S01]  /*3a20*/  ISETP.GT.U32.AND P5, PT, R41.reuse, R15, PT ;  /* 0x0000000f2900720c */ /* 0x040fe20003fa4070 */
[----:B------:R-:W-:Y:S01]  /*3a30*/  @!P2 IMAD.MOV R13, RZ, RZ, -R13 ;  /* 0x000000ffff0da224 */ /* 0x000fe200078e0a0d */
[----:B------:R-:W-:Y:S02]  /*3a40*/  ISETP.GT.U32.AND P2, PT, R41, R17, PT ;  /* 0x000000112900720c */ /* 0x000fe40003f44070 */
[----:B------:R-:W-:Y:S01]  /*3a50*/  IABS R19, R26 ;  /* 0x0000001a00137213 */ /* 0x000fe20000000000 */
[----:B------:R-:W-:Y:S01]  /*3a60*/  @!P4 IMAD.MOV R11, RZ, RZ, -R11 ;  /* 0x000000ffff0bc224 */ /* 0x000fe200078e0a0b */
[----:B------:R-:W-:Y:S02]  /*3a70*/  ISETP.GE.AND P4, PT, R21, RZ, PT ;  /* 0x000000ff1500720c */ /* 0x000fe40003f86270 */
[----:B------:R-:W-:Y:S01]  /*3a80*/  ISETP.GE.AND P0, PT, R22, RZ, PT ;  /* 0x000000ff1600720c */ /* 0x000fe20003f06270 */
[----:B------:R-:W-:Y:S01]  /*3a90*/  IMAD.HI.U32 R22, R42, R19, RZ ;  /* 0x000000132a167227 */ /* 0x000fe200078e00ff */
[----:B------:R-:W-:-:S02]  /*3aa0*/  IABS R21, R28 ;  /* 0x0000001c00157213 */ /* 0x000fc40000000000 */
[----:B------:R-:W-:Y:S01]  /*3ab0*/  IABS R23, R30 ;  /* 0x0000001e00177213 */ /* 0x000fe20000000000 */
[--C-:B------:R-:W-:Y:S01]  /*3ac0*/  @!P3 IMAD.IADD R20, R20, 0x1, -R41.reuse ;  /* 0x000000011414b824 */ /* 0x100fe200078e0a29 */
[----:B------:R-:W-:Y:S01]  /*3ad0*/  ISETP.GT.U32.AND P1, PT, R41, R14, PT ;  /* 0x0000000e2900720c */ /* 0x000fe20003f24070 */
[--C-:B------:R-:W-:Y:S01]  /*3ae0*/  @!P5 IMAD.IADD R15, R15, 0x1, -R41.reuse ;  /* 0x000000010f0fd824 */ /* 0x100fe200078e0a29 */
[----:B------:R-:W-:Y:S01]  /*3af0*/  ISETP.GT.U32.AND P5, PT, R41, R18, PT ;  /* 0x000000122900720c */ /* 0x000fe20003fa4070 */
[----:B------:R-:W-:Y:S01]  /*3b00*/  @!P2 IMAD.IADD R17, R17, 0x1, -R41 ;  /* 0x000000011111a824 */ /* 0x000fe200078e0a29 */
[----:B------:R-:W-:Y:S01]  /*3b10*/  ISETP.GE.AND P2, PT, R26, RZ, PT ;  /* 0x000000ff1a00720c */ /* 0x000fe20003f46270 */
[----:B------:R-:W-:Y:S01]  /*3b20*/  IMAD.MOV R22, RZ, RZ, -R22 ;  /* 0x000000ffff167224 */ /* 0x000fe200078e0a16 */
[----:B------:R-:W-:Y:S01]  /*3b30*/  ISETP.GT.U32.AND P3, PT, R41, R20, PT ;  /* 0x000000142900720c */ /* 0x000fe20003f64070 */
[----:B------:R-:W-:-:S04]  /*3b40*/  IMAD.HI.U32 R0, R42, R21, RZ ;  /* 0x000000152a007227 */ /* 0x000fc800078e00ff */
[----:B------:R-:W-:-:S04]  /*3b50*/  IMAD.HI.U32 R26, R42, R23, RZ ;  /* 0x000000172a1a7227 */ /* 0x000fc800078e00ff */
[C---:B------:R-:W-:Y:S01]  /*3b60*/  IMAD R19, R41.reuse, R22, R19 ;  /* 0x0000001629137224 */ /* 0x040fe200078e0213 */
[----:B------:R-:W-:Y:S01]  /*3b70*/  IABS R22, R29 ;  /* 0x0000001d00167213 */ /* 0x000fe20000000000 */
[----:B------:R-:W-:Y:S02]  /*3b80*/  IMAD.MOV R0, RZ, RZ, -R0 ;  /* 0x000000ffff007224 */ /* 0x000fe400078e0a00 */
[----:B------:R-:W-:Y:S02]  /*3b90*/  IMAD.MOV R26, RZ, RZ, -R26 ;  /* 0x000000ffff1a7224 */ /* 0x000fe400078e0a1a */
[C---:B------:R-:W-:Y:S02]  /*3ba0*/  IMAD R21, R41.reuse, R0, R21 ;  /* 0x0000000029157224 */ /* 0x040fe400078e0215 */
[----:B------:R-:W-:Y:S02]  /*3bb0*/  IMAD R23, R41, R26, R23 ;  /* 0x0000001a29177224 */ /* 0x000fe400078e0217 */
[----:B------:R-:W-:-:S04]  /*3bc0*/  IMAD.HI.U32 R0, R42, R22, RZ ;  /* 0x000000162a007227 */ /* 0x000fc800078e00ff */
[--C-:B------:R-:W-:Y:S01]  /*3bd0*/  @!P1 IMAD.IADD R14, R14, 0x1, -R41.reuse ;  /* 0x000000010e0e9824 */ /* 0x100fe200078e0a29 */
[----:B------:R-:W-:Y:S01]  /*3be0*/  ISETP.GE.AND P1, PT, R24, RZ, PT ;  /* 0x000000ff1800720c */ /* 0x000fe20003f26270 */
[--C-:B------:R-:W-:Y:S01]  /*3bf0*/  @!P5 IMAD.IADD R18, R18, 0x1, -R41.reuse ;  /* 0x000000011212d824 */ /* 0x100fe200078e0a29 */
[----:B------:R-:W-:Y:S01]  /*3c00*/  IABS R24, R31 ;  /* 0x0000001f00187213 */ /* 0x000fe20000000000 */
[----:B------:R-:W-:Y:S01]  /*3c10*/  @!P3 IMAD.IADD R20, R20, 0x1, -R41 ;  /* 0x000000011414b824 */ /* 0x000fe200078e0a29 */
[----:B------:R-:W-:Y:S01]  /*3c20*/  ISETP.GT.U32.AND P3, PT, R41, R23, PT ;  /* 0x000000172900720c */ /* 0x000fe20003f64070 */
[----:B------:R-:W-:Y:S01]  /*3c30*/  IMAD.MOV R0, RZ, RZ, -R0 ;  /* 0x000000ffff007224 */ /* 0x000fe200078e0a00 */
[----:B------:R-:W-:Y:S01]  /*3c40*/  ISETP.GE.AND P6, PT, R25, RZ, PT ;  /* 0x000000ff1900720c */ /* 0x000fe20003fc6270 */
[----:B------:R-:W-:Y:S01]  /*3c50*/  @!P4 IMAD.MOV R14, RZ, RZ, -R14 ;  /* 0x000000ffff0ec224 */ /* 0x000fe200078e0a0e */
[C---:B------:R-:W-:Y:S01]  /*3c60*/  ISETP.GT.U32.AND P4, PT, R41.reuse, R17, PT ;  /* 0x000000112900720c */ /* 0x040fe20003f84070 */
[----:B------:R-:W-:Y:S01]  /*3c70*/  @!P0 IMAD.MOV R15, RZ, RZ, -R15 ;  /* 0x000000ffff0f8224 */ /* 0x000fe200078e0a0f */
[C---:B------:R-:W-:Y:S01]  /*3c80*/  ISETP.GT.U32.AND P0, PT, R41.reuse, R18, PT ;  /* 0x000000122900720c */ /* 0x040fe20003f04070 */
[C---:B------:R-:W-:Y:S01]  /*3c90*/  IMAD R22, R41.reuse, R0, R22 ;  /* 0x0000000029167224 */ /* 0x040fe200078e0216 */
[----:B------:R-:W-:Y:S01]  /*3ca0*/  ISETP.GT.U32.AND P5, PT, R41, R19, PT ;  /* 0x000000132900720c */ /* 0x000fe20003fa4070 */
[----:B------:R-:W-:Y:S01]  /*3cb0*/  IMAD.HI.U32 R0, R42, R24, RZ ;  /* 0x000000182a007227 */ /* 0x000fe200078e00ff */
[----:B------:R-:W-:-:S03]  /*3cc0*/  IABS R25, R32 ;  /* 0x0000002000197213 */ /* 0x000fc60000000000 */
[----:B------:R-:W-:Y:S02]  /*3cd0*/  IMAD.MOV R26, RZ, RZ, -R0 ;  /* 0x000000ffff1a7224 */ /* 0x000fe400078e0a00 */
[----:B------:R-:W-:-:S04]  /*3ce0*/  IMAD.HI.U32 R0, R42, R25, RZ ;  /* 0x000000192a007227 */ /* 0x000fc800078e00ff */
[----:B------:R-:W-:Y:S01]  /*3cf0*/  IMAD R24, R41, R26, R24 ;  /* 0x0000001a29187224 */ /* 0x000fe200078e0218 */
[----:B------:R-:W-:Y:S01]  /*3d00*/  IABS R26, R33 ;  /* 0x00000021001a7213 */ /* 0x000fe20000000000 */
[--C-:B------:R-:W-:Y:S02]  /*3d10*/  @!P3 IMAD.IADD R23, R23, 0x1, -R41.reuse ;  /* 0x000000011717b824 */ /* 0x100fe400078e0a29 */
[----:B------:R-:W-:Y:S02]  /*3d20*/  IMAD.MOV R0, RZ, RZ, -R0 ;  /* 0x000000ffff007224 */ /* 0x000fe400078e0a00 */
[--C-:B------:R-:W-:Y:S01]  /*3d30*/  @!P4 IMAD.IADD R17, R17, 0x1, -R41.reuse ;  /* 0x000000011111c824 */ /* 0x100fe200078e0a29 */
[----:B------:R-:W-:Y:S01]  /*3d40*/  ISETP.GT.U32.AND P3, PT, R41, R23, PT ;  /* 0x000000172900720c */ /* 0x000fe20003f64070 */
[--C-:B------:R-:W-:Y:S02]  /*3d50*/  @!P0 IMAD.IADD R18, R18, 0x1, -R41.reuse ;  /* 0x0000000112128824 */ /* 0x100fe400078e0a29 */
[----:B------:R-:W-:-:S02]  /*3d60*/  @!P5 IMAD.IADD R19, R19, 0x1, -R41 ;  /* 0x000000011313d824 */ /* 0x000fc400078e0a29 */
[----:B------:R-:W-:Y:S02]  /*3d70*/  IMAD R25, R41, R0, R25 ;  /* 0x0000000029197224 */ /* 0x000fe400078e0219 */
[----:B------:R-:W-:-:S04]  /*3d80*/  IMAD.HI.U32 R0, R42, R26, RZ ;  /* 0x0000001a2a007227 */ /* 0x000fc800078e00ff */
[----:B------:R-:W-:Y:S01]  /*3d90*/  @!P1 IMAD.MOV R17, RZ, RZ, -R17 ;  /* 0x000000ffff119224 */ /* 0x000fe200078e0a11 */
[C---:B------:R-:W-:Y:S01]  /*3da0*/  ISETP.GT.U32.AND P1, PT, R41.reuse, R19, PT ;  /* 0x000000132900720c */ /* 0x040fe20003f24070 */
[----:B------:R-:W-:Y:S01]  /*3db0*/  @!P6 IMAD.MOV R18, RZ, RZ, -R18 ;  /* 0x000000ffff12e224 */ /* 0x000fe200078e0a12 */
[----:B------:R-:W-:Y:S01]  /*3dc0*/  ISETP.GT.U32.AND P6, PT, R41, R22, PT ;  /* 0x000000162900720c */ /* 0x000fe20003fc4070 */
[----:B------:R-:W-:-:S04]  /*3dd0*/  IMAD.MOV R0, RZ, RZ, -R0 ;  /* 0x000000ffff007224 */ /* 0x000fc800078e0a00 */
[----:B------:R-:W-:Y:S02]  /*3de0*/  IMAD R26, R41, R0, R26 ;  /* 0x00000000291a7224 */ /* 0x000fe400078e021a */
[----:B------:R-:W-:-:S03]  /*3df0*/  @!P3 IMAD.IADD R23, R23, 0x1, -R41 ;  /* 0x000000011717b824 */ /* 0x000fc600078e0a29 */
[----:B------:R-:W-:Y:S01]  /*3e00*/  ISETP.GT.U32.AND P3, PT, R41, R26, PT ;  /* 0x0000001a2900720c */ /* 0x000fe20003f64070 */
[--C-:B------:R-:W-:Y:S02]  /*3e10*/  @!P1 IMAD.IADD R19, R19, 0x1, -R41.reuse ;  /* 0x0000000113139824 */ /* 0x100fe400078e0a29 */
[----:B------:R-:W-:Y:S01]  /*3e20*/  @!P6 IMAD.IADD R22, R22, 0x1, -R41 ;  /* 0x000000011616e824 */ /* 0x000fe200078e0a29 */
[----:B------:R-:W-:Y:S01]  /*3e30*/  ISETP.GT.U32.AND P0, PT, R41, R21, PT ;  /* 0x000000152900720c */ /* 0x000fe20003f04070 */
[----:B------:R-:W-:-:S03]  /*3e40*/  @!P2 IMAD.MOV R19, RZ, RZ, -R19 ;  /* 0x000000ffff13a224 */ /* 0x000fc600078e0a13 */
[----:B------:R-:W-:Y:S02]  /*3e50*/  ISETP.GT.U32.AND P2, PT, R41, R22, PT ;  /* 0x000000162900720c */ /* 0x000fe40003f44070 */
[----:B------:R-:W-:Y:S02]  /*3e60*/  ISETP.GE.AND P1, PT, R29, RZ, PT ;  /* 0x000000ff1d00720c */ /* 0x000fe40003f26270 */
[----:B------:R-:W-:Y:S01]  /*3e70*/  ISETP.GE.AND P5, PT, R28, RZ, PT ;  /* 0x000000ff1c00720c */ /* 0x000fe20003fa6270 */
[----:B------:R-:W-:Y:S01]  /*3e80*/  @!P3 IMAD.IADD R26, R26, 0x1, -R41 ;  /* 0x000000011a1ab824 */ /* 0x000fe200078e0a29 */
[----:B------:R-:W-:-:S04]  /*3e90*/  IABS R28, R35 ;  /* 0x00000023001c7213 */ /* 0x000fc80000000000 */
[----:B------:R-:W-:Y:S01]  /*3ea0*/  ISETP.GT.U32.AND P3, PT, R41, R26, PT ;  /* 0x0000001a2900720c */ /* 0x000fe20003f64070 */
[----:B------:R-:W-:Y:S01]  /*3eb0*/  IMAD.HI.U32 R29, R42, R28, RZ ;  /* 0x0000001c2a1d7227 */ /* 0x000fe200078e00ff */
[----:B------:R-:W-:Y:S03]  /*3ec0*/  STL [R1+0x10], R37 ;  /* 0x0000102501007387 */ /* 0x000fe60000100800 */
[--C-:B------:R-:W-:Y:S01]  /*3ed0*/  @!P0 IMAD.IADD R21, R21, 0x1, -R41.reuse ;  /* 0x0000000115158824 */ /* 0x100fe200078e0a29 */
[----:B0-----:R-:W5:Y:S01]  /*3ee0*/  LDL.LU R45, [R1+0x84] ;  /* 0x00008400012d7983 */ /* 0x001f620000300800 */
[----:B------:R-:W-:Y:S02]  /*3ef0*/  @!P2 IMAD.IADD R22, R22, 0x1, -R41 ;  /* 0x000000011616a824 */ /* 0x000fe400078e0a29 */
[----:B------:R-:W-:Y:S01]  /*3f00*/  IMAD.MOV R29, RZ, RZ, -R29 ;  /* 0x000000ffff1d7224 */ /* 0x000fe200078e0a1d */
[----:B------:R-:W-:Y:S01]  /*3f10*/  STL [R1+0x1678], R61 ;  /* 0x0016783d01007387 */ /* 0x000fe20000100800 */
[----:B------:R-:W-:Y:S01]  /*3f20*/  ISETP.GT.U32.AND P0, PT, R41, R21, PT ;  /* 0x000000152900720c */ /* 0x000fe20003f04070 */
[----:B------:R-:W-:Y:S01]  /*3f30*/  @!P1 IMAD.MOV R22, RZ, RZ, -R22 ;  /* 0x000000ffff169224 */ /* 0x000fe200078e0a16 */
[----:B------:R-:W-:Y:S01]  /*3f40*/  ISETP.GE.AND P1, PT, R33, RZ, PT ;  /* 0x000000ff2100720c */ /* 0x000fe20003f26270 */
[----:B------:R0:W-:Y:S01]  /*3f50*/  STL [R1+0x167c], R2 ;  /* 0x00167c0201007387 */ /* 0x0001e20000100800 */
[----:B------:R-:W-:-:S03]  /*3f60*/  IMAD R28, R41, R29, R28 ;  /* 0x0000001d291c7224 */ /* 0x000fc600078e021c */
[----:B------:R1:W-:Y:S04]  /*3f70*/  STL [R1+0x1680], R3 ;  /* 0x0016800301007387 */ /* 0x0003e80000100800 */
[----:B------:R-:W-:Y:S01]  /*3f80*/  STL [R1+0x1684], R4 ;  /* 0x0016840401007387 */ /* 0x000fe20000100800 */
[----:B------:R-:W-:-:S03]  /*3f90*/  @!P3 IMAD.IADD R26, R26, 0x1, -R41 ;  /* 0x000000011a1ab824 */ /* 0x000fc600078e0a29 */
[----:B------:R-:W-:Y:S01]  /*3fa0*/  STL [R1+0x1688], R5 ;  /* 0x0016880501007387 */ /* 0x000fe20000100800 */
[----:B------:R-:W-:-:S03]  /*3fb0*/  ISETP.GT.U32.AND P3, PT, R41, R28, PT ;  /* 0x0000001c2900720c */ /* 0x000fc60003f64070 */
[----:B------:R-:W-:Y:S04]  /*3fc0*/  STL [R1+0x168c], R6 ;  /* 0x00168c0601007387 */ /* 0x000fe80000100800 */
[----:B------:R-:W-:Y:S04]  /*3fd0*/  STL [R1+0x1690], R7 ;  /* 0x0016900701007387 */ /* 0x000fe80000100800 */
[----:B------:R-:W-:Y:S04]  /*3fe0*/  STL [R1+0x1694], R8 ;  /* 0x0016940801007387 */ /* 0x000fe80000100800 */
[----:B------:R-:W-:Y:S04]  /*3ff0*/  STL [R1+0x1698], R9 ;  /* 0x0016980901007387 */ /* 0x000fe80000100800 */
[----:B------:R-:W-:Y:S04]  /*4000*/  STL [R1+0x169c], R10 ;  /* 0x00169c0a01007387 */ /* 0x000fe80000100800 */
[----:B------:R-:W-:Y:S01]  /*4010*/  STL [R1+0x16a0], R11 ;  /* 0x0016a00b01007387 */ /* 0x000fe20000100800 */
[----:B------:R-:W-:-:S03]  /*4020*/  @!P0 IMAD.IADD R21, R21, 0x1, -R41 ;  /* 0x0000000115158824 */ /* 0x000fc600078e0a29 */
[----:B------:R-:W-:Y:S01]  /*4030*/  STL [R1+0x16a4], R12 ;  /* 0x0016a40c01007387 */ /* 0x000fe20000100800 */
[----:B------:R-:W-:-:S03]  /*4040*/  ISETP.GE.AND P4, PT, R27, RZ, PT ;  /* 0x000000ff1b00720c */ /* 0x000fc60003f86270 */
[----:B------:R-:W-:Y:S01]  /*4050*/  STL [R1+0x16a8], R13 ;  /* 0x0016a80d01007387 */ /* 0x000fe20000100800 */
[----:B------:R-:W-:Y:S01]  /*4060*/  ISETP.GE.AND P0, PT, R30, RZ, PT ;  /* 0x000000ff1e00720c */ /* 0x000fe20003f06270 */
[----:B------:R-:W-:Y:S02]  /*4070*/  @!P1 IMAD.MOV R26, RZ, RZ, -R26 ;  /* 0x000000ffff1a9224 */ /* 0x000fe400078e0a1a */
[----:B------:R-:W-:Y:S01]  /*4080*/  STL [R1+0x16ac], R14 ;  /* 0x0016ac0e01007387 */ /* 0x000fe20000100800 */
[----:B------:R-:W-:-:S03]  /*4090*/  IABS R27, R34 ;  /* 0x00000022001b7213 */ /* 0x000fc60000000000 */
[----:B------:R-:W-:Y:S01]  /*40a0*/  STL [R1+0x16b0], R15 ;  /* 0x0016b00f01007387 */ /* 0x000fe20000100800 */
[----:B--2---:R-:W-:Y:S02]  /*40b0*/  IABS R30, R46 ;  /* 0x0000002e001e7213 */ /* 0x004fe40000000000 */
[----:B------:R-:W-:Y:S01]  /*40c0*/  ISETP.GE.AND P1, PT, R46, RZ, PT ;  /* 0x000000ff2e00720c */ /* 0x000fe20003f26270 */
[----:B------:R-:W-:Y:S04]  /*40d0*/  STL [R1+0x16b4], R16 ;  /* 0x0016b41001007387 */ /* 0x000fe80000100800 */
[----:B------:R-:W-:Y:S04]  /*40e0*/  STL [R1+0x16b8], R17 ;  /* 0x0016b81101007387 */ /* 0x000fe80000100800 */
[----:B------:R-:W2:Y:S01]  /*40f0*/  LDL.LU R46, [R1+0x88] ;  /* 0x00008800012e7983 */ /* 0x000ea20000300800 */
[----:B------:R-:W-:Y:S01]  /*4100*/  IMAD.HI.U32 R0, R42, R27, RZ ;  /* 0x0000001b2a007227 */ /* 0x000fe200078e00ff */
[----:B------:R-:W-:-:S02]  /*4110*/  ISETP.GT.U32.AND P6, PT, R41, R24, PT ;  /* 0x000000182900720c */ /* 0x000fc40003fc4070 */
[----:B------:R-:W2:Y:S01]  /*4120*/  LDL.LU R53, [R1+0x8c] ;  /* 0x00008c0001357983 */ /* 0x000ea20000300800 */
[----:B------:R-:W-:Y:S02]  /*4130*/  @!P3 IMAD.IADD R28, R28, 0x1, -R41 ;  /* 0x000000011c1cb824 */ /* 0x000fe400078e0a29 */
[----:B------:R-:W-:Y:S01]  /*4140*/  IMAD.MOV R0, RZ, RZ, -R0 ;  /* 0x000000ffff007224 */ /* 0x000fe200078e0a00 */
[----:B------:R-:W2:Y:S02]  /*4150*/  LDL.LU R55, [R1+0x7c0] ;  /* 0x0007c00001377983 */ /* 0x000ea40000300800 */
[C---:B------:R-:W-:Y:S01]  /*4160*/  ISETP.GT.U32.AND P3, PT, R41.reuse, R28, PT ;  /* 0x0000001c2900720c */ /* 0x040fe20003f64070 */
[----:B------:R-:W-:Y:S01]  /*4170*/  IMAD R27, R41, R0, R27 ;  /* 0x00000000291b7224 */ /* 0x000fe200078e021b */
[----:B------:R-:W-:Y:S01]  /*4180*/  IABS R0, R40 ;  /* 0x0000002800007213 */ /* 0x000fe20000000000 */
[----:B------:R-:W-:Y:S01]  /*4190*/  @!P0 IMAD.MOV R23, RZ, RZ, -R23 ;  /* 0x000000ffff178224 */ /* 0x000fe200078e0a17 */
[----:B------:R-:W-:Y:S01]  /*41a0*/  ISETP.GE.AND P0, PT, R35, RZ, PT ;  /* 0x000000ff2300720c */ /* 0x000fe20003f06270 */
[----:B------:R-:W-:Y:S01]  /*41b0*/  @!P6 IMAD.IADD R24, R24, 0x1, -R41 ;  /* 0x000000011818e824 */ /* 0x000fe200078e0a29 */
[----:B------:R-:W2:Y:S01]  /*41c0*/  LDL.LU R48, [R1+0x7c4] ;  /* 0x0007c40001307983 */ /* 0x000ea20000300800 */
[----:B------:R-:W-:Y:S01]  /*41d0*/  IMAD.HI.U32 R29, R42, R0, RZ ;  /* 0x000000002a1d7227 */ /* 0x000fe200078e00ff */
[----:B------:R-:W-:-:S02]  /*41e0*/  ISETP.GE.AND P6, PT, R31, RZ, PT ;  /* 0x000000ff1f00720c */ /* 0x000fc40003fc6270 */
[----:B------:R-:W2:Y:S01]  /*41f0*/  LDL.LU R49, [R1+0x7c8] ;  /* 0x0007c80001317983 */ /* 0x000ea20000300800 */
[----:B------:R-:W-:Y:S02]  /*4200*/  IMAD.MOV R31, RZ, RZ, -R29 ;  /* 0x000000ffff1f7224 */ /* 0x000fe400078e0a1d */
[----:B------:R-:W-:Y:S02]  /*4210*/  @!P3 IMAD.IADD R28, R28, 0x1, -R41 ;  /* 0x000000011c1cb824 */ /* 0x000fe400078e0a29 */
[----:B------:R-:W-:Y:S01]  /*4220*/  IMAD R0, R41, R31, R0 ;  /* 0x0000001f29007224 */ /* 0x000fe200078e0200 */
[----:B---3--:R-:W-:Y:S01]  /*4230*/  IABS R31, R47 ;  /* 0x0000002f001f7213 */ /* 0x008fe20000000000 */
[----:B------:R-:W-:Y:S01]  /*4240*/  @!P0 IMAD.MOV R28, RZ, RZ, -R28 ;  /* 0x000000ffff1c8224 */ /* 0x000fe200078e0a1c */
[----:B------:R-:W-:Y:S02]  /*4250*/  ISETP.GE.AND P0, PT, R47, RZ, PT ;  /* 0x000000ff2f00720c */ /* 0x000fe40003f06270 */
[----:B------:R-:W3:Y:S01]  /*4260*/  LDL.LU R47, [R1+0x7cc] ;  /* 0x0007cc00012f7983 */ /* 0x000ee20000300800 */
[----:B------:R-:W-:Y:S01]  /*4270*/  @!P4 IMAD.MOV R20, RZ, RZ, -R20 ;  /* 0x000000ffff14c224 */ /* 0x000fe200078e0a14 */
[----:B------:R-:W-:-:S02]  /*4280*/  ISETP.GT.U32.AND P4, PT, R41, R25, PT ;  /* 0x000000192900720c */ /* 0x000fc40003f84070 */
[----:B------:R-:W-:Y:S01]  /*4290*/  ISETP.GE.AND P2, PT, R32, RZ, PT ;  /* 0x000000ff2000720c */ /* 0x000fe20003f46270 */
[----:B------:R-:W-:Y:S01]  /*42a0*/  @!P5 IMAD.MOV R21, RZ, RZ, -R21 ;  /* 0x000000ffff15d224 */ /* 0x000fe200078e0a15 */
[----:B------:R-:W3:Y:S09]  /*42b0*/  LDL.LU R54, [R1+0x7d0] ;  /* 0x0007d00001367983 */ /* 0x000ef20000300800 */
[----:B------:R-:W-:-:S05]  /*42c0*/  @!P4 IMAD.IADD R25, R25, 0x1, -R41 ;  /* 0x000000011919c824 */ /* 0x000fca00078e0a29 */
[----:B------:R-:W-:-:S13]  /*42d0*/  ISETP.GT.U32.AND P4, PT, R41, R25, PT ;  /* 0x000000192900720c */ /* 0x000fda0003f84070 */
[----:B------:R-:W-:Y:S01]  /*42e0*/  @!P4 IMAD.IADD R25, R25, 0x1, -R41 ;  /* 0x000000011919c824 */ /* 0x000fe200078e0a29 */
[----:B------:R-:W-:-:S03]  /*42f0*/  ISETP.GT.U32.AND P4, PT, R41, R27, PT ;  /* 0x0000001b2900720c */ /* 0x000fc60003f84070 */
[----:B------:R-:W-:-:S10]  /*4300*/  @!P2 IMAD.MOV R25, RZ, RZ, -R25 ;  /* 0x000000ffff19a224 */ /* 0x000fd400078e0a19 */
[----:B------:R-:W-:-:S05]  /*4310*/  @!P4 IMAD.IADD R27, R27, 0x1, -R41 ;  /* 0x000000011b1bc824 */ /* 0x000fca00078e0a29 */
[----:B------:R-:W-:Y:S02]  /*4320*/  ISETP.GT.U32.AND P4, PT, R41, R27, PT ;  /* 0x0000001b2900720c */ /* 0x000fe40003f84070 */
[----:B------:R-:W-:Y:S02]  /*4330*/  ISETP.GE.AND P2, PT, R60, RZ, PT ;  /* 0x000000ff3c00720c */ /* 0x000fe40003f46270 */
[----:B------:R-:W-:-:S05]  /*4340*/  IABS R60, R60 ;  /* 0x0000003c003c7213 */ /* 0x000fca0000000000 */
[----:B------:R-:W-:-:S04]  /*4350*/  IMAD.MOV.U32 R29, RZ, RZ, R60 ;  /* 0x000000ffff1d7224 */ /* 0x000fc800078e003c */
[----:B------:R-:W-:Y:S01]  /*4360*/  @!P4 IMAD.IADD R27, R27, 0x1, -R41 ;  /* 0x000000011b1bc824 */ /* 0x000fe200078e0a29 */
[----:B------:R-:W-:Y:S01]  /*4370*/  ISETP.GT.U32.AND P4, PT, R41, R0, PT ;  /* 0x000000002900720c */ /* 0x000fe20003f84070 */
[----:B------:R-:W-:-:S04]  /*4380*/  IMAD.HI.U32 R33, R42, R29, RZ ;  /* 0x0000001d2a217227 */ /* 0x000fc800078e00ff */
[----:B------:R-:W-:-:S04]  /*4390*/  IMAD.MOV R33, RZ, RZ, -R33 ;  /* 0x000000ffff217224 */ /* 0x000fc800078e0a21 */
[----:B------:R-:W-:-:S04]  /*43a0*/  IMAD R29, R41, R33, R29 ;  /* 0x00000021291d7224 */ /* 0x000fc800078e021d */
[----:B------:R-:W-:Y:S01]  /*43b0*/  @!P4 IMAD.IADD R0, R0, 0x1, -R41 ;  /* 0x000000010000c824 */ /* 0x000fe200078e0a29 */
[C---:B------:R-:W-:Y:S02]  /*43c0*/  ISETP.GT.U32.AND P3, PT, R41.reuse, R29, PT ;  /* 0x0000001d2900720c */ /* 0x040fe40003f64070 */
[C---:B------:R-:W-:Y:S01]  /*43d0*/  ISETP.GT.U32.AND P5, PT, R41.reuse, R24, PT ;  /* 0x000000182900720c */ /* 0x040fe20003fa4070 */
[----:B------:R-:W-:Y:S01]  /*43e0*/  IMAD.HI.U32 R33, R42, R31, RZ ;  /* 0x0000001f2a217227 */ /* 0x000fe200078e00ff */
[----:B------:R-:W-:-:S03]  /*43f0*/  ISETP.GT.U32.AND P4, PT, R41, R0, PT ;  /* 0x000000002900720c */ /* 0x000fc60003f84070 */
[----:B------:R-:W-:Y:S02]  /*4400*/  IMAD.MOV R33, RZ, RZ, -R33 ;  /* 0x000000ffff217224 */ /* 0x000fe400078e0a21 */
[----:B------:R-:W-:-:S04]  /*4410*/  IMAD.HI.U32 R32, R42, R30, RZ ;  /* 0x0000001e2a207227 */ /* 0x000fc800078e00ff */
[----:B------:R-:W-:Y:S02]  /*4420*/  @!P3 IMAD.IADD R29, R29, 0x1, -R41 ;  /* 0x000000011d1db824 */ /* 0x000fe400078e0a29 */
[C---:B------:R-:W-:Y:S02]  /*4430*/  IMAD R31, R41.reuse, R33, R31 ;  /* 0x00000021291f7224 */ /* 0x040fe400078e021f */
[----:B------:R-:W-:Y:S02]  /*4440*/  IMAD.MOV R32, RZ, RZ, -R32 ;  /* 0x000000ffff207224 */ /* 0x000fe400078e0a20 */
[--C-:B------:R-:W-:Y:S01]  /*4450*/  @!P5 IMAD.IADD R24, R24, 0x1, -R41.reuse ;  /* 0x000000011818d824 */ /* 0x100fe200078e0a29 */
[----:B------:R-:W-:Y:S01]  /*4460*/  ISETP.GE.AND P5, PT, R34, RZ, PT ;  /* 0x000000ff2200720c */ /* 0x000fe20003fa6270 */
[----:B------:R-:W-:Y:S01]  /*4470*/  @!P4 IMAD.IADD R0, R0, 0x1, -R41 ;  /* 0x000000010000c824 */ /* 0x000fe200078e0a29 */
[C---:B------:R-:W-:Y:S01]  /*4480*/  ISETP.GT.U32.AND P3, PT, R41.reuse, R29, PT ;  /* 0x0000001d2900720c */ /* 0x040fe20003f64070 */
[C---:B------:R-:W-:Y:S01]  /*4490*/  IMAD R30, R41.reuse, R32, R30 ;  /* 0x00000020291e7224 */ /* 0x040fe200078e021e */
[----:B------:R-:W-:Y:S01]  /*44a0*/  ISETP.GT.U32.AND P4, PT, R41, R31, PT ;  /* 0x0000001f2900720c */ /* 0x000fe20003f84070 */
[----:B------:R-:W-:Y:S01]  /*44b0*/  @!P6 IMAD.MOV R24, RZ, RZ, -R24 ;  /* 0x000000ffff18e224 */ /* 0x000fe200078e0a18 */
[----:B------:R-:W-:Y:S01]  /*44c0*/  ISETP.GE.AND P6, PT, R40, RZ, PT ;  /* 0x000000ff2800720c */ /* 0x000fe20003fc6270 */
[----:B0-----:R-:W-:-:S06]  /*44d0*/  IMAD.MOV.U32 R2, RZ, RZ, R0 ;  /* 0x000000ffff027224 */ /* 0x001fcc00078e0000 */
[----:B------:R-:W-:Y:S01]  /*44e0*/  @!P5 IMAD.MOV R27, RZ, RZ, -R27 ;  /* 0x000000ffff1bd224 */ /* 0x000fe200078e0a1b */
[----:B------:R-:W-:Y:S01]  /*44f0*/  ISETP.GT.U32.AND P5, PT, R41, R30, PT ;  /* 0x0000001e2900720c */ /* 0x000fe20003fa4070 */
[--C-:B------:R-:W-:Y:S02]  /*4500*/  @!P3 IMAD.IADD R29, R29, 0x1, -R41.reuse ;  /* 0x000000011d1db824 */ /* 0x100fe400078e0a29 */
[----:B------:R-:W-:-:S05]  /*4510*/  @!P4 IMAD.IADD R31, R31, 0x1, -R41 ;  /* 0x000000011f1fc824 */ /* 0x000fca00078e0a29 */
[----:B------:R-:W-:Y:S01]  /*4520*/  ISETP.GT.U32.AND P4, PT, R41, R31, PT ;  /* 0x0000001f2900720c */ /* 0x000fe20003f84070 */
[----:B------:R-:W-:-:S04]  /*4530*/  @!P6 IMAD.MOV R2, RZ, RZ, -R2 ;  /* 0x000000ffff02e224 */ /* 0x000fc800078e0a02 */
[--C-:B------:R-:W-:Y:S01]  /*4540*/  @!P5 IMAD.IADD R30, R30, 0x1, -R41.reuse ;  /* 0x000000011e1ed824 */ /* 0x100fe200078e0a29 */
[----:B------:R0:W-:Y:S04]  /*4550*/  STL [R1+0x48], R2 ;  /* 0x0000480201007387 */ /* 0x0001e80000100800 */
[----:B------:R-:W-:Y:S01]  /*4560*/  ISETP.GT.U32.AND P5, PT, R41, R30, PT ;  /* 0x0000001e2900720c */ /* 0x000fe20003fa4070 */
[----:B------:R-:W3:Y:S02]  /*4570*/  LDL.LU R50, [R1+0x7d4] ;  /* 0x0007d40001327983 */ /* 0x000ee40000300800 */
[----:B------:R-:W-:Y:S01]  /*4580*/  @!P4 IMAD.IADD R31, R31, 0x1, -R41 ;  /* 0x000000011f1fc824 */ /* 0x000fe200078e0a29 */
[----:B----4-:R-:W-:-:S09]  /*4590*/  IABS R34, R51 ;  /* 0x0000003300227213 */ /* 0x010fd20000000000 */
[----:B------:R-:W-:Y:S01]  /*45a0*/  @!P5 IMAD.IADD R30, R30, 0x1, -R41 ;  /* 0x000000011e1ed824 */ /* 0x000fe200078e0a29 */
[----:B------:R-:W-:Y:S02]  /*45b0*/  ISETP.GE.AND P5, PT, R51, RZ, PT ;  /* 0x000000ff3300720c */ /* 0x000fe40003fa6270 */
[----:B------:R-:W4:Y:S01]  /*45c0*/  LDL.LU R51, [R1+0x7d8] ;  /* 0x0007d80001337983 */ /* 0x000f220000300800 */
[----:B-----5:R-:W-:-:S05]  /*45d0*/  IABS R35, R45 ;  /* 0x0000002d00237213 */ /* 0x020fca0000000000 */
[----:B------:R-:W-:-:S04]  /*45e0*/  IMAD.HI.U32 R32, R42, R35, RZ ;  /* 0x000000232a207227 */ /* 0x000fc800078e00ff */
[----:B------:R-:W-:-:S04]  /*45f0*/  IMAD.MOV R32, RZ, RZ, -R32 ;  /* 0x000000ffff207224 */ /* 0x000fc800078e0a20 */
[----:B------:R-:W-:-:S05]  /*4600*/  IMAD R35, R41, R32, R35 ;  /* 0x0000002029237224 */ /* 0x000fca00078e0223 */
[----:B------:R-:W-:-:S13]  /*4610*/  ISETP.GT.U32.AND P3, PT, R41, R35, PT ;  /* 0x000000232900720c */ /* 0x000fda0003f64070 */
[----:B------:R-:W-:-:S05]  /*4620*/  @!P3 IMAD.IADD R35, R35, 0x1, -R41 ;  /* 0x000000012323b824 */ /* 0x000fca00078e0a29 */
[----:B------:R-:W-:Y:S02]  /*4630*/  ISETP.GT.U32.AND P3, PT, R41, R35, PT ;  /* 0x000000232900720c */ /* 0x000fe40003f64070 */
[----:B--2---:R-:W-:-:S05]  /*4640*/  IABS R44, R46 ;  /* 0x0000002e002c7213 */ /* 0x004fca0000000000 */
[----:B------:R-:W-:-:S04]  /*4650*/  IMAD.HI.U32 R0, R42, R44, RZ ;  /* 0x0000002c2a007227 */ /* 0x000fc800078e00ff */
[----:B------:R-:W-:Y:S01]  /*4660*/  IMAD.MOV R0, RZ, RZ, -R0 ;  /* 0x000000ffff007224 */ /* 0x000fe200078e0a00 */
[----:B------:R-:W-:Y:S02]  /*4670*/  IABS R43, R53 ;  /* 0x00000035002b7213 */ /* 0x000fe40000000000 */
[----:B------:R-:W-:Y:S01]  /*4680*/  IABS R39, R55 ;  /* 0x0000003700277213 */ /* 0x000fe20000000000 */
[----:B------:R-:W-:Y:S02]  /*4690*/  IMAD R44, R41, R0, R44 ;  /* 0x00000000292c7224 */ /* 0x000fe400078e022c */
[----:B------:R-:W-:-:S03]  /*46a0*/  IMAD.HI.U32 R32, R42, R43, RZ ;  /* 0x0000002b2a207227 */ /* 0x000fc600078e00ff */
[----:B------:R-:W-:Y:S01]  /*46b0*/  ISETP.GT.U32.AND P4, PT, R41, R44, PT ;  /* 0x0000002c2900720c */ /* 0x000fe20003f84070 */
[----:B------:R-:W-:-:S04]  /*46c0*/  IMAD.HI.U32 R0, R42, R39, RZ ;  /* 0x000000272a007227 */ /* 0x000fc800078e00ff */
[----:B------:R-:W-:Y:S02]  /*46d0*/  IMAD.MOV R32, RZ, RZ, -R32 ;  /* 0x000000ffff207224 */ /* 0x000fe400078e0a20 */
[----:B------:R-:W-:Y:S02]  /*46e0*/  IMAD.MOV R0, RZ, RZ, -R0 ;  /* 0x000000ffff007224 */ /* 0x000fe400078e0a00 */
[C---:B------:R-:W-:Y:S02]  /*46f0*/  IMAD R43, R41.reuse, R32, R43 ;  /* 0x00000020292b7224 */ /* 0x040fe400078e022b */
[----:B------:R-:W-:Y:S01]  /*4700*/  IMAD R39, R41, R0, R39 ;  /* 0x0000000029277224 */ /* 0x000fe200078e0227 */
[----:B---3--:R-:W-:Y:S01]  /*4710*/  IABS R32, R47 ;  /* 0x0000002f00207213 */ /* 0x008fe20000000000 */
[--C-:B------:R-:W-:Y:S02]  /*4720*/  @!P3 IMAD.IADD R35, R35, 0x1, -R41.reuse ;  /* 0x000000012323b824 */ /* 0x100fe400078e0a29 */
[----:B------:R-:W-:Y:S01]  /*4730*/  @!P4 IMAD.IADD R44, R44, 0x1, -R41 ;  /* 0x000000012c2cc824 */ /* 0x000fe200078e0a29 */
[----:B------:R-:W-:Y:S01]  /*4740*/  ISETP.GT.U32.AND P3, PT, R41, R39, PT ;  /* 0x000000272900720c */ /* 0x000fe20003f64070 */
[----:B------:R-:W-:Y:S01]  /*4750*/  IMAD.HI.U32 R37, R42, R32, RZ ;  /* 0x000000202a257227 */ /* 0x000fe200078e00ff */
[----:B------:R-:W-:-:S03]  /*4760*/  ISETP.GE.AND P4, PT, R45, RZ, PT ;  /* 0x000000ff2d00720c */ /* 0x000fc60003f86270 */
[----:B------:R-:W-:-:S04]  /*4770*/  IMAD.MOV R37, RZ, RZ, -R37 ;  /* 0x000000ffff257224 */ /* 0x000fc800078e0a25 */
[----:B------:R-:W-:-:S04]  /*4780*/  IMAD R32, R41, R37, R32 ;  /* 0x0000002529207224 */ /* 0x000fc800078e0220 */
[----:B------:R-:W-:Y:S01]  /*4790*/  @!P3 IMAD.IADD R39, R39, 0x1, -R41 ;  /* 0x000000012727b824 */ /* 0x000fe200078e0a29 */
[----:B------:R-:W-:Y:S01]  /*47a0*/  ISETP.GE.AND P3, PT, R46, RZ, PT ;  /* 0x000000ff2e00720c */ /* 0x000fe20003f66270 */
[----:B------:R-:W-:Y:S01]  /*47b0*/  @!P4 IMAD.MOV R35, RZ, RZ, -R35 ;  /* 0x000000ffff23c224 */ /* 0x000fe200078e0a23 */
[----:B------:R-:W-:Y:S01]  /*47c0*/  ISETP.GT.U32.AND P4, PT, R41, R32, PT ;  /* 0x000000202900720c */ /* 0x000fe20003f84070 */
[----:B------:R-:W2:-:S12]  /*47d0*/  LDL.LU R46, [R1+0x7dc] ;  /* 0x0007dc00012e7983 */ /* 0x000e980000300800 */
[----:B------:R-:W-:Y:S01]  /*47e0*/  @!P4 IMAD.IADD R32, R32, 0x1, -R41 ;  /* 0x000000012020c824 */ /* 0x000fe200078e0a29 */
[----:B------:R-:W-:Y:S02]  /*47f0*/  ISETP.GE.AND P4, PT, R47, RZ, PT ;  /* 0x000000ff2f00720c */ /* 0x000fe40003f86270 */
[----:B------:R-:W3:Y:S01]  /*4800*/  LDL R47, [R1+0x70] ;  /* 0x00007000012f7983 */ /* 0x000ee20000100800 */
[----:B------:R-:W-:-:S04]  /*4810*/  IMAD.HI.U32 R36, R42, R34, RZ ;  /* 0x000000222a247227 */ /* 0x000fc800078e00ff */
[----:B------:R-:W-:-:S04]  /*4820*/  IMAD.MOV R36, RZ, RZ, -R36 ;  /* 0x000000ffff247224 */ /* 0x000fc800078e0a24 */
[----:B------:R-:W-:-:S05]  /*4830*/  IMAD R34, R41, R36, R34 ;  /* 0x0000002429227224 */ /* 0x000fca00078e0222 */
[----:B------:R-:W-:-:S13]  /*4840*/  ISETP.GT.U32.AND P6, PT, R41, R34, PT ;  /* 0x000000222900720c */ /* 0x000fda0003fc4070 */
[----:B------:R-:W-:-:S05]  /*4850*/  @!P6 IMAD.IADD R34, R34, 0x1, -R41 ;  /* 0x000000012222e824 */ /* 0x000fca00078e0a29 */
[----:B------:R-:W-:Y:S02]  /*4860*/  ISETP.GT.U32.AND P6, PT, R41, R34, PT ;  /* 0x000000222900720c */ /* 0x000fe40003fc4070 */
[----:B------:R-:W-:-:S05]  /*4870*/  IABS R36, R48 ;  /* 0x0000003000247213 */ /* 0x000fca0000000000 */
[----:B------:R-:W-:-:S06]  /*4880*/  IMAD.HI.U32 R0, R42, R36, RZ ;  /* 0x000000242a007227 */ /* 0x000fcc00078e00ff */
[----:B------:R-:W-:Y:S01]  /*4890*/  @!P6 IMAD.IADD R34, R34, 0x1, -R41 ;  /* 0x000000012222e824 */ /* 0x000fe200078e0a29 */
[----:B------:R-:W-:Y:S01]  /*48a0*/  ISETP.GT.U32.AND P6, PT, R41, R43, PT ;  /* 0x0000002b2900720c */ /* 0x000fe20003fc4070 */
[----:B------:R-:W-:-:S04]  /*48b0*/  IMAD.MOV R0, RZ, RZ, -R0 ;  /* 0x000000ffff007224 */ /* 0x000fc800078e0a00 */
[----:B------:R-:W-:Y:S01]  /*48c0*/  IMAD R36, R41, R0, R36 ;  /* 0x0000000029247224 */ /* 0x000fe200078e0224 */
[----:B------:R-:W-:-:S07]  /*48d0*/  IABS R40, R49 ;  /* 0x0000003100287213 */ /* 0x000fce0000000000 */
[----:B------:R-:W-:Y:S01]  /*48e0*/  @!P6 IMAD.IADD R43, R43, 0x1, -R41 ;  /* 0x000000012b2be824 */ /* 0x000fe200078e0a29 */
[C---:B------:R-:W-:Y:S01]  /*48f0*/  ISETP.GT.U32.AND P6, PT, R41.reuse, R36, PT ;  /* 0x000000242900720c */ /* 0x040fe20003fc4070 */
[----:B------:R-:W-:Y:S01]  /*4900*/  @!P2 IMAD.MOV R29, RZ, RZ, -R29 ;  /* 0x000000ffff1da224 */ /* 0x000fe200078e0a1d */
[----:B------:R-:W-:Y:S01]  /*4910*/  ISETP.GT.U32.AND P2, PT, R41, R44, PT ;  /* 0x0000002c2900720c */ /* 0x000fe20003f44070 */
[----:B------:R-:W-:Y:S01]  /*4920*/  IMAD.HI.U32 R45, R42, R40, RZ ;  /* 0x000000282a2d7227 */ /* 0x000fe200078e00ff */
[----:B------:R-:W-:-:S03]  /*4930*/  IABS R38, R54 ;  /* 0x0000003600267213 */ /* 0x000fc60000000000 */
[----:B------:R-:W-:Y:S01]  /*4940*/  @!P1 IMAD.MOV R30, RZ, RZ, -R30 ;  /* 0x000000ffff1e9224 */ /* 0x000fe200078e0a1e */
[----:B------:R-:W-:Y:S01]  /*4950*/  ISETP.GT.U32.AND P1, PT, R41, R43, PT ;  /* 0x0000002b2900720c */ /* 0x000fe20003f24070 */
[----:B------:R-:W-:-:S04]  /*4960*/  IMAD.MOV R45, RZ, RZ, -R45 ;  /* 0x000000ffff2d7224 */ /* 0x000fc800078e0a2d */
[----:B------:R-:W-:Y:S02]  /*4970*/  @!P6 IMAD.IADD R36, R36, 0x1, -R41 ;  /* 0x000000012424e824 */ /* 0x000fe400078e0a29 */
[----:B------:R-:W-:Y:S01]  /*4980*/  @!P0 IMAD.MOV R31, RZ, RZ, -R31 ;  /* 0x000000ffff1f8224 */ /* 0x000fe200078e0a1f */
[C---:B------:R-:W-:Y:S01]  /*4990*/  ISETP.GT.U32.AND P0, PT, R41.reuse, R39, PT ;  /* 0x000000272900720c */ /* 0x040fe20003f04070 */
[C---:B------:R-:W-:Y:S01]  /*49a0*/  IMAD R40, R41.reuse, R45, R40 ;  /* 0x0000002d29287224 */ /* 0x040fe200078e0228 */
[----:B------:R-:W-:Y:S01]  /*49b0*/  ISETP.GT.U32.AND P6, PT, R41, R36, PT ;  /* 0x000000242900720c */ /* 0x000fe20003fc4070 */
[----:B------:R-:W-:-:S04]  /*49c0*/  IMAD.HI.U32 R33, R42, R38, RZ ;  /* 0x000000262a217227 */ /* 0x000fc800078e00ff */
[----:B------:R-:W-:Y:S01]  /*49d0*/  @!P2 IMAD.IADD R44, R44, 0x1, -R41 ;  /* 0x000000012c2ca824 */ /* 0x000fe200078e0a29 */
[----:B------:R-:W-:Y:S01]  /*49e0*/  ISETP.GE.AND P2, PT, R53, RZ, PT ;  /* 0x000000ff3500720c */ /* 0x000fe20003f46270 */
[----:B------:R-:W-:Y:S01]  /*49f0*/  @!P5 IMAD.MOV R34, RZ, RZ, -R34 ;  /* 0x000000ffff22d224 */ /* 0x000fe200078e0a22 */
[----:B------:R-:W-:Y:S01]  /*4a00*/  ISETP.GT.U32.AND P5, PT, R41, R40, PT ;  /* 0x000000282900720c */ /* 0x000fe20003fa4070 */
[----:B------:R-:W-:Y:S02]  /*4a10*/  IMAD.MOV R33, RZ, RZ, -R33 ;  /* 0x000000ffff217224 */ /* 0x000fe400078e0a21 */
[--C-:B------:R-:W-:Y:S02]  /*4a20*/  @!P1 IMAD.IADD R43, R43, 0x1, -R41.reuse ;  /* 0x000000012b2b9824 */ /* 0x100fe400078e0a29 */
[----:B------:R-:W-:Y:S02]  /*4a30*/  IMAD R38, R41, R33, R38 ;  /* 0x0000002129267224 */ /* 0x000fe400078e0226 */
[----:B-1----:R-:W-:Y:S01]  /*4a40*/  IMAD.MOV.U32 R3, RZ, RZ, R44 ;  /* 0x000000ffff037224 */ /* 0x002fe200078e002c */
[----:B------:R-:W-:Y:S01]  /*4a50*/  IABS R0, R50 ;  /* 0x0000003200007213 */ /* 0x000fe20000000000 */
[--C-:B------:R-:W-:Y:S01]  /*4a60*/  @!P0 IMAD.IADD R39, R39, 0x1, -R41.reuse ;  /* 0x0000000127278824 */ /* 0x100fe200078e0a29 */
[----:B------:R-:W-:Y:S01]  /*4a70*/  ISETP.GT.U32.AND P0, PT, R41, R38, PT ;  /* 0x000000262900720c */ /* 0x000fe20003f04070 */
[----:B------:R-:W-:Y:S01]  /*4a80*/  @!P6 IMAD.IADD R36, R36, 0x1, -R41 ;  /* 0x000000012424e824 */ /* 0x000fe200078e0a29 */
[----:B------:R-:W-:Y:S01]  /*4a90*/  ISETP.GE.AND P6, PT, R48, RZ, PT ;  /* 0x000000ff3000720c */ /* 0x000fe20003fc6270 */
[----:B0-----:R-:W-:-:S02]  /*4aa0*/  IMAD.MOV.U32 R2, RZ, RZ, R43 ;  /* 0x000000ffff027224 */ /* 0x001fc400078e002b */
[----:B------:R-:W-:Y:S01]  /*4ab0*/  IMAD.HI.U32 R33, R42, R0, RZ ;  /* 0x000000002a217227 */ /* 0x000fe200078e00ff */
[----:B------:R-:W-:Y:S02]  /*4ac0*/  ISETP.GE.AND P1, PT, R55, RZ, PT ;  /* 0x000000ff3700720c */ /* 0x000fe40003f26270 */
[----:B------:R-:W5:Y:S01]  /*4ad0*/  LDL.LU R55, [R1+0x7e0] ;  /* 0x0007e00001377983 */ /* 0x000f620000300800 */
[----:B------:R-:W-:Y:S02]  /*4ae0*/  @!P3 IMAD.MOV R3, RZ, RZ, -R3 ;  /* 0x000000ffff03b224 */ /* 0x000fe400078e0a03 */
[----:B------:R-:W-:Y:S01]  /*4af0*/  @!P2 IMAD.MOV R2, RZ, RZ, -R2 ;  /* 0x000000ffff02a224 */ /* 0x000fe200078e0a02 */
[----:B------:R-:W5:Y:S01]  /*4b00*/  LDL.LU R48, [R1+0x7e4] ;  /* 0x0007e40001307983 */ /* 0x000f620000300800 */
[----:B------:R-:W-:Y:S01]  /*4b10*/  @!P5 IMAD.IADD R40, R40, 0x1, -R41 ;  /* 0x000000012828d824 */ /* 0x000fe200078e0a29 */
[----:B------:R-:W-:Y:S01]  /*4b20*/  ISETP.GE.AND P5, PT, R49, RZ, PT ;  /* 0x000000ff3100720c */ /* 0x000fe20003fa6270 */
[----:B------:R-:W-:Y:S01]  /*4b30*/  IMAD.MOV R37, RZ, RZ, -R33 ;  /* 0x000000ffff257224 */ /* 0x000fe200078e0a21 */
[----:B------:R-:W5:Y:S01]  /*4b40*/  LDL.LU R49, [R1+0x7e8] ;  /* 0x0007e80001317983 */ /* 0x000f620000300800 */
[----:B----4-:R-:W-:-:S03]  /*4b50*/  IABS R33, R51 ;  /* 0x0000003300217213 */ /* 0x010fc60000000000 */
[----:B------:R-:W-:Y:S01]  /*4b60*/  STL [R1+0x2c], R3 ;  /* 0x00002c0301007387 */ /* 0x000fe20000100800 */
[----:B------:R-:W-:-:S03]  /*4b70*/  IMAD R0, R41, R37, R0 ;  /* 0x0000002529007224 */ /* 0x000fc600078e0200 */
[----:B------:R0:W-:Y:S01]  /*4b80*/  STL [R1+0x38], R2 ;  /* 0x0000380201007387 */ /* 0x0001e20000100800 */
[----:B------:R-:W-:Y:S01]  /*4b90*/  @!P0 IMAD.IADD R38, R38, 0x1, -R41 ;  /* 0x0000000126268824 */ /* 0x000fe200078e0a29 */
[C---:B------:R-:W-:Y:S01]  /*4ba0*/  ISETP.GT.U32.AND P0, PT, R41.reuse, R40, PT ;  /* 0x000000282900720c */ /* 0x040fe20003f04070 */
[----:B0-----:R-:W-:Y:S02]  /*4bb0*/  IMAD.MOV.U32 R2, RZ, RZ, R36 ;  /* 0x000000ffff027224 */ /* 0x001fe400078e0024 */
[----:B------:R-:W-:Y:S02]  /*4bc0*/  IMAD.MOV.U32 R3, RZ, RZ, R39 ;  /* 0x000000ffff037224 */ /* 0x000fe400078e0027 */
[----:B------:R-:W-:Y:S01]  /*4bd0*/  @!P6 IMAD.MOV R2, RZ, RZ, -R2 ;  /* 0x000000ffff02e224 */ /* 0x000fe200078e0a02 */
[----:B------:R-:W-:Y:S01]  /*4be0*/  ISETP.GT.U32.AND P6, PT, R41, R0, PT ;  /* 0x000000002900720c */ /* 0x000fe20003fc4070 */
[----:B------:R-:W-:-:S04]  /*4bf0*/  IMAD.HI.U32 R39, R42, R33, RZ ;  /* 0x000000212a277227 */ /* 0x000fc800078e00ff */
[----:B------:R-:W-:Y:S01]  /*4c00*/  IMAD.MOV R39, RZ, RZ, -R39 ;  /* 0x000000ffff277224 */ /* 0x000fe200078e0a27 */
[C---:B------:R-:W-:Y:S01]  /*4c10*/  ISETP.GT.U32.AND P2, PT, R41.reuse, R38, PT ;  /* 0x000000262900720c */ /* 0x040fe20003f44070 */
[----:B------:R-:W-:Y:S02]  /*4c20*/  @!P1 IMAD.MOV R3, RZ, RZ, -R3 ;  /* 0x000000ffff039224 */ /* 0x000fe400078e0a03 */
[C---:B------:R-:W-:Y:S01]  /*4c30*/  IMAD R33, R41.reuse, R39, R33 ;  /* 0x0000002729217224 */ /* 0x040fe200078e0221 */
[C---:B------:R-:W-:Y:S01]  /*4c40*/  ISETP.GT.U32.AND P3, PT, R41.reuse, R32, PT ;  /* 0x000000202900720c */ /* 0x040fe20003f64070 */
[--C-:B------:R-:W-:Y:S02]  /*4c50*/  @!P0 IMAD.IADD R40, R40, 0x1, -R41.reuse ;  /* 0x0000000128288824 */ /* 0x100fe400078e0a29 */
[--C-:B------:R-:W-:Y:S01]  /*4c60*/  @!P6 IMAD.IADD R0, R0, 0x1, -R41.reuse ;  /* 0x000000010000e824 */ /* 0x100fe200078e0a29 */
[----:B------:R-:W-:Y:S01]  /*4c70*/  ISETP.GT.U32.AND P6, PT, R41, R33, PT ;  /* 0x000000212900720c */ /* 0x000fe20003fc4070 */
[----:B------:R-:W-:Y:S04]  /*4c80*/  STL [R1+0x40], R3 ;  /* 0x0000400301007387 */ /* 0x000fe80000100800 */
[----:B------:R0:W-:Y:S01]  /*4c90*/  STL [R1+0x44], R2 ;  /* 0x0000440201007387 */ /* 0x0001e20000100800 */
[----:B------:R-:W-:Y:S01]  /*4ca0*/  ISETP.GE.AND P1, PT, R54, RZ, PT ;  /* 0x000000ff3600720c */ /* 0x000fe20003f26270 */
[----:B------:R-:W-:-:S02]  /*4cb0*/  @!P2 IMAD.IADD R38, R38, 0x1, -R41 ;  /* 0x000000012626a824 */ /* 0x000fc400078e0a29 */
[----:B0-----:R-:W-:-:S04]  /*4cc0*/  IMAD.MOV.U32 R2, RZ, RZ, R40 ;  /* 0x000000ffff027224 */ /* 0x001fc800078e0028 */
[----:B------:R-:W-:Y:S01]  /*4cd0*/  @!P5 IMAD.MOV R2, RZ, RZ, -R2 ;  /* 0x000000ffff02d224 */ /* 0x000fe200078e0a02 */
[----:B------:R-:W-:Y:S01]  /*4ce0*/  ISETP.GT.U32.AND P5, PT, R41, R0, PT ;  /* 0x000000002900720c */ /* 0x000fe20003fa4070 */
[--C-:B------:R-:W-:Y:S02]  /*4cf0*/  @!P3 IMAD.IADD R32, R32, 0x1, -R41.reuse ;  /* 0x000000012020b824 */ /* 0x100fe400078e0a29 */
[----:B------:R-:W-:Y:S02]  /*4d00*/  @!P6 IMAD.IADD R33, R33, 0x1, -R41 ;  /* 0x000000012121e824 */ /* 0x000fe400078e0a29 */
[----:B------:R-:W-:Y:S01]  /*4d10*/  IMAD.MOV.U32 R3, RZ, RZ, R32 ;  /* 0x000000ffff037224 */ /* 0x000fe200078e0020 */
[----:B------:R-:W-:Y:S02]  /*4d20*/  ISETP.GE.AND P0, PT, R50, RZ, PT ;  /* 0x000000ff3200720c */ /* 0x000fe40003f06270 */
[----:B------:R-:W-:Y:S01]  /*4d30*/  ISETP.GT.U32.AND P6, PT, R41, R33, PT ;  /* 0x000000212900720c */ /* 0x000fe20003fc4070 */
[----:B------:R-:W-:-:S04]  /*4d40*/  @!P4 IMAD.MOV R3, RZ, RZ, -R3 ;  /* 0x000000ffff03c224 */ /* 0x000fc800078e0a03 */
[----:B------:R-:W-:Y:S01]  /*4d50*/  @!P5 IMAD.IADD R0, R0, 0x1, -R41 ;  /* 0x000000010000d824 */ /* 0x000fe200078e0a29 */
[----:B------:R-:W-:-:S07]  /*4d60*/  ISETP.GE.AND P3, PT, R51, RZ, PT ;  /* 0x000000ff3300720c */ /* 0x000fce0003f66270 */
[----:B------:R-:W-:Y:S01]  /*4d70*/  @!P6 IMAD.IADD R33, R33, 0x1, -R41 ;  /* 0x000000012121e824 */ /* 0x000fe200078e0a29 */
[----:B--2---:R-:W-:-:S05]  /*4d80*/  IABS R37, R46 ;  /* 0x0000002e00257213 */ /* 0x004fca0000000000 */
[----:B------:R-:W-:-:S04]  /*4d90*/  IMAD.HI.U32 R36, R42, R37, RZ ;  /* 0x000000252a247227 */ /* 0x000fc800078e00ff */
[----:B------:R-:W-:Y:S01]  /*4da0*/  IMAD.MOV R36, RZ, RZ, -R36 ;  /* 0x000000ffff247224 */ /* 0x000fe200078e0a24 */
[----:B------:R-:W-:Y:S02]  /*4db0*/  ISETP.GE.AND P2, PT, R46, RZ, PT ;  /* 0x000000ff2e00720c */ /* 0x000fe40003f46270 */
[----:B------:R-:W2:Y:S01]  /*4dc0*/  LDL.LU R46, [R1+0x7ec] ;  /* 0x0007ec00012e7983 */ /* 0x000ea20000300800 */
[----:B------:R-:W-:Y:S01]  /*4dd0*/  IMAD R37, R41, R36, R37 ;  /* 0x0000002429257224 */ /* 0x000fe200078e0225 */
[----:B---3--:R-:W-:Y:S02]  /*4de0*/  IABS R36, R47 ;  /* 0x0000002f00247213 */ /* 0x008fe40000000000 */
[----:B------:R-:W3:Y:S04]  /*4df0*/  LDL.LU R47, [R1+0x7f0] ;  /* 0x0007f000012f7983 */ /* 0x000ee80000300800 */
[----:B------:R-:W4:Y:S04]  /*4e00*/  LDL.LU R9, [R1+0x7f4] ;  /* 0x0007f40001097983 */ /* 0x000f280000300800 */
[----:B------:R0:W-:Y:S02]  /*4e10*/  STL [R1+0x3c], R2 ;  /* 0x00003c0201007387 */ /* 0x0001e40000100800 */
[----:B0-----:R-:W-:-:S04]  /*4e20*/  IMAD.MOV.U32 R2, RZ, RZ, R38 ;  /* 0x000000ffff027224 */ /* 0x001fc800078e0026 */
[----:B------:R-:W-:Y:S01]  /*4e30*/  @!P1 IMAD.MOV R2, RZ, RZ, -R2 ;  /* 0x000000ffff029224 */ /* 0x000fe200078e0a02 */
[----:B------:R-:W-:Y:S04]  /*4e40*/  STL [R1+0x34], R3 ;  /* 0x0000340301007387 */ /* 0x000fe80000100800 */
[----:B------:R0:W-:Y:S04]  /*4e50*/  STL [R1+0x30], R2 ;  /* 0x0000300201007387 */ /* 0x0001e80000100800 */
[----:B------:R-:W4:Y:S04]  /*4e60*/  LDL.LU R13, [R1+0x7f8] ;  /* 0x0007f800010d7983 */ /* 0x000f280000300800 */
[----:B------:R-:W2:Y:S01]  /*4e70*/  LDL.LU R12, [R1+0x7fc] ;  /* 0x0007fc00010c7983 */ /* 0x000ea20000300800 */
[----:B0-----:R-:W-:-:S03]  /*4e80*/  IMAD.MOV.U32 R2, RZ, RZ, R0 ;  /* 0x000000ffff027224 */ /* 0x001fc600078e0000 */
[----:B------:R-:W4:Y:S01]  /*4e90*/  LDL.LU R11, [R1+0x800] ;  /* 0x00080000010b7983 */ /* 0x000f220000300800 */
[----:B------:R-:W-:-:S05]  /*4ea0*/  @!P0 IMAD.MOV R2, RZ, RZ, -R2 ;  /* 0x000000ffff028224 */ /* 0x000fca00078e0a02 */
[----:B------:R0:W-:Y:S02]  /*4eb0*/  STL [R1+0x28], R2 ;  /* 0x0000280201007387 */ /* 0x0001e40000100800 */
[----:B0-----:R-:W-:-:S04]  /*4ec0*/  IMAD.MOV.U32 R2, RZ, RZ, R33 ;  /* 0x000000ffff027224 */ /* 0x001fc800078e0021 */
[----:B------:R-:W-:-:S05]  /*4ed0*/  @!P3 IMAD.MOV R2, RZ, RZ, -R2 ;  /* 0x000000ffff02b224 */ /* 0x000fca00078e0a02 */
[----:B------:R0:W-:Y:S04]  /*4ee0*/  STL [R1+0x24], R2 ;  /* 0x0000240201007387 */ /* 0x0001e80000100800 */
[----:B------:R-:W3:Y:S04]  /*4ef0*/  LDL.LU R10, [R1+0x804] ;  /* 0x00080400010a7983 */ /* 0x000ee80000300800 */
[----:B------:R-:W4:Y:S04]  /*4f00*/  LDL.LU R8, [R1+0x808] ;  /* 0x0008080001087983 */ /* 0x000f280000300800 */
[----:B------:R-:W3:Y:S04]  /*4f10*/  LDL.LU R7, [R1+0x80c] ;  /* 0x00080c0001077983 */ /* 0x000ee80000300800 */
[----:B------:R-:W3:Y:S04]  /*4f20*/  LDL.LU R6, [R1+0x810] ;  /* 0x0008100001067983 */ /* 0x000ee80000300800 */
[----:B------:R-:W3:Y:S04]  /*4f30*/  LDL.LU R61, [R1+0x814] ;  /* 0x00081400013d7983 */ /* 0x000ee80000300800 */
[----:B------:R-:W3:Y:S04]  /*4f40*/  LDL R14, [R1+0xb80] ;  /* 0x000b8000010e7983 */ /* 0x000ee80000100800 */
[----:B------:R-:W3:Y:S04]  /*4f50*/  LDL.LU R5, [R1+0x818] ;  /* 0x0008180001057983 */ /* 0x000ee80000300800 */
[----:B0-----:R-:W3:Y:S04]  /*4f60*/  LDL.LU R2, [R1+0x81c] ;  /* 0x00081c0001027983 */ /* 0x001ee80000300800 */
[----:B------:R-:W3:Y:S04]  /*4f70*/  LDL R4, [R1+0x8d4] ;  /* 0x0008d40001047983 */ /* 0x000ee80000100800 */
[----:B------:R-:W3:Y:S04]  /*4f80*/  LDL R3, [R1+0xb7c] ;  /* 0x000b7c0001037983 */ /* 0x000ee80000100800 */
[----:B------:R-:W3:Y:S04]  /*4f90*/  LDL R17, [R1+0xb88] ;  /* 0x000b880001117983 */ /* 0x000ee80000100800 */
[----:B------:R-:W3:Y:S04]  /*4fa0*/  LDL R16, [R1+0xb8c] ;  /* 0x000b8c0001107983 */ /* 0x000ee80000100800 */
[----:B------:R-:W3:Y:S01]  /*4fb0*/  LDL R15, [R1+0xb90] ;  /* 0x000b9000010f7983 */ /* 0x000ee20000100800 */
[----:B-----5:R-:W-:-:S02]  /*4fc0*/  IABS R54, R55 ;  /* 0x0000003700367213 */ /* 0x020fc40000000000 */
[----:B------:R-:W-:-:S03]  /*4fd0*/  IABS R51, R48 ;  /* 0x0000003000337213 */ /* 0x000fc60000000000 */
[----:B------:R-:W-:Y:S01]  /*4fe0*/  IMAD.HI.U32 R39, R42, R54, RZ ;  /* 0x000000362a277227 */ /* 0x000fe200078e00ff */
[----:B------:R-:W-:-:S03]  /*4ff0*/  ISETP.GT.U32.AND P4, PT, R41, R37, PT ;  /* 0x000000252900720c */ /* 0x000fc60003f84070 */
[----:B------:R-:W-:-:S04]  /*5000*/  IMAD.HI.U32 R40, R42, R51, RZ ;  /* 0x000000332a287227 */ /* 0x000fc800078e00ff */
[----:B------:R-:W-:Y:S02]  /*5010*/  IMAD.MOV R39, RZ, RZ, -R39 ;  /* 0x000000ffff277224 */ /* 0x000fe400078e0a27 */
[----:B------:R-:W-:Y:S02]  /*5020*/  IMAD.MOV R40, RZ, RZ, -R40 ;  /* 0x000000ffff287224 */ /* 0x000fe400078e0a28 */
[C---:B------:R-:W-:Y:S01]  /*5030*/  IMAD R54, R41.reuse, R39, R54 ;  /* 0x0000002729367224 */ /* 0x040fe200078e0236 */
[----:B------:R-:W-:Y:S01]  /*5040*/  IABS R50, R49 ;  /* 0x0000003100327213 */ /* 0x000fe20000000000 */
[----:B------:R-:W0:Y:S01]  /*5050*/  I2F.RP R43, R36 ;  /* 0x00000024002b7306 */ /* 0x000e220000209400 */
[C---:B------:R-:W-:Y:S02]  /*5060*/  IMAD R51, R41.reuse, R40, R51 ;  /* 0x0000002829337224 */ /* 0x040fe400078e0233 */
[----:B------:R-:W-:Y:S01]  /*5070*/  ISETP.GT.U32.AND P5, PT, R41, R54, PT ;  /* 0x000000362900720c */ /* 0x000fe20003fa4070 */
[----:B------:R-:W-:-:S04]  /*5080*/  IMAD.HI.U32 R32, R42, R50, RZ ;  /* 0x000000322a207227 */ /* 0x000fc800078e00ff */
[----:B------:R-:W-:Y:S01]  /*5090*/  @!P4 IMAD.IADD R37, R37, 0x1, -R41 ;  /* 0x000000012525c824 */ /* 0x000fe200078e0a29 */
[----:B------:R-:W-:Y:S01]  /*50a0*/  ISETP.GT.U32.AND P4, PT, R41, R51, PT ;  /* 0x000000332900720c */ /* 0x000fe20003f84070 */
[----:B------:R-:W-:-:S04]  /*50b0*/  IMAD.MOV R32, RZ, RZ, -R32 ;  /* 0x000000ffff207224 */ /* 0x000fc800078e0a20 */
[----:B------:R-:W-:Y:S02]  /*50c0*/  IMAD R50, R41, R32, R50 ;  /* 0x0000002029327224 */ /* 0x000fe400078e0232 */
[----:B0-----:R0:W1:Y:S01]  /*50d0*/  MUFU.RCP R32, R43 ;  /* 0x0000002b00207308 */ /* 0x0010620000001000 */
[----:B------:R-:W-:-:S05]  /*50e0*/  @!P5 IMAD.IADD R54, R54, 0x1, -R41 ;  /* 0x000000013636d824 */ /* 0x000fca00078e0a29 */
[----:B------:R-:W-:Y:S01]  /*50f0*/  @!P4 IMAD.IADD R51, R51, 0x1, -R41 ;  /* 0x000000013333c824 */ /* 0x000fe200078e0a29 */
[----:B------:R-:W-:-:S04]  /*5100*/  ISETP.GT.U32.AND P0, PT, R41, R54, PT ;  /* 0x000000362900720c */ /* 0x000fc80003f04070 */
[----:B------:R-:W-:Y:S02]  /*5110*/  ISETP.GT.U32.AND P4, PT, R41, R51, PT ;  /* 0x000000332900720c */ /* 0x000fe40003f84070 */
[----:B--2---:R-:W-:-:S05]  /*5120*/  IABS R57, R12 ;  /* 0x0000000c00397213 */ /* 0x004fca0000000000 */
[----:B------:R-:W-:-:S04]  /*5130*/  IMAD.HI.U32 R44, R42, R57, RZ ;  /* 0x000000392a2c7227 */ /* 0x000fc800078e00ff */
[----:B------:R-:W-:-:S04]  /*5140*/  IMAD.MOV R44, RZ, RZ, -R44 ;  /* 0x000000ffff2c7224 */ /* 0x000fc800078e0a2c */
[----:B------:R-:W-:Y:S01]  /*5150*/  IMAD R57, R41, R44, R57 ;  /* 0x0000002c29397224 */ /* 0x000fe200078e0239 */
[----:B----4-:R-:W-:-:S05]  /*5160*/  IABS R53, R8 ;  /* 0x0000000800357213 */ /* 0x010fca0000000000 */
[----:B------:R-:W-:Y:S01]  /*5170*/  IMAD.HI.U32 R44, R42, R53, RZ ;  /* 0x000000352a2c7227 */ /* 0x000fe200078e00ff */
[----:B---3--:R-:W-:-:S03]  /*5180*/  IABS R59, R10 ;  /* 0x0000000a003b7213 */ /* 0x008fc60000000000 */
[----:B------:R-:W-:Y:S02]  /*5190*/  IMAD.MOV R44, RZ, RZ, -R44 ;  /* 0x000000ffff2c7224 */ /* 0x000fe400078e0a2c */
[----:B------:R-:W-:-:S04]  /*51a0*/  IMAD.HI.U32 R45, R42, R59, RZ ;  /* 0x0000003b2a2d7227 */ /* 0x000fc800078e00ff */
[----:B------:R-:W-:Y:S02]  /*51b0*/  IMAD R53, R41, R44, R53 ;  /* 0x0000002c29357224 */ /* 0x000fe400078e0235 */
[----:B------:R-:W2:Y:S01]  /*51c0*/  LDL R44, [R1+0xb84] ;  /* 0x000b8400012c7983 */ /* 0x000ea20000100800 */
[----:B------:R-:W-:-:S04]  /*51d0*/  IMAD.MOV R45, RZ, RZ, -R45 ;  /* 0x000000ffff2d7224 */ /* 0x000fc800078e0a2d */
[----:B------:R-:W-:Y:S01]  /*51e0*/  IMAD R59, R41, R45, R59 ;  /* 0x0000002d293b7224 */ /* 0x000fe200078e023b */
[----:B------:R-:W-:Y:S02]  /*51f0*/  IABS R45, R14 ;  /* 0x0000000e002d7213 */ /* 0x000fe40000000000 */
[----:B------:R-:W3:Y:S01]  /*5200*/  LDL R14, [R1+0xb94] ;  /* 0x000b9400010e7983 */ /* 0x000ee20000100800 */
[----:B------:R-:W-:Y:S02]  /*5210*/  IABS R40, R46 ;  /* 0x0000002e00287213 */ /* 0x000fe40000000000 */
[----:B------:R-:W-:-:S03]  /*5220*/  IABS R39, R47 ;  /* 0x0000002f00277213 */ /* 0x000fc60000000000 */
[----:B0-----:R-:W-:-:S04]  /*5230*/  IMAD.HI.U32 R43, R42, R40, RZ ;  /* 0x000000282a2b7227 */ /* 0x001fc800078e00ff */
[----:B------:R-:W-:-:S04]  /*5240*/  IMAD.HI.U32 R0, R42, R39, RZ ;  /* 0x000000272a007227 */ /* 0x000fc800078e00ff */
[----:B------:R-:W-:Y:S02]  /*5250*/  IMAD.MOV R43, RZ, RZ, -R43 ;  /* 0x000000ffff2b7224 */ /* 0x000fe400078e0a2b */
[----:B------:R-:W-:Y:S02]  /*5260*/  IMAD.MOV R0, RZ, RZ, -R0 ;  /* 0x000000ffff007224 */ /* 0x000fe400078e0a00 */
[C---:B------:R-:W-:Y:S02]  /*5270*/  IMAD R40, R41.reuse, R43, R40 ;  /* 0x0000002b29287224 */ /* 0x040fe400078e0228 */
[----:B-1----:R-:W-:Y:S01]  /*5280*/  VIADD R33, R32, 0xffffffe ;  /* 0x0ffffffe20217836 */ /* 0x002fe20000000000 */
[C---:B------:R-:W-:Y:S01]  /*5290*/  ISETP.GT.U32.AND P3, PT, R41.reuse, R50, PT ;  /* 0x000000322900720c */ /* 0x040fe20003f64070 */
[C---:B------:R-:W-:Y:S02]  /*52a0*/  IMAD R39, R41.reuse, R0, R39 ;  /* 0x0000000029277224 */ /* 0x040fe400078e0227 */
[--C-:B------:R-:W-:Y:S01]  /*52b0*/  @!P0 IMAD.IADD R54, R54, 0x1, -R41.reuse ;  /* 0x0000000136368824 */ /* 0x100fe200078e0a29 */
[----:B------:R-:W-:Y:S01]  /*52c0*/  ISETP.GT.U32.AND P0, PT, R41, R40, PT ;  /* 0x000000282900720c */ /* 0x000fe20003f04070 */
[----:B------:R-:W0:Y:S01]  /*52d0*/  F2I.FTZ.U32.TRUNC.NTZ R33, R33 ;  /* 0x0000002100217305 */ /* 0x000e22000021f000 */
[----:B------:R-:W-:Y:S01]  /*52e0*/  @!P4 IMAD.IADD R51, R51, 0x1, -R41 ;  /* 0x000000013333c824 */ /* 0x000fe200078e0a29 */
[----:B------:R-:W-:-:S02]  /*52f0*/  IABS R38, R9 ;  /* 0x0000000900267213 */ /* 0x000fc40000000000 */
[----:B------:R-:W-:-:S03]  /*5300*/  ISETP.GT.U32.AND P4, PT, R41, R39, PT ;  /* 0x000000272900720c */ /* 0x000fc60003f84070 */
[----:B------:R-:W-:Y:S01]  /*5310*/  IMAD.HI.U32 R32, R42, R38, RZ ;  /* 0x000000262a207227 */ /* 0x000fe200078e00ff */
[----:B------:R-:W-:-:S03]  /*5320*/  IABS R0, R13 ;  /* 0x0000000d00007213 */ /* 0x000fc60000000000 */
[----:B------:R-:W-:Y:S02]  /*5330*/  IMAD.MOV R32, RZ, RZ, -R32 ;  /* 0x000000ffff207224 */ /* 0x000fe400078e0a20 */
[--C-:B------:R-:W-:Y:S02]  /*5340*/  @!P3 IMAD.IADD R50, R50, 0x1, -R41.reuse ;  /* 0x000000013232b824 */ /* 0x100fe400078e0a29 */
[--C-:B------:R-:W-:Y:S02]  /*5350*/  @!P0 IMAD.IADD R40, R40, 0x1, -R41.reuse ;  /* 0x0000000128288824 */ /* 0x100fe400078e0a29 */
[C---:B------:R-:W-:Y:S01]  /*5360*/  IMAD R38, R41.reuse, R32, R38 ;  /* 0x0000002029267224 */ /* 0x040fe200078e0226 */
[----:B------:R-:W-:Y:S01]  /*5370*/  ISETP.GT.U32.AND P0, PT, R41, R50, PT ;  /* 0x000000322900720c */ /* 0x000fe20003f04070 */
[----:B------:R-:W-:Y:S01]  /*5380*/  @!P4 IMAD.IADD R39, R39, 0x1, -R41 ;  /* 0x000000012727c824 */ /* 0x000fe200078e0a29 */
[----:B------:R-:W-:Y:S01]  /*5390*/  ISETP.GT.U32.AND P4, PT, R41, R40, PT ;  /* 0x000000282900720c */ /* 0x000fe20003f84070 */
[----:B0-----:R-:W-:-:S02]  /*53a0*/  IMAD.MOV R32, RZ, RZ, -R33 ;  /* 0x000000ffff207224 */ /* 0x001fc400078e0a21 */
[----:B------:R-:W-:-:S04]  /*53b0*/  IMAD.HI.U32 R43, R42, R0, RZ ;  /* 0x000000002a2b7227 */ /* 0x000fc800078e00ff */
[----:B------:R-:W-:Y:S02]  /*53c0*/  IMAD.MOV.U32 R60, RZ, RZ, R32 ;  /* 0x000000ffff3c7224 */ /* 0x000fe400078e0020 */
[----:B------:R-:W-:-:S04]  /*53d0*/  IMAD.MOV R32, RZ, RZ, -R43 ;  /* 0x000000ffff207224 */ /* 0x000fc800078e0a2b */
[C---:B------:R-:W-:Y:S02]  /*53e0*/  IMAD R0, R41.reuse, R32, R0 ;  /* 0x0000002029007224 */ /* 0x040fe400078e0200 */
[--C-:B------:R-:W-:Y:S01]  /*53f0*/  @!P0 IMAD.IADD R50, R50, 0x1, -R41.reuse ;  /* 0x0000000132328824 */ /* 0x100fe200078e0a29 */
[C---:B------:R-:W-:Y:S01]  /*5400*/  ISETP.GT.U32.AND P0, PT, R41.reuse, R38, PT ;  /* 0x000000262900720c */ /* 0x040fe20003f04070 */
[----:B------:R-:W-:Y:S01]  /*5410*/  @!P4 IMAD.IADD R40, R40, 0x1, -R41 ;  /* 0x000000012828c824 */ /* 0x000fe200078e0a29 */
[----:B------:R-:W-:Y:S02]  /*5420*/  ISETP.GT.U32.AND P4, PT, R41, R0, PT ;  /* 0x000000002900720c */ /* 0x000fe40003f84070 */
[----:B------:R-:W-:-:S09]  /*5430*/  IABS R58, R11 ;  /* 0x0000000b003a7213 */ /* 0x000fd20000000000 */
[--C-:B------:R-:W-:Y:S02]  /*5440*/  @!P0 IMAD.IADD R38, R38, 0x1, -R41.reuse ;  /* 0x0000000126268824 */ /* 0x100fe400078e0a29 */
[----:B------:R-:W-:Y:S02]  /*5450*/  @!P4 IMAD.IADD R0, R0, 0x1, -R41 ;  /* 0x000000010000c824 */ /* 0x000fe400078e0a29 */
[----:B------:R-:W-:Y:S01]  /*5460*/  IMAD.HI.U32 R43, R42, R58, RZ ;  /* 0x0000003a2a2b7227 */ /* 0x000fe200078e00ff */
[C---:B------:R-:W-:Y:S02]  /*5470*/  ISETP.GT.U32.AND P0, PT, R41.reuse, R38, PT ;  /* 0x000000262900720c */ /* 0x040fe40003f04070 */
[----:B------:R-:W-:Y:S01]  /*5480*/  ISETP.GT.U32.AND P4, PT, R41, R0, PT ;  /* 0x000000002900720c */ /* 0x000fe20003f84070 */
[----:B------:R-:W-:-:S04]  /*5490*/  IMAD.MOV R43, RZ, RZ, -R43 ;  /* 0x000000ffff2b7224 */ /* 0x000fc800078e0a2b */
[----:B------:R-:W-:-:S06]  /*54a0*/  IMAD R58, R41, R43, R58 ;  /* 0x0000002b293a7224 */ /* 0x000fcc00078e023a */
[--C-:B------:R-:W-:Y:S01]  /*54b0*/  @!P0 IMAD.IADD R38, R38, 0x1, -R41.reuse ;  /* 0x0000000126268824 */ /* 0x100fe200078e0a29 */
[C---:B------:R-:W-:Y:S01]  /*54c0*/  ISETP.GT.U32.AND P0, PT, R41.reuse, R57, PT ;  /* 0x000000392900720c */ /* 0x040fe20003f04070 */
[----:B------:R-:W-:Y:S01]  /*54d0*/  @!P4 IMAD.IADD R0, R0, 0x1, -R41 ;  /* 0x000000010000c824 */ /* 0x000fe200078e0a29 */
[C---:B------:R-:W-:Y:S02]  /*54e0*/  ISETP.GT.U32.AND P4, PT, R41.reuse, R58, PT ;  /* 0x0000003a2900720c */ /* 0x040fe40003f84070 */
[----:B------:R-:W-:-:S09]  /*54f0*/  ISETP.GT.U32.AND P5, PT, R41, R37, PT ;  /* 0x000000252900720c */ /* 0x000fd20003fa4070 */
[--C-:B------:R-:W-:Y:S02]  /*5500*/  @!P0 IMAD.IADD R57, R57, 0x1, -R41.reuse ;  /* 0x0000000139398824 */ /* 0x100fe400078e0a29 */
[----:B------:R-:W-:-:S03]  /*5510*/  @!P4 IMAD.IADD R58, R58, 0x1, -R41 ;  /* 0x000000013a3ac824 */ /* 0x000fc600078e0a29 */
[C---:B------:R-:W-:Y:S02]  /*5520*/  ISETP.GT.U32.AND P0, PT, R41.reuse, R57, PT ;  /* 0x000000392900720c */ /* 0x040fe40003f04070 */
[----:B------:R-:W-:Y:S02]  /*5530*/  ISETP.GT.U32.AND P4, PT, R41, R58, PT ;  /* 0x0000003a2900720c */ /* 0x000fe40003f84070 */
[----:B------:R-:W-:Y:S01]  /*5540*/  IABS R56, R7 ;  /* 0x0000000700387213 */ /* 0x000fe20000000000 */
[----:B------:R-:W-:Y:S01]  /*5550*/  @!P5 IMAD.IADD R37, R37, 0x1, -R41 ;  /* 0x000000012525d824 */ /* 0x000fe200078e0a29 */
[----:B------:R-:W-:-:S03]  /*5560*/  ISETP.GE.AND P1, PT, R55, RZ, PT ;  /* 0x000000ff3700720c */ /* 0x000fc60003f26270 */
[----:B------:R-:W-:-:S04]  /*5570*/  IMAD.HI.U32 R43, R42, R56, RZ ;  /* 0x000000382a2b7227 */ /* 0x000fc800078e00ff */
[--C-:B------:R-:W-:Y:S01]  /*5580*/  @!P0 IMAD.IADD R57, R57, 0x1, -R41.reuse ;  /* 0x0000000139398824 */ /* 0x100fe200078e0a29 */
[C---:B------:R-:W-:Y:S01]  /*5590*/  ISETP.GT.U32.AND P0, PT, R41.reuse, R59, PT ;  /* 0x0000003b2900720c */ /* 0x040fe20003f04070 */
[----:B------:R-:W-:Y:S01]  /*55a0*/  @!P4 IMAD.IADD R58, R58, 0x1, -R41 ;  /* 0x000000013a3ac824 */ /* 0x000fe200078e0a29 */
[C---:B------:R-:W-:Y:S01]  /*55b0*/  ISETP.GT.U32.AND P4, PT, R41.reuse, R53, PT ;  /* 0x000000352900720c */ /* 0x040fe20003f84070 */
[----:B------:R-:W-:Y:S02]  /*55c0*/  IMAD.MOV R43, RZ, RZ, -R43 ;  /* 0x000000ffff2b7224 */ /* 0x000fe400078e0a2b */
[----:B------:R-:W-:Y:S01]  /*55d0*/  @!P2 IMAD.MOV R37, RZ, RZ, -R37 ;  /* 0x000000ffff25a224 */ /* 0x000fe200078e0a25 */
[C---:B------:R-:W-:Y:S01]  /*55e0*/  ISETP.GT.U32.AND P2, PT, R41.reuse, R39, PT ;  /* 0x000000272900720c */ /* 0x040fe20003f44070 */
[----:B------:R-:W-:Y:S01]  /*55f0*/  IMAD R56, R41, R43, R56 ;  /* 0x0000002b29387224 */ /* 0x000fe200078e0238 */
[----:B------:R-:W-:Y:S01]  /*5600*/  IABS R52, R6 ;  /* 0x0000000600347213 */ /* 0x000fe20000000000 */
[----:B------:R-:W-:Y:S01]  /*5610*/  IMAD R60, R60, R36, RZ ;  /* 0x000000243c3c7224 */ /* 0x000fe200078e02ff */
[----:B------:R-:W-:Y:S01]  /*5620*/  IABS R55, R61 ;  /* 0x0000003d00377213 */ /* 0x000fe20000000000 */
[----:B------:R-:W-:-:S02]  /*5630*/  IMAD.MOV.U32 R32, RZ, RZ, RZ ;  /* 0x000000ffff207224 */ /* 0x000fc400078e00ff */
[--C-:B------:R-:W-:Y:S01]  /*5640*/  @!P0 IMAD.IADD R59, R59, 0x1, -R41.reuse ;  /* 0x000000013b3b8824 */ /* 0x100fe200078e0a29 */
[----:B------:R-:W-:Y:S01]  /*5650*/  ISETP.GT.U32.AND P0, PT, R41, R56, PT ;  /* 0x000000382900720c */ /* 0x000fe20003f04070 */
[----:B------:R-:W-:Y:S02]  /*5660*/  @!P4 IMAD.IADD R53, R53, 0x1, -R41 ;  /* 0x000000013535c824 */ /* 0x000fe400078e0a29 */
[----:B------:R-:W-:Y:S01]  /*5670*/  @!P1 IMAD.MOV R54, RZ, RZ, -R54 ;  /* 0x000000ffff369224 */ /* 0x000fe200078e0a36 */
[----:B------:R-:W-:Y:S01]  /*5680*/  ISETP.GT.U32.AND P4, PT, R41, R59, PT ;  /* 0x0000003b2900720c */ /* 0x000fe20003f84070 */
[----:B------:R-:W-:Y:S01]  /*5690*/  IMAD.HI.U32 R60, R33, R60, R32 ;  /* 0x0000003c213c7227 */ /* 0x000fe200078e0020 */
[----:B------:R-:W-:-:S03]  /*56a0*/  ISETP.GT.U32.AND P1, PT, R41, R53, PT ;  /* 0x000000352900720c */ /* 0x000fc60003f24070 */
[----:B------:R-:W-:-:S04]  /*56b0*/  IMAD.HI.U32 R33, R42, R52, RZ ;  /* 0x000000342a217227 */ /* 0x000fc800078e00ff */
[----:B------:R-:W-:-:S04]  /*56c0*/  IMAD.HI.U32 R32, R42, R55, RZ ;  /* 0x000000372a207227 */ /* 0x000fc800078e00ff */
[----:B------:R-:W-:Y:S01]  /*56d0*/  @!P2 IMAD.IADD R39, R39, 0x1, -R41 ;  /* 0x000000012727a824 */ /* 0x000fe200078e0a29 */
[----:B------:R-:W-:Y:S01]  /*56e0*/  ISETP.GE.AND P2, PT, R47, RZ, PT ;  /* 0x000000ff2f00720c */ /* 0x000fe20003f46270 */
[----:B------:R-:W-:Y:S01]  /*56f0*/  IMAD.MOV R33, RZ, RZ, -R33 ;  /* 0x000000ffff217224 */ /* 0x000fe200078e0a21 */
[----:B------:R-:W-:Y:S01]  /*5700*/  IABS R47, R5 ;  /* 0x00000005002f7213 */ /* 0x000fe20000000000 */
[----:B------:R-:W-:Y:S01]  /*5710*/  IMAD.MOV R32, RZ, RZ, -R32 ;  /* 0x000000ffff207224 */ /* 0x000fe200078e0a20 */
[----:B------:R-:W-:Y:S01]  /*5720*/  ISETP.GE.AND P6, PT, R48, RZ, PT ;  /* 0x000000ff3000720c */ /* 0x000fe20003fc6270 */
[----:B------:R-:W-:Y:S01]  /*5730*/  IMAD R52, R41, R33, R52 ;  /* 0x0000002129347224 */ /* 0x000fe200078e0234 */
[----:B------:R-:W-:Y:S01]  /*5740*/  ISETP.GE.AND P5, PT, R49, RZ, PT ;  /* 0x000000ff3100720c */ /* 0x000fe20003fa6270 */
[----:B------:R-:W-:Y:S01]  /*5750*/  IMAD R55, R41, R32, R55 ;  /* 0x0000002029377224 */ /* 0x000fe200078e0237 */
[----:B------:R-:W-:Y:S01]  /*5760*/  IABS R48, R2 ;  /* 0x0000000200307213 */ /* 0x000fe20000000000 */
[----:B------:R-:W-:Y:S01]  /*5770*/  @!P0 IMAD.IADD R56, R56, 0x1, -R41 ;  /* 0x0000000138388824 */ /* 0x000fe200078e0a29 */
[----:B------:R-:W-:Y:S01]  /*5780*/  IABS R49, R4 ;  /* 0x0000000400317213 */ /* 0x000fe20000000000 */
[----:B------:R-:W-:Y:S01]  /*5790*/  IMAD.HI.U32 R32, R42, R47, RZ ;  /* 0x0000002f2a207227 */ /* 0x000fe200078e00ff */
[----:B------:R-:W-:-:S02]  /*57a0*/  ISETP.GE.AND P3, PT, R46, RZ, PT ;  /* 0x000000ff2e00720c */ /* 0x000fc40003f66270 */
[----:B------:R-:W-:Y:S01]  /*57b0*/  ISETP.GT.U32.AND P0, PT, R41, R56, PT ;  /* 0x000000382900720c */ /* 0x000fe20003f04070 */
[--C-:B------:R-:W-:Y:S01]  /*57c0*/  @!P4 IMAD.IADD R59, R59, 0x1, -R41.reuse ;  /* 0x000000013b3bc824 */ /* 0x100fe200078e0a29 */
[----:B------:R-:W-:Y:S01]  /*57d0*/  ISETP.GT.U32.AND P4, PT, R41, R52, PT ;  /* 0x000000342900720c */ /* 0x000fe20003f84070 */
[----:B------:R-:W-:Y:S01]  /*57e0*/  @!P1 IMAD.IADD R53, R53, 0x1, -R41 ;  /* 0x0000000135359824 */ /* 0x000fe200078e0a29 */
[----:B------:R-:W-:Y:S01]  /*57f0*/  ISETP.GT.U32.AND P1, PT, R41, R55, PT ;  /* 0x000000372900720c */ /* 0x000fe20003f24070 */
[----:B------:R-:W-:Y:S02]  /*5800*/  IMAD.MOV R32, RZ, RZ, -R32 ;  /* 0x000000ffff207224 */ /* 0x000fe400078e0a20 */
[----:B------:R-:W-:Y:S01]  /*5810*/  IMAD.HI.U32 R33, R42, R48, RZ ;  /* 0x000000302a217227 */ /* 0x000fe200078e00ff */
[----:B------:R-:W-:-:S03]  /*5820*/  IABS R46, R3 ;  /* 0x00000003002e7213 */ /* 0x000fc60000000000 */
[----:B------:R-:W-:-:S04]  /*5830*/  IMAD.HI.U32 R43, R42, R49, RZ ;  /* 0x000000312a2b7227 */ /* 0x000fc800078e00ff */
[----:B------:R-:W-:Y:S02]  /*5840*/  IMAD R47, R41, R32, R47 ;  /* 0x00000020292f7224 */ /* 0x000fe400078e022f */
[----:B------:R-:W-:Y:S02]  /*5850*/  IMAD.MOV R33, RZ, RZ, -R33 ;  /* 0x000000ffff217224 */ /* 0x000fe400078e0a21 */
[----:B------:R-:W-:Y:S02]  /*5860*/  IMAD.MOV R32, RZ, RZ, -R43 ;  /* 0x000000ffff207224 */ /* 0x000fe400078e0a2b */
[----:B------:R-:W-:-:S04]  /*5870*/  IMAD.HI.U32 R42, R60, R46, RZ ;  /* 0x0000002e3c2a7227 */ /* 0x000fc800078e00ff */
[C---:B------:R-:W-:Y:S02]  /*5880*/  IMAD R48, R41.reuse, R33, R48 ;  /* 0x0000002129307224 */ /* 0x040fe400078e0230 */
[----:B------:R-:W-:Y:S02]  /*5890*/  IMAD R49, R41, R32, R49 ;  /* 0x0000002029317224 */ /* 0x000fe400078e0231 */
[----:B------:R-:W-:Y:S02]  /*58a0*/  IMAD.MOV R33, RZ, RZ, -R42 ;  /* 0x000000ffff217224 */ /* 0x000fe400078e0a2a */
[----:B------:R-:W-:-:S04]  /*58b0*/  IMAD.HI.U32 R42, R60, R45, RZ ;  /* 0x0000002d3c2a7227 */ /* 0x000fc800078e00ff */
[--C-:B------:R-:W-:Y:S01]  /*58c0*/  @!P0 IMAD.IADD R56, R56, 0x1, -R41.reuse ;  /* 0x0000000138388824 */ /* 0x100fe200078e0a29 */
[C---:B------:R-:W-:Y:S01]  /*58d0*/  ISETP.GT.U32.AND P0, PT, R41.reuse, R47, PT ;  /* 0x0000002f2900720c */ /* 0x040fe20003f04070 */
[--C-:B------:R-:W-:Y:S01]  /*58e0*/  @!P4 IMAD.IADD R52, R52, 0x1, -R41.reuse ;  /* 0x000000013434c824 */ /* 0x100fe200078e0a29 */
[----:B------:R-:W-:Y:S01]  /*58f0*/  ISETP.GT.U32.AND P4, PT, R41, R48, PT ;  /* 0x000000302900720c */ /* 0x000fe20003f84070 */
[----:B------:R-:W-:Y:S01]  /*5900*/  @!P1 IMAD.IADD R55, R55, 0x1, -R41 ;  /* 0x0000000137379824 */ /* 0x000fe200078e0a29 */
[----:B------:R-:W-:Y:S01]  /*5910*/  ISETP.GT.U32.AND P1, PT, R41, R49, PT ;  /* 0x000000312900720c */ /* 0x000fe20003f24070 */
[----:B------:R-:W-:-:S04]  /*5920*/  IMAD.MOV R32, RZ, RZ, -R42 ;  /* 0x000000ffff207224 */ /* 0x000fc800078e0a2a */
[C---:B------:R-:W-:Y:S01]  /*5930*/  IMAD R45, R36.reuse, R32, R45 ;  /* 0x00000020242d7224 */ /* 0x040fe200078e022d */
[----:B------:R-:W-:Y:S01]  /*5940*/  IABS R43, R17 ;  /* 0x00000011002b7213 */ /* 0x000fe20000000000 */
[----:B------:R-:W-:Y:S01]  /*5950*/  IMAD R46, R36, R33, R46 ;  /* 0x00000021242e7224 */ /* 0x000fe200078e022e */
[----:B------:R-:W-:Y:S01]  /*5960*/  IABS R42, R16 ;  /* 0x00000010002a7213 */ /* 0x000fe20000000000 */
[--C-:B------:R-:W-:Y:S02]  /*5970*/  @!P0 IMAD.IADD R47, R47, 0x1, -R41.reuse ;  /* 0x000000012f2f8824 */ /* 0x100fe400078e0a29 */
[--C-:B------:R-:W-:Y:S02]  /*5980*/  @!P4 IMAD.IADD R48, R48, 0x1, -R41.reuse ;  /* 0x000000013030c824 */ /* 0x100fe400078e0a29 */
[----:B------:R-:W-:Y:S01]  /*5990*/  @!P1 IMAD.IADD R49, R49, 0x1, -R41 ;  /* 0x0000000131319824 */ /* 0x000fe200078e0a29 */
[----:B------:R-:W-:Y:S01]  /*59a0*/  IABS R33, R15 ;  /* 0x0000000f00217213 */ /* 0x000fe20000000000 */
[----:B------:R-:W-:Y:S01]  /*59b0*/  @!P6 IMAD.MOV R51, RZ, RZ, -R51 ;  /* 0x000000ffff33e224 */ /* 0x000fe200078e0a33 */
[C---:B------:R-:W-:Y:S01]  /*59c0*/  ISETP.GT.U32.AND P0, PT, R41.reuse, R52, PT ;  /* 0x000000342900720c */ /* 0x040fe20003f04070 */
[----:B------:R-:W-:Y:S01]  /*59d0*/  @!P5 IMAD.MOV R50, RZ, RZ, -R50 ;  /* 0x000000ffff32d224 */ /* 0x000fe200078e0a32 */
[C---:B------:R-:W-:Y:S01]  /*59e0*/  ISETP.GT.U32.AND P6, PT, R41.reuse, R55, PT ;  /* 0x000000372900720c */ /* 0x040fe20003fc4070 */
[----:B------:R-:W-:Y:S01]  /*59f0*/  IMAD.HI.U32 R17, R60, R43, RZ ;  /* 0x0000002b3c117227 */ /* 0x000fe200078e00ff */
[----:B------:R-:W-:-:S02]  /*5a00*/  ISETP.GT.U32.AND P4, PT, R41, R47, PT ;  /* 0x0000002f2900720c */ /* 0x000fc40003f84070 */
[C---:B------:R-:W-:Y:S01]  /*5a10*/  ISETP.GT.U32.AND P5, PT, R41.reuse, R48, PT ;  /* 0x000000302900720c */ /* 0x040fe20003fa4070 */
[----:B------:R-:W-:Y:S01]  /*5a20*/  IMAD.HI.U32 R16, R60, R42, RZ ;  /* 0x0000002a3c107227 */ /* 0x000fe200078e00ff */
[----:B------:R-:W-:-:S03]  /*5a30*/  ISETP.GT.U32.AND P1, PT, R41, R49, PT ;  /* 0x000000312900720c */ /* 0x000fc60003f24070 */
[----:B------:R-:W-:-:S04]  /*5a40*/  IMAD.HI.U32 R15, R60, R33, RZ ;  /* 0x000000213c0f7227 */ /* 0x000fc800078e00ff */
[----:B------:R-:W-:Y:S02]  /*5a50*/  IMAD.MOV R17, RZ, RZ, -R17 ;  /* 0x000000ffff117224 */ /* 0x000fe400078e0a11 */
[----:B------:R-:W-:Y:S02]  /*5a60*/  IMAD.MOV R16, RZ, RZ, -R16 ;  /* 0x000000ffff107224 */ /* 0x000fe400078e0a10 */
[----:B------:R-:W-:Y:S02]  /*5a70*/  IMAD.MOV R15, RZ, RZ, -R15 ;  /* 0x000000ffff0f7224 */ /* 0x000fe400078e0a0f */
[C---:B------:R-:W-:Y:S02]  /*5a80*/  IMAD R43, R36.reuse, R17, R43 ;  /* 0x00000011242b7224 */ /* 0x040fe400078e022b */
[----:B------:R-:W4:Y:S01]  /*5a90*/  LDL.LU R17, [R1+0x16b8] ;  /* 0x0016b80001117983 */ /* 0x000f220000300800 */
[C---:B------:R-:W-:Y:S02]  /*5aa0*/  IMAD R42, R36.reuse, R16, R42 ;  /* 0x00000010242a7224 */ /* 0x040fe400078e022a */
[----:B------:R-:W-:Y:S01]  /*5ab0*/  IMAD R33, R36, R15, R33 ;  /* 0x0000000f24217224 */ /* 0x000fe200078e0221 */
[----:B------:R-:W5:Y:S01]  /*5ac0*/  LDL.LU R16, [R1+0x16b4] ;  /* 0x0016b40001107983 */ /* 0x000f620000300800 */
[----:B------:R-:W-:-:S02]  /*5ad0*/  @!P0 IMAD.IADD R52, R52, 0x1, -R41 ;  /* 0x0000000134348824 */ /* 0x000fc400078e0a29 */
[--C-:B------:R-:W-:Y:S01]  /*5ae0*/  @!P6 IMAD.IADD R55, R55, 0x1, -R41.reuse ;  /* 0x000000013737e824 */ /* 0x100fe200078e0a29 */
[----:B------:R-:W4:Y:S01]  /*5af0*/  LDL.LU R15, [R1+0x16b0] ;  /* 0x0016b000010f7983 */ /* 0x000f220000300800 */
[--C-:B------:R-:W-:Y:S02]  /*5b00*/  @!P4 IMAD.IADD R47, R47, 0x1, -R41.reuse ;  /* 0x000000012f2fc824 */ /* 0x100fe400078e0a29 */
[--C-:B------:R-:W-:Y:S02]  /*5b10*/  @!P5 IMAD.IADD R48, R48, 0x1, -R41.reuse ;  /* 0x000000013030d824 */ /* 0x100fe400078e0a29 */
[----:B------:R-:W-:Y:S01]  /*5b20*/  @!P1 IMAD.IADD R49, R49, 0x1, -R41 ;  /* 0x0000000131319824 */ /* 0x000fe200078e0a29 */
[----:B--2---:R-:W-:-:S05]  /*5b30*/  IABS R44, R44 ;  /* 0x0000002c002c7213 */ /* 0x004fca0000000000 */
[----:B------:R-:W-:Y:S01]  /*5b40*/  IMAD.HI.U32 R32, R60, R44, RZ ;  /* 0x0000002c3c207227 */ /* 0x000fe200078e00ff */
[----:B---3--:R-:W-:-:S03]  /*5b50*/  IABS R14, R14 ;  /* 0x0000000e000e7213 */ /* 0x008fc60000000000 */
[----:B------:R-:W-:-:S04]  /*5b60*/  IMAD.MOV R32, RZ, RZ, -R32 ;  /* 0x000000ffff207224 */ /* 0x000fc800078e0a20 */
[----:B------:R-:W-:Y:S02]  /*5b70*/  IMAD R44, R36, R32, R44 ;  /* 0x00000020242c7224 */ /* 0x000fe400078e022c */
[----:B------:R-:W-:-:S04]  /*5b80*/  IMAD.MOV.U32 R32, RZ, RZ, R14 ;  /* 0x000000ffff207224 */ /* 0x000fc800078e000e */
[----:B------:R-:W-:-:S04]  /*5b90*/  IMAD.HI.U32 R14, R60, R32, RZ ;  /* 0x000000203c0e7227 */ /* 0x000fc800078e00ff */
[----:B------:R-:W-:-:S04]  /*5ba0*/  IMAD.MOV R14, RZ, RZ, -R14 ;  /* 0x000000ffff0e7224 */ /* 0x000fc800078e0a0e */
[C---:B------:R-:W-:Y:S02]  /*5bb0*/  IMAD R32, R36.reuse, R14, R32 ;  /* 0x0000000e24207224 */ /* 0x040fe400078e0220 */
[----:B------:R-:W2:Y:S04]  /*5bc0*/  LDL.LU R14, [R1+0x16ac] ;  /* 0x0016ac00010e7983 */ /* 0x000ea80000300800 */
[----:B------:R-:W3:Y:S01]  /*5bd0*/  LDL R41, [R1+0xb78] ;  /* 0x000b780001297983 */ /* 0x000ee20000100800 */
[----:B------:R-:W-:Y:S01]  /*5be0*/  @!P3 IMAD.MOV R40, RZ, RZ, -R40 ;  /* 0x000000ffff28b224 */ /* 0x000fe200078e0a28 */
[----:B------:R-:W-:-:S13]  /*5bf0*/  ISETP.GT.U32.AND P3, PT, R36, R42, PT ;  /* 0x0000002a2400720c */ /* 0x000fda0003f64070 */
[----:B------:R-:W-:Y:S01]  /*5c00*/  @!P3 IMAD.IADD R42, R42, 0x1, -R36 ;  /* 0x000000012a2ab824 */ /* 0x000fe200078e0a24 */
[----:B------:R-:W-:Y:S02]  /*5c10*/  ISETP.GE.AND P3, PT, R11, RZ, PT ;  /* 0x000000ff0b00720c */ /* 0x000fe40003f66270 */
[----:B------:R-:W-:-:S11]  /*5c20*/  ISETP.GT.U32.AND P4, PT, R36, R44, PT ;  /* 0x0000002c2400720c */ /* 0x000fd60003f84070 */
[----:B------:R-:W-:Y:S01]  /*5c30*/  @!P3 IMAD.MOV R58, RZ, RZ, -R58 ;  /* 0x000000ffff3ab224 */ /* 0x000fe200078e0a3a */
[C---:B------:R-:W-:Y:S02]  /*5c40*/  ISETP.GT.U32.AND P3, PT, R36.reuse, R42, PT ;  /* 0x0000002a2400720c */ /* 0x040fe40003f64070 */
[C---:B------:R-:W-:Y:S02]  /*5c50*/  ISETP.GT.U32.AND P0, PT, R36.reuse, R46, PT ;  /* 0x0000002e2400720c */ /* 0x040fe40003f04070 */
[----:B------:R-:W-:Y:S01]  /*5c60*/  ISETP.GT.U32.AND P1, PT, R36, R33, PT ;  /* 0x000000212400720c */ /* 0x000fe20003f24070 */
[--C-:B------:R-:W-:Y:S01]  /*5c70*/  @!P4 IMAD.IADD R44, R44, 0x1, -R36.reuse ;  /* 0x000000012c2cc824 */ /* 0x100fe200078e0a24 */
[----:B------:R-:W-:Y:S02]  /*5c80*/  ISETP.GE.AND P4, PT, R13, RZ, PT ;  /* 0x000000ff0d00720c */ /* 0x000fe40003f86270 */
[C---:B------:R-:W-:Y:S01]  /*5c90*/  ISETP.GT.U32.AND P6, PT, R36.reuse, R45, PT ;  /* 0x0000002d2400720c */ /* 0x040fe20003fc4070 */
[----:B------:R-:W-:Y:S01]  /*5ca0*/  @!P2 IMAD.MOV R39, RZ, RZ, -R39 ;  /* 0x000000ffff27a224 */ /* 0x000fe200078e0a27 */
[----:B------:R-:W-:Y:S01]  /*5cb0*/  ISETP.GT.U32.AND P5, PT, R36, R43, PT ;  /* 0x0000002b2400720c */ /* 0x000fe20003fa4070 */
[----:B------:R-:W5:Y:S02]  /*5cc0*/  LDL.LU R13, [R1+0x16a8] ;  /* 0x0016a800010d7983 */ /* 0x000f640000300800 */
[----:B------:R-:W-:Y:S01]  /*5cd0*/  @!P3 IMAD.IADD R42, R42, 0x1, -R36 ;  /* 0x000000012a2ab824 */ /* 0x000fe200078e0a24 */
[----:B------:R-:W-:-:S02]  /*5ce0*/  ISETP.GE.AND P3, PT, R61, RZ, PT ;  /* 0x000000ff3d00720c */ /* 0x000fc40003f66270 */
[----:B------:R-:W0:Y:S01]  /*5cf0*/  S2R R61, SR_TID.X ;  /* 0x00000000003d7919 */ /* 0x000e220000002100 */
[--C-:B------:R-:W-:Y:S01]  /*5d00*/  @!P0 IMAD.IADD R46, R46, 0x1, -R36.reuse ;  /* 0x000000012e2e8824 */ /* 0x100fe200078e0a24 */
[----:B------:R-:W-:Y:S01]  /*5d10*/  ISETP.GE.AND P0, PT, R9, RZ, PT ;  /* 0x000000ff0900720c */ /* 0x000fe20003f06270 */
[--C-:B------:R-:W-:Y:S01]  /*5d20*/  @!P1 IMAD.IADD R33, R33, 0x1, -R36.reuse ;  /* 0x0000000121219824 */ /* 0x100fe200078e0a24 */
[----:B------:R-:W-:Y:S01]  /*5d30*/  ISETP.GE.AND P1, PT, R10, RZ, PT ;  /* 0x000000ff0a00720c */ /* 0x000fe20003f26270 */
[----:B------:R-:W-:Y:S01]  /*5d40*/  @!P6 IMAD.IADD R45, R45, 0x1, -R36 ;  /* 0x000000012d2de824 */ /* 0x000fe200078e0a24 */
[----:B------:R-:W1:Y:S11]  /*5d50*/  LDC R10, c[0x0][0x230] ;  /* 0x00008c00ff0a7b82 */ /* 0x000e760000000800 */
[----:B------:R-:W-:Y:S01]  /*5d60*/  @!P1 IMAD.MOV R59, RZ, RZ, -R59 ;  /* 0x000000ffff3b9224 */ /* 0x000fe200078e0a3b */
[----:B------:R-:W-:-:S13]  /*5d70*/  ISETP.GT.U32.AND P1, PT, R36, R33, PT ;  /* 0x000000212400720c */ /* 0x000fda0003f24070 */
[----:B------:R-:W-:Y:S01]  /*5d80*/  @!P1 IMAD.IADD R33, R33, 0x1, -R36 ;  /* 0x0000000121219824 */ /* 0x000fe200078e0a24 */
[----:B------:R-:W-:Y:S01]  /*5d90*/  ISETP.GE.AND P1, PT, R5, RZ, PT ;  /* 0x000000ff0500720c */ /* 0x000fe20003f26270 */
[----:B0-----:R-:W-:Y:S02]  /*5da0*/  IMAD.SHL.U32 R5, R61, 0x2, RZ ;  /* 0x000000023d057824 */ /* 0x001fe400078e00ff */
[----:B------:R-:W-:Y:S01]  /*5db0*/  @!P0 IMAD.MOV R38, RZ, RZ, -R38 ;  /* 0x000000ffff268224 */ /* 0x000fe200078e0a26 */
[----:B------:R-:W-:Y:S01]  /*5dc0*/  ISETP.GT.U32.AND P0, PT, R36, R45, PT ;  /* 0x0000002d2400720c */ /* 0x000fe20003f04070 */
[--C-:B------:R-:W-:Y:S01]  /*5dd0*/  @!P5 IMAD.IADD R43, R43, 0x1, -R36.reuse ;  /* 0x000000012b2bd824 */ /* 0x100fe200078e0a24 */
[----:B------:R-:W-:Y:S02]  /*5de0*/  ISETP.GE.AND P5, PT, R12, RZ, PT ;  /* 0x000000ff0c00720c */ /* 0x000fe40003fa6270 */
[C---:B------:R-:W-:Y:S02]  /*5df0*/  ISETP.GT.U32.AND P6, PT, R36.reuse, R32, PT ;  /* 0x000000202400720c */ /* 0x040fe40003fc4070 */
[----:B------:R-:W-:Y:S01]  /*5e00*/  ISETP.GT.U32.AND P2, PT, R36, R46, PT ;  /* 0x0000002e2400720c */ /* 0x000fe20003f44070 */
[----:B-1----:R-:W-:Y:S01]  /*5e10*/  VIADD R10, R10, 0x1f ;  /* 0x0000001f0a0a7836 */ /* 0x002fe20000000000 */
[----:B------:R-:W4:Y:S04]  /*5e20*/  LDL.LU R12, [R1+0x16a4] ;  /* 0x0016a400010c7983 */ /* 0x000f280000300800 */
[----:B------:R-:W2:Y:S01]  /*5e30*/  LDL.LU R11, [R1+0x16a0] ;  /* 0x0016a000010b7983 */ /* 0x000ea20000300800 */
[----:B------:R-:W-:-:S02]  /*5e40*/  @!P0 IMAD.IADD R45, R45, 0x1, -R36 ;  /* 0x000000012d2d8824 */ /* 0x000fc400078e0a24 */
[----:B------:R-:W-:Y:S01]  /*5e50*/  @!P5 IMAD.MOV R57, RZ, RZ, -R57 ;  /* 0x000000ffff39d224 */ /* 0x000fe200078e0a39 */
[----:B------:R-:W-:Y:S01]  /*5e60*/  ISETP.GT.U32.AND P5, PT, R36, R43, PT ;  /* 0x0000002b2400720c */ /* 0x000fe20003fa4070 */
[----:B------:R-:W-:-:S05]  /*5e70*/  @!P6 IMAD.IADD R32, R32, 0x1, -R36 ;  /* 0x000000012020e824 */ /* 0x000fca00078e0a24 */
[----:B------:R-:W-:Y:S01]  /*5e80*/  ISETP.GT.U32.AND P6, PT, R36, R32, PT ;  /* 0x000000202400720c */ /* 0x000fe20003fc4070 */
[----:B------:R-:W-:Y:S01]  /*5e90*/  @!P2 IMAD.IADD R46, R46, 0x1, -R36 ;  /* 0x000000012e2ea824 */ /* 0x000fe200078e0a24 */
[----:B------:R-:W-:Y:S02]  /*5ea0*/  ISETP.GE.AND P2, PT, R8, RZ, PT ;  /* 0x000000ff0800720c */ /* 0x000fe40003f46270 */
[----:B------:R-:W-:-:S03]  /*5eb0*/  SHF.R.U32.HI R8, RZ, 0x2, R61 ;  /* 0x00000002ff087819 */ /* 0x000fc6000001163d */
[----:B------:R-:W-:Y:S01]  /*5ec0*/  @!P5 IMAD.IADD R43, R43, 0x1, -R36 ;  /* 0x000000012b2bd824 */ /* 0x000fe200078e0a24 */
[----:B------:R-:W-:Y:S01]  /*5ed0*/  ISETP.GE.AND P5, PT, R6, RZ, PT ;  /* 0x000000ff0600720c */ /* 0x000fe20003fa6270 */
[----:B------:R-:W-:Y:S01]  /*5ee0*/  IMAD.SHL.U32 R6, R61, 0x10, RZ ;  /* 0x000000103d067824 */ /* 0x000fe200078e00ff */
[----:B------:R-:W-:-:S03]  /*5ef0*/  SGXT.U32 R8, R8, 0x3 ;  /* 0x000000030808781a */ /* 0x000fc60000000000 */
[----:B------:R-:W-:Y:S01]  /*5f00*/  @!P6 IMAD.IADD R32, R32, 0x1, -R36 ;  /* 0x000000012020e824 */ /* 0x000fe200078e0a24 */
[----:B------:R-:W-:Y:S02]  /*5f10*/  ISETP.GE.AND P6, PT, R2, RZ, PT ;  /* 0x000000ff0200720c */ /* 0x000fe40003fc6270 */
[----:B------:R-:W5:Y:S01]  /*5f20*/  LDL.LU R2, [R1+0x18] ;  /* 0x0000180001027983 */ /* 0x000f620000300800 */
[----:B------:R-:W-:Y:S02]  /*5f30*/  LOP3.LUT R6, R6, 0x100, RZ, 0xc0, !PT ;  /* 0x0000010006067812 */ /* 0x000fe400078ec0ff */
[----:B---3--:R-:W-:-:S05]  /*5f40*/  IABS R41, R41 ;  /* 0x0000002900297213 */ /* 0x008fca0000000000 */
[----:B------:R-:W-:Y:S02]  /*5f50*/  IMAD.MOV.U32 R9, RZ, RZ, R41 ;  /* 0x000000ffff097224 */ /* 0x000fe400078e0029 */
[----:B------:R-:W-:-:S04]  /*5f60*/  IMAD.MOV.U32 R41, RZ, RZ, R0 ;  /* 0x000000ffff297224 */ /* 0x000fc800078e0000 */
[----:B------:R-:W-:Y:S01]  /*5f70*/  @!P4 IMAD.MOV R41, RZ, RZ, -R41 ;  /* 0x000000ffff29c224 */ /* 0x000fe200078e0a29 */
[----:B------:R-:W-:Y:S01]  /*5f80*/  ISETP.GT.U32.AND P4, PT, R36, R44, PT ;  /* 0x0000002c2400720c */ /* 0x000fe20003f84070 */
[----:B------:R-:W-:Y:S01]  /*5f90*/  IMAD.HI.U32 R60, R60, R9, RZ ;  /* 0x000000093c3c7227 */ /* 0x000fe200078e00ff */
[----:B------:R-:W-:-:S03]  /*5fa0*/  SHF.R.S32.HI R0, RZ, 0x2, R61 ;  /* 0x00000002ff007819 */ /* 0x000fc6000001143d */
[----:B------:R-:W-:-:S08]  /*5fb0*/  IMAD.MOV R60, RZ, RZ, -R60 ;  /* 0x000000ffff3c7224 */ /* 0x000fd000078e0a3c */
[----:B------:R-:W-:Y:S01]  /*5fc0*/  @!P4 IMAD.IADD R44, R44, 0x1, -R36 ;  /* 0x000000012c2cc824 */ /* 0x000fe200078e0a24 */
[----:B------:R-:W-:Y:S02]  /*5fd0*/  ISETP.GE.AND P4, PT, R7, RZ, PT ;  /* 0x000000ff0700720c */ /* 0x000fe40003f86270 */
[----:B------:R-:W-:Y:S01]  /*5fe0*/  LOP3.LUT R7, R61, 0x3, RZ, 0xc0, !PT ;  /* 0x000000033d077812 */ /* 0x000fe200078ec0ff */
[----:B------:R-:W-:Y:S01]  /*5ff0*/  IMAD R60, R36, R60, R9 ;  /* 0x0000003c243c7224 */ /* 0x000fe200078e0209 */
[----:B------:R-:W-:Y:S01]  /*6000*/  SGXT R0, R0, 0x1 ;  /* 0x000000010000781a */ /* 0x000fe20000000200 */
[----:B------:R-:W3:Y:S02]  /*6010*/  LDL.LU R61, [R1+0x14] ;  /* 0x00001400013d7983 */ /* 0x000ee40000300800 */
[----:B------:R-:W-:-:S05]  /*6020*/  IMAD.SHL.U32 R9, R7, 0x20, RZ ;  /* 0x0000002007097824 */ /* 0x000fca00078e00ff */
[----:B------:R-:W-:-:S04]  /*6030*/  LOP3.LUT R0, R9, 0x90, R0, 0xf8, !PT ;  /* 0x0000009009007812 */ /* 0x000fc800078ef800 */
[----:B------:R-:W-:Y:S02]  /*6040*/  LOP3.LUT R5, R0, 0x10, R5, 0x78, !PT ;  /* 0x0000001000057812 */ /* 0x000fe400078e7805 */
[----:B------:R-:W0:Y:S01]  /*6050*/  S2R R0, SR_TID.X ;  /* 0x0000000000007919 */ /* 0x000e220000002100 */
[----:B------:R-:W-:Y:S02]  /*6060*/  ISETP.GT.U32.AND P0, PT, R36, R60, PT ;  /* 0x0000003c2400720c */ /* 0x000fe40003f04070 */
[----:B------:R-:W-:Y:S01]  /*6070*/  SHF.R.S32.HI R9, RZ, 0x1f, R10 ;  /* 0x0000001fff097819 */ /* 0x000fe2000001140a */
[----:B------:R-:W-:-:S03]  /*6080*/  IMAD.SHL.U32 R7, R7, 0x400, RZ ;  /* 0x0000040007077824 */ /* 0x000fc600078e00ff */
[----:B------:R-:W-:Y:S02]  /*6090*/  LEA.HI R9, R9, R10, RZ, 0x5 ;  /* 0x0000000a09097211 */ /* 0x000fe400078f28ff */
[----:B------:R-:W4:Y:S01]  /*60a0*/  LDL.LU R10, [R1+0x169c] ;  /* 0x00169c00010a7983 */ /* 0x000f220000300800 */
[----:B------:R-:W-:-:S03]  /*60b0*/  IADD3 R5, R5, UR4, R6 ;  /* 0x0000000405057c10 */ /* 0x000fc6000fffe006 */
[----:B------:R-:W2:Y:S01]  /*60c0*/  LDL.LU R9, [R1+0x1698] ;  /* 0x0016980001097983 */ /* 0x000ea20000300800 */
[----:B------:R-:W-:-:S05]  /*60d0*/  @!P0 IMAD.IADD R60, R60, 0x1, -R36 ;  /* 0x000000013c3c8824 */ /* 0x000fca00078e0a24 */
[----:B------:R-:W-:Y:S02]  /*60e0*/  ISETP.GT.U32.AND P0, PT, R36, R60, PT ;  /* 0x0000003c2400720c */ /* 0x000fe40003f04070 */
[----:B0-----:R-:W-:-:S05]  /*60f0*/  LOP3.LUT R0, R0, 0x3, RZ, 0xc0, !PT ;  /* 0x0000000300007812 */ /* 0x001fca00078ec0ff */
[----:B------:R-:W-:-:S05]  /*6100*/  IMAD.SHL.U32 R0, R0, 0x20, RZ ;  /* 0x0000002000007824 */ /* 0x000fca00078e00ff */
[----:B------:R-:W-:Y:S02]  /*6110*/  LOP3.LUT R0, R0, R7, R8, 0xfe, !PT ;  /* 0x0000000700007212 */ /* 0x000fe400078efe08 */
[----:B------:R-:W4:Y:S04]  /*6120*/  LDL.LU R8, [R1+0x1694] ;  /* 0x0016940001087983 */ /* 0x000f280000300800 */
[----:B------:R-:W2:Y:S04]  /*6130*/  LDL.LU R7, [R1+0x1690] ;  /* 0x0016900001077983 */ /* 0x000ea80000300800 */
[----:B------:R0:W-:Y:S01]  /*6140*/  STL [R1+0x165c], R0 ;  /* 0x00165c0001007387 */ /* 0x0001e20000100800 */
[----:B------:R-:W-:-:S03]  /*6150*/  @!P0 IMAD.IADD R60, R60, 0x1, -R36 ;  /* 0x000000013c3c8824 */ /* 0x000fc600078e0a24 */
[----:B0-----:R-:W4:Y:S04]  /*6160*/  LDL.LU R0, [R1+0x10] ;  /* 0x0000100001007983 */ /* 0x001f280000300800 */
[----:B------:R-:W2:Y:S04]  /*6170*/  LDL.LU R6, [R1+0x168c] ;  /* 0x00168c0001067983 */ /* 0x000ea80000300800 */
[----:B------:R0:W-:Y:S04]  /*6180*/  STL [R1+0xb74], R5 ;  /* 0x000b740501007387 */ /* 0x0001e80000100800 */
[----:B0-----:R-:W2:Y:S04]  /*6190*/  LDL.LU R5, [R1+0x1688] ;  /* 0x0016880001057983 */ /* 0x001ea80000300800 */
[----:B------:R-:W5:Y:S01]  /*61a0*/  LDL.LU R36, [R1+0x74] ;  /* 0x0000740001247983 */ /* 0x000f620000300800 */
[----:B------:R-:W-:-:S02]  /*61b0*/  @!P4 IMAD.MOV R56, RZ, RZ, -R56 ;  /* 0x000000ffff38c224 */ /* 0x000fc400078e0a38 */
[----:B------:R-:W-:Y:S01]  /*61c0*/  @!P2 IMAD.MOV R53, RZ, RZ, -R53 ;  /* 0x000000ffff35a224 */ /* 0x000fe200078e0a35 */
[----:B------:R-:W-:Y:S02]  /*61d0*/  ISETP.GE.AND P2, PT, R4, RZ, PT ;  /* 0x000000ff0400720c */ /* 0x000fe40003f46270 */
[----:B------:R-:W2:Y:S01]  /*61e0*/  LDL.LU R4, [R1+0x1684] ;  /* 0x0016840001047983 */ /* 0x000ea20000300800 */
[----:B------:R-:W-:-:S03]  /*61f0*/  ISETP.GE.AND P0, PT, R3, RZ, PT ;  /* 0x000000ff0300720c */ /* 0x000fc60003f06270 */
[----:B------:R-:W2:Y:S01]  /*6200*/  LDL.LU R3, [R1+0x1680] ;  /* 0x0016800001037983 */ /* 0x000ea20000300800 */
[----:B-----5:R-:W-:Y:S02]  /*6210*/  ISETP.NE.AND P4, PT, R36, RZ, PT ;  /* 0x000000ff2400720c */ /* 0x020fe40003f85270 */
[----:B------:R-:W-:-:S04]  /*6220*/  LOP3.LUT R36, RZ, R36, RZ, 0x33, !PT ;  /* 0x00000024ff247212 */ /* 0x000fc800078e33ff */
[C---:B------:R-:W-:Y:S02]  /*6230*/  SEL R2, R36.reuse, R2, !P4 ;  /* 0x0000000224027207 */ /* 0x040fe40006000000 */
[----:B---3--:R-:W-:-:S03]  /*6240*/  SEL R61, R36, R61, !P4 ;  /* 0x0000003d243d7207 */ /* 0x008fc60006000000 */
[----:B------:R0:W-:Y:S04]  /*6250*/  STL [R1+0xa4], R2 ;  /* 0x0000a40201007387 */ /* 0x0001e80000100800 */
[----:B0-----:R-:W3:Y:S04]  /*6260*/  LDL.LU R2, [R1+0x167c] ;  /* 0x00167c0001027983 */ /* 0x001ee80000300800 */
[----:B------:R0:W-:Y:S04]  /*6270*/  STL [R1+0xa0], R61 ;  /* 0x0000a03d01007387 */ /* 0x0001e80000100800 */
[----:B0-----:R-:W5:Y:S01]  /*6280*/  LDL.LU R61, [R1+0x1678] ;  /* 0x00167800013d7983 */ /* 0x001f620000300800 */
[----:B----4-:R-:W-:-:S05]  /*6290*/  SEL R0, R36, R0, !P4 ;  /* 0x0000000024007207 */ /* 0x010fca0006000000 */
[----:B------:R5:W-:Y:S02]  /*62a0*/  STL [R1+0x9c], R0 ;  /* 0x00009c0001007387 */ /* 0x000be40000100800 */
[C---:B-----5:R-:W-:Y:S02]  /*62b0*/  SEL R0, R36.reuse, R61, !P4 ;  /* 0x0000003d24007207 */ /* 0x060fe40006000000 */
[C---:B---3--:R-:W-:Y:S02]  /*62c0*/  SEL R61, R36.reuse, R2, !P4 ;  /* 0x00000002243d7207 */ /* 0x048fe40006000000 */
[C---:B--2---:R-:W-:Y:S01]  /*62d0*/  SEL R2, R36.reuse, R3, !P4 ;  /* 0x0000000324027207 */ /* 0x044fe20006000000 */
[----:B------:R0:W-:Y:S01]  /*62e0*/  STL [R1+0x98], R0 ;  /* 0x0000980001007387 */ /* 0x0001e20000100800 */
[----:B------:R-:W-:-:S03]  /*62f0*/  SEL R3, R36, R5, !P4 ;  /* 0x0000000524037207 */ /* 0x000fc60006000000 */
[----:B------:R-:W-:Y:S01]  /*6300*/  STL [R1+0x94], R61 ;  /* 0x0000943d01007387 */ /* 0x000fe20000100800 */
[----:B0-----:R-:W-:-:S03]  /*6310*/  SEL R0, R36, R4, !P4 ;  /* 0x0000000424007207 */ /* 0x001fc60006000000 */
[----:B------:R0:W-:Y:S04]  /*6320*/  STL [R1+0x90], R2 ;  /* 0x0000900201007387 */ /* 0x0001e80000100800 */
[----:B------:R1:W-:Y:S01]  /*6330*/  STL [R1+0x8c], R0 ;  /* 0x00008c0001007387 */ /* 0x0003e20000100800 */
[----:B0-----:R-:W-:-:S03]  /*6340*/  SEL R2, R36, R6, !P4 ;  /* 0x0000000624027207 */ /* 0x001fc60006000000 */
[----:B------:R0:W-:Y:S01]  /*6350*/  STL [R1+0x88], R3 ;  /* 0x0000880301007387 */ /* 0x0001e20000100800 */
[----:B-1----:R-:W-:-:S03]  /*6360*/  SEL R0, R36, R7, !P4 ;  /* 0x0000000724007207 */ /* 0x002fc60006000000 */
[----:B------:R-:W2:Y:S04]  /*6370*/  LDL.LU R61, [R1+0x48] ;  /* 0x00004800013d7983 */ /* 0x000ea80000300800 */
[----:B------:R1:W-:Y:S01]  /*6380*/  STL [R1+0x84], R2 ;  /* 0x0000840201007387 */ /* 0x0003e20000100800 */
[----:B0-----:R-:W-:-:S03]  /*6390*/  SEL R3, R36, R8, !P4 ;  /* 0x0000000824037207 */ /* 0x001fc60006000000 */
[----:B------:R0:W-:Y:S01]  /*63a0*/  STL [R1+0x80], R0 ;  /* 0x0000800001007387 */ /* 0x0001e20000100800 */
[----:B-1----:R-:W-:-:S03]  /*63b0*/  SEL R2, R36, R9, !P4 ;  /* 0x0000000924027207 */ /* 0x002fc60006000000 */
        /* <DEDUP_REMOVED lines=14> */
[----:B------:R-:W3:Y:S04]  /*64a0*/  LDL.LU R6, [R1+0x2c] ;  /* 0x00002c0001067983 */ /* 0x000ee80000300800 */
[----:B------:R0:W-:Y:S01]  /*64b0*/  STL [R1+0x5c], R2 ;  /* 0x00005c0201007387 */ /* 0x0001e20000100800 */
[----:B-1----:R-:W-:-:S03]  /*64c0*/  SEL R3, R36, R17, !P4 ;  /* 0x0000001124037207 */ /* 0x002fc60006000000 */
[----:B------:R-:W4:Y:S01]  /*64d0*/  LDL.LU R8, [R1+0x38] ;  /* 0x0000380001087983 */ /* 0x000f220000300800 */
[----:B------:R-:W-:-:S03]  /*64e0*/  SEL R5, R36, R19, !P4 ;  /* 0x0000001324057207 */ /* 0x000fc60006000000 */
[----:B------:R1:W-:Y:S04]  /*64f0*/  STL [R1+0x58], R0 ;  /* 0x0000580001007387 */ /* 0x0003e80000100800 */
[----:B------:R-:W5:Y:S04]  /*6500*/  LDL.LU R9, [R1+0x40] ;  /* 0x0000400001097983 */ /* 0x000f680000300800 */
[----:B0-----:R-:W5:Y:S01]  /*6510*/  LDL.LU R2, [R1+0x44] ;  /* 0x0000440001027983 */ /* 0x001f620000300800 */
[----:B-1----:R-:W-:-:S03]  /*6520*/  SEL R0, R36, R18, !P4 ;  /* 0x0000001224007207 */ /* 0x002fc60006000000 */
[----:B------:R-:W5:Y:S04]  /*6530*/  LDL.LU R4, [R1+0x3c] ;  /* 0x00003c0001047983 */ /* 0x000f680000300800 */
[----:B------:R0:W-:Y:S04]  /*6540*/  STL [R1+0x54], R3 ;  /* 0x0000540301007387 */ /* 0x0001e80000100800 */
[----:B------:R1:W-:Y:S01]  /*6550*/  STL [R1+0x50], R0 ;  /* 0x0000500001007387 */ /* 0x0003e20000100800 */
[----:B0-----:R-:W-:-:S03]  /*6560*/  SEL R3, R36, R20, !P4 ;  /* 0x0000001424037207 */ /* 0x001fc60006000000 */
[----:B------:R0:W-:Y:S01]  /*6570*/  STL [R1+0x4c], R5 ;  /* 0x00004c0501007387 */ /* 0x0001e20000100800 */
[----:B-1----:R-:W-:-:S03]  /*6580*/  SEL R0, R36, R21, !P4 ;  /* 0x0000001524007207 */ /* 0x002fc60006000000 */
[----:B------:R-:W5:Y:S04]  /*6590*/  LDL.LU R7, [R1+0x34] ;  /* 0x0000340001077983 */ /* 0x000f680000300800 */
[----:B------:R1:W-:Y:S04]  /*65a0*/  STL [R1+0x20], R3 ;  /* 0x0000200301007387 */ /* 0x0003e80000100800 */
[----:B0-----:R-:W3:Y:S04]  /*65b0*/  LDL.LU R5, [R1+0x30] ;  /* 0x0000300001057983 */ /* 0x001ee80000300800 */
[----:B------:R0:W-:Y:S04]  /*65c0*/  STL [R1+0x1c], R0 ;  /* 0x00001c0001007387 */ /* 0x0001e80000100800 */
[----:B-1----:R-:W4:Y:S04]  /*65d0*/  LDL.LU R3, [R1+0x28] ;  /* 0x0000280001037983 */ /* 0x002f280000300800 */
[----:B0-----:R-:W5:Y:S01]  /*65e0*/  LDL.LU R0, [R1+0x24] ;  /* 0x0000240001007983 */ /* 0x001f620000300800 */
[----:B------:R-:W-:-:S02]  /*65f0*/  SEL R10, R36, R22, !P4 ;  /* 0x00000016240a7207 */ /* 0x000fc40006000000 */
[C---:B------:R-:W-:Y:S02]  /*6600*/  SEL R12, R36.reuse, R23, !P4 ;  /* 0x00000017240c7207 */ /* 0x040fe40006000000 */
[C---:B------:R-:W-:Y:S01]  /*6610*/  SEL R11, R36.reuse, R24, !P4 ;  /* 0x00000018240b7207 */ /* 0x040fe20006000000 */
[----:B------:R0:W-:Y:S04]  /*6620*/  STL [R1+0x18], R10 ;  /* 0x0000180a01007387 */ /* 0x0001e80000100800 */
[----:B------:R1:W-:Y:S01]  /*6630*/  STL [R1+0x14], R12 ;  /* 0x0000140c01007387 */ /* 0x0003e20000100800 */
[----:B0-----:R-:W-:-:S03]  /*6640*/  SEL R10, R36, R25, !P4 ;  /* 0x00000019240a7207 */ /* 0x001fc60006000000 */
[----:B------:R0:W-:Y:S01]  /*6650*/  STL [R1+0x10], R11 ;  /* 0x0000100b01007387 */ /* 0x0001e20000100800 */
[----:B-1----:R-:W-:-:S03]  /*6660*/  SEL R12, R36, R26, !P4 ;  /* 0x0000001a240c7207 */ /* 0x002fc60006000000 */
[----:B------:R1:W-:Y:S01]  /*6670*/  STL [R1+0xc], R10 ;  /* 0x00000c0a01007387 */ /* 0x0003e20000100800 */
[C---:B------:R-:W-:Y:S02]  /*6680*/  SEL R29, R36.reuse, R29, !P4 ;  /* 0x0000001d241d7207 */ /* 0x040fe40006000000 */
[C---:B0-----:R-:W-:Y:S01]  /*6690*/  SEL R11, R36.reuse, R27, !P4 ;  /* 0x0000001b240b7207 */ /* 0x041fe20006000000 */
[----:B------:R0:W-:Y:S01]  /*66a0*/  STL [R1+0x8], R12 ;  /* 0x0000080c01007387 */ /* 0x0001e20000100800 */
[C---:B------:R-:W-:Y:S02]  /*66b0*/  SEL R30, R36.reuse, R30, !P4 ;  /* 0x0000001e241e7207 */ /* 0x040fe40006000000 */
[C---:B-1----:R-:W-:Y:S01]  /*66c0*/  SEL R10, R36.reuse, R28, !P4 ;  /* 0x0000001c240a7207 */ /* 0x042fe20006000000 */
[----:B------:R1:W-:Y:S01]  /*66d0*/  STL [R1+0x4], R11 ;  /* 0x0000040b01007387 */ /* 0x0003e20000100800 */
[C---:B------:R-:W-:Y:S02]  /*66e0*/  SEL R31, R36.reuse, R31, !P4 ;  /* 0x0000001f241f7207 */ /* 0x040fe40006000000 */
[----:B--2---:R-:W-:-:S05]  /*66f0*/  SEL R61, R36, R61, !P4 ;  /* 0x0000003d243d7207 */ /* 0x004fca0006000000 */
[----:B------:R-:W-:Y:S04]  /*6700*/  STL [R1+0x1668], R61 ;  /* 0x0016683d01007387 */ /* 0x000fe80000100800 */
[----:B------:R3:W-:Y:S04]  /*6710*/  STL [R1], R10 ;  /* 0x0000000a01007387 */ /* 0x0007e80000100800 */
[----:B------:R-:W-:Y:S04]  /*6720*/  STL [R1+0x166c], R29 ;  /* 0x00166c1d01007387 */ /* 0x000fe80000100800 */
[----:B------:R-:W-:Y:S04]  /*6730*/  STL [R1+0x1670], R30 ;  /* 0x0016701e01007387 */ /* 0x000fe80000100800 */
[----:B------:R-:W-:Y:S04]  /*6740*/  STL [R1+0x1674], R31 ;  /* 0x0016741f01007387 */ /* 0x000fe80000100800 */
[----:B------:R-:W2:Y:S04]  /*6750*/  LDL R17, [R1+0xb80] ;  /* 0x000b800001117983 */ /* 0x000ea80000100800 */
[----:B0-----:R-:W2:Y:S04]  /*6760*/  LDL.LU R12, [R1+0x70] ;  /* 0x00007000010c7983 */ /* 0x001ea80000300800 */
[----:B------:R-:W2:Y:S04]  /*6770*/  LDL R16, [R1+0xb84] ;  /* 0x000b840001107983 */ /* 0x000ea80000100800 */
[----:B------:R-:W2:Y:S04]  /*6780*/  LDL R15, [R1+0xb88] ;  /* 0x000b8800010f7983 */ /* 0x000ea80000100800 */
[----:B-1----:R-:W2:Y:S04]  /*6790*/  LDL R11, [R1+0xb8c] ;  /* 0x000b8c00010b7983 */ /* 0x002ea80000100800 */
[----:B------:R-:W2:Y:S04]  /*67a0*/  LDL R14, [R1+0xb90] ;  /* 0x000b9000010e7983 */ /* 0x000ea80000100800 */
[----:B------:R-:W2:Y:S01]  /*67b0*/  LDL R13, [R1+0xb94] ;  /* 0x000b9400010d7983 */ /* 0x000ea20000100800 */
[----:B---3--:R-:W-:-:S02]  /*67c0*/  SEL R10, R36, R5, !P4 ;  /* 0x00000005240a7207 */ /* 0x008fc40006000000 */
[C---:B----4-:R-:W-:Y:S02]  /*67d0*/  SEL R5, R36.reuse, R3, !P4 ;  /* 0x0000000324057207 */ /* 0x050fe40006000000 */
[----:B-----5:R-:W-:Y:S02]  /*67e0*/  SEL R3, R36, R0, !P4 ;  /* 0x0000000024037207 */ /* 0x020fe40006000000 */
[----:B------:R-:W3:Y:S01]  /*67f0*/  LDL R0, [R1+0xb78] ;  /* 0x000b780001007983 */ /* 0x000ee20000100800 */
[----:B------:R-:W-:Y:S02]  /*6800*/  @!P6 IMAD.MOV R48, RZ, RZ, -R48 ;  /* 0x000000ffff30e224 */ /* 0x000fe400078e0a30 */
[----:B------:R-:W-:Y:S02]  /*6810*/  @!P5 IMAD.MOV R52, RZ, RZ, -R52 ;  /* 0x000000ffff34d224 */ /* 0x000fe400078e0a34 */
[----:B------:R-:W-:Y:S02]  /*6820*/  @!P3 IMAD.MOV R55, RZ, RZ, -R55 ;  /* 0x000000ffff37b224 */ /* 0x000fe400078e0a37 */
[----:B------:R-:W-:-:S02]  /*6830*/  @!P1 IMAD.MOV R47, RZ, RZ, -R47 ;  /* 0x000000ffff2f9224 */ /* 0x000fc400078e0a2f */
[----:B------:R-:W-:Y:S01]  /*6840*/  @!P2 IMAD.MOV R49, RZ, RZ, -R49 ;  /* 0x000000ffff31a224 */ /* 0x000fe200078e0a31 */
[C---:B------:R-:W-:Y:S02]  /*6850*/  SEL R34, R36.reuse, R34, !P4 ;  /* 0x0000002224227207 */ /* 0x040fe40006000000 */
[C---:B------:R-:W-:Y:S02]  /*6860*/  SEL R35, R36.reuse, R35, !P4 ;  /* 0x0000002324237207 */ /* 0x040fe40006000000 */
[C---:B------:R-:W-:Y:S02]  /*6870*/  SEL R6, R36.reuse, R6, !P4 ;  /* 0x0000000624067207 */ /* 0x040fe40006000000 */
[C---:B------:R-:W-:Y:S02]  /*6880*/  SEL R8, R36.reuse, R8, !P4 ;  /* 0x0000000824087207 */ /* 0x040fe40006000000 */
[C---:B------:R-:W-:Y:S02]  /*6890*/  SEL R9, R36.reuse, R9, !P4 ;  /* 0x0000000924097207 */ /* 0x040fe40006000000 */
[----:B------:R-:W-:-:S02]  /*68a0*/  SEL R2, R36, R2, !P4 ;  /* 0x0000000224027207 */ /* 0x000fc40006000000 */
        /* <DEDUP_REMOVED lines=19> */
[----:B------:R-:W-:Y:S01]  /*69e0*/  SEL R36, R36, R49, !P4 ;  /* 0x0000003124247207 */ /* 0x000fe20006000000 */
[----:B------:R-:W-:Y:S01]  /*69f0*/  @!P0 IMAD.MOV R46, RZ, RZ, -R46 ;  /* 0x000000ffff2e8224 */ /* 0x000fe200078e0a2e */
[----:B--2---:R-:W-:Y:S02]  /*6a00*/  ISETP.GE.AND P6, PT, R17, RZ, PT ;  /* 0x000000ff1100720c */ /* 0x004fe40003fc6270 */
[----:B------:R-:W-:Y:S02]  /*6a10*/  ISETP.GE.AND P3, PT, R16, RZ, PT ;  /* 0x000000ff1000720c */ /* 0x000fe40003f66270 */
[----:B------:R-:W-:Y:S02]  /*6a20*/  ISETP.GE.AND P1, PT, R15, RZ, PT ;  /* 0x000000ff0f00720c */ /* 0x000fe40003f26270 */
[----:B------:R-:W-:-:S02]  /*6a30*/  ISETP.GE.AND P5, PT, R11, RZ, PT ;  /* 0x000000ff0b00720c */ /* 0x000fc40003fa6270 */
[----:B------:R-:W-:Y:S01]  /*6a40*/  ISETP.GE.AND P4, PT, R14, RZ, PT ;  /* 0x000000ff0e00720c */ /* 0x000fe20003f86270 */
[----:B------:R-:W0:Y:S01]  /*6a50*/  S2R R11, SR_TID.X ;  /* 0x00000000000b7919 */ /* 0x000e220000002100 */
[----:B------:R-:W-:Y:S02]  /*6a60*/  ISETP.NE.AND P2, PT, R12, RZ, PT ;  /* 0x000000ff0c00720c */ /* 0x000fe40003f45270 */
[----:B------:R-:W-:Y:S01]  /*6a70*/  ISETP.GE.AND P0, PT, R13, RZ, PT ;  /* 0x000000ff0d00720c */ /* 0x000fe20003f06270 */
[----:B------:R-:W-:Y:S01]  /*6a80*/  @!P6 IMAD.MOV R45, RZ, RZ, -R45 ;  /* 0x000000ffff2de224 */ /* 0x000fe200078e0a2d */
[----:B------:R-:W-:Y:S01]  /*6a90*/  LOP3.LUT R12, RZ, R12, RZ, 0x33, !PT ;  /* 0x0000000cff0c7212 */ /* 0x000fe200078e33ff */
[----:B------:R-:W-:Y:S02]  /*6aa0*/  @!P3 IMAD.MOV R44, RZ, RZ, -R44 ;  /* 0x000000ffff2cb224 */ /* 0x000fe400078e0a2c */
[----:B------:R-:W-:Y:S01]  /*6ab0*/  @!P1 IMAD.MOV R43, RZ, RZ, -R43 ;  /* 0x000000ffff2b9224 */ /* 0x000fe200078e0a2b */
[C---:B------:R-:W-:Y:S01]  /*6ac0*/  SEL R14, R12.reuse, R45, !P2 ;  /* 0x0000002d0c0e7207 */ /* 0x040fe20005000000 */
[----:B------:R-:W-:Y:S01]  /*6ad0*/  @!P5 IMAD.MOV R42, RZ, RZ, -R42 ;  /* 0x000000ffff2ad224 */ /* 0x000fe200078e0a2a */
[----:B------:R-:W-:Y:S01]  /*6ae0*/  SEL R15, R12, R44, !P2 ;  /* 0x0000002c0c0f7207 */ /* 0x000fe20005000000 */
[----:B------:R-:W-:-:S04]  /*6af0*/  @!P4 IMAD.MOV R33, RZ, RZ, -R33 ;  /* 0x000000ffff21c224 */ /* 0x000fc800078e0a21 */
[----:B------:R-:W-:Y:S01]  /*6b00*/  @!P0 IMAD.MOV R32, RZ, RZ, -R32 ;  /* 0x000000ffff208224 */ /* 0x000fe200078e0a20 */
[----:B0-----:R-:W-:-:S05]  /*6b10*/  LOP3.LUT R11, R11, 0x1f, RZ, 0xc0, !PT ;  /* 0x0000001f0b0b7812 */ /* 0x001fca00078ec0ff */
[----:B------:R-:W-:Y:S01]  /*6b20*/  IMAD R13, R11, UR5, RZ ;  /* 0x000000050b0d7c24 */ /* 0x000fe2000f8e02ff */
[----:B---3--:R-:W-:Y:S02]  /*6b30*/  ISETP.GE.AND P6, PT, R0, RZ, PT ;  /* 0x000000ff0000720c */ /* 0x008fe40003fc6270 */
[----:B------:R-:W-:-:S05]  /*6b40*/  SEL R0, R12, R46, !P2 ;  /* 0x0000002e0c007207 */ /* 0x000fca0005000000 */
[----:B------:R0:W-:Y:S04]  /*6b50*/  STL [R1+0x40], R0 ;  /* 0x0000400001007387 */ /* 0x0001e80000100800 */
        /* <DEDUP_REMOVED lines=8> */
[----:B0-----:R-:W2:Y:S04]  /*6be0*/  LDL.LU R14, [R1+0xa0] ;  /* 0x0000a000010e7983 */ /* 0x001ea80000300800 */
[----:B------:R0:W-:Y:S04]  /*6bf0*/  STL [R1+0x2c], R15 ;  /* 0x00002c0f01007387 */ /* 0x0001e80000100800 */
[----:B0-----:R-:W3:Y:S04]  /*6c00*/  LDL.LU R15, [R1+0x9c] ;  /* 0x00009c00010f7983 */ /* 0x001ee80000300800 */
[----:B------:R0:W-:Y:S04]  /*6c10*/  STL [R1+0x28], R0 ;  /* 0x0000280001007387 */ /* 0x0001e80000100800 */
[----:B------:R-:W4:Y:S04]  /*6c20*/  LDL.LU R16, [R1+0x98] ;  /* 0x0000980001107983 */ /* 0x000f280000300800 */
[----:B------:R-:W5:Y:S04]  /*6c30*/  LDL.LU R17, [R1+0x94] ;  /* 0x0000940001117983 */ /* 0x000f680000300800 */
        /* <DEDUP_REMOVED lines=10> */
[----:B------:R-:W5:Y:S01]  /*6ce0*/  LDL.LU R28, [R1+0x64] ;  /* 0x00006400011c7983 */ /* 0x000f620000300800 */
[----:B------:R-:W-:-:S03]  /*6cf0*/  @!P6 IMAD.MOV R60, RZ, RZ, -R60 ;  /* 0x000000ffff3ce224 */ /* 0x000fc600078e0a3c */
[----:B------:R-:W5:Y:S04]  /*6d00*/  LDL.LU R32, [R1+0x60] ;  /* 0x0000600001207983 */ /* 0x000f680000300800 */
[----:B------:R-:W5:Y:S04]  /*6d10*/  LDL.LU R33, [R1+0x5c] ;  /* 0x00005c0001217983 */ /* 0x000f680000300800 */
[----:B------:R-:W5:Y:S04]  /*6d20*/  LDL.LU R42, [R1+0x58] ;  /* 0x00005800012a7983 */ /* 0x000f680000300800 */
[----:B------:R-:W5:Y:S01]  /*6d30*/  LDL.LU R43, [R1+0x54] ;  /* 0x00005400012b7983 */ /* 0x000f620000300800 */
[----:B------:R-:W-:Y:S01]  /*6d40*/  IADD3 R11, P3, R13, UR6, RZ ;  /* 0x000000060d0b7c10 */ /* 0x000fe2000ff7e0ff */
[----:B------:R-:W-:-:S02]  /*6d50*/  ULDC UR6, c[0x0][0x240] ;  /* 0x0000900000067ab9 */ /* 0x000fc40000000800 */
[----:B------:R-:W5:Y:S01]  /*6d60*/  LDL.LU R44, [R1+0x50] ;  /* 0x00005000012c7983 */ /* 0x000f620000300800 */
[----:B0-----:R-:W-:-:S03]  /*6d70*/  SEL R0, R12, R60, !P2 ;  /* 0x0000003c0c007207 */ /* 0x001fc60005000000 */
[----:B------:R-:W5:Y:S04]  /*6d80*/  LDL.LU R45, [R1+0x4c] ;  /* 0x00004c00012d7983 */ /* 0x000f680000300800 */
[----:B------:R-:W5:Y:S04]  /*6d90*/  LDL.LU R46, [R1+0x20] ;  /* 0x00002000012e7983 */ /* 0x000f680000300800 */
[----:B------:R-:W5:Y:S01]  /*6da0*/  LDL.LU R49, [R1+0x1c] ;  /* 0x00001c0001317983 */ /* 0x000f620000300800 */
[----:B------:R-:W-:Y:S01]  /*6db0*/  LEA.HI.X.SX32 R12, R13, UR7, 0x1, P3 ;  /* 0x000000070d0c7c11 */ /* 0x000fe200098f0eff */
[----:B------:R-:W-:Y:S01]  /*6dc0*/  IMAD R34, R34, UR6, RZ ;  /* 0x0000000622227c24 */ /* 0x000fe2000f8e02ff */
[----:B------:R-:W-:Y:S01]  /*6dd0*/  ULDC UR7, c[0x0][0x238] ;  /* 0x00008e0000077ab9 */ /* 0x000fe20000000800 */
[----:B------:R-:W5:Y:S04]  /*6de0*/  LDL.LU R31, [R1+0x14] ;  /* 0x00001400011f7983 */ /* 0x000f680000300800 */
[----:B------:R-:W5:Y:S04]  /*6df0*/  LDL.LU R30, [R1+0x10] ;  /* 0x00001000011e7983 */ /* 0x000f680000300800 */
[----:B------:R-:W5:Y:S04]  /*6e00*/  LDL.LU R29, [R1+0xc] ;  /* 0x00000c00011d7983 */ /* 0x000f680000300800 */
[----:B------:R-:W5:Y:S04]  /*6e10*/  LDL.LU R61, [R1+0x8] ;  /* 0x00000800013d7983 */ /* 0x000f680000300800 */
[----:B------:R-:W5:Y:S04]  /*6e20*/  LDL.LU R60, [R1+0x18] ;  /* 0x00001800013c7983 */ /* 0x000f680000300800 */
[----:B------:R0:W-:Y:S04]  /*6e30*/  STL [R1+0x1660], R0 ;  /* 0x0016600001007387 */ /* 0x0001e80000100800 */
[----:B0-----:R-:W5:Y:S04]  /*6e40*/  LDL.LU R0, [R1] ;  /* 0x0000000001007983 */ /* 0x001f680000300800 */
[----:B------:R-:W5:Y:S04]  /*6e50*/  LDL.LU R13, [R1+0xa4] ;  /* 0x0000a400010d7983 */ /* 0x000f680000300800 */
[----:B------:R0:W-:Y:S04]  /*6e60*/  STL [R1+0x1664], R12 ;  /* 0x0016640c01007387 */ /* 0x0001e80000100800 */
[----:B0-----:R-:W5:Y:S01]  /*6e70*/  LDL.LU R12, [R1+0x4] ;  /* 0x00000400010c7983 */ /* 0x001f620000300800 */
[----:B--2---:R-:W-:-:S02]  /*6e80*/  IMAD R14, R14, UR6, RZ ;  /* 0x000000060e0e7c24 */ /* 0x004fc4000f8e02ff */
[----:B---3--:R-:W-:Y:S02]  /*6e90*/  IMAD R15, R15, UR6, RZ ;  /* 0x000000060f0f7c24 */ /* 0x008fe4000f8e02ff */
[----:B----4-:R-:W-:Y:S02]  /*6ea0*/  IMAD R16, R16, UR6, RZ ;  /* 0x0000000610107c24 */ /* 0x010fe4000f8e02ff */
[----:B-----5:R-:W-:Y:S02]  /*6eb0*/  IMAD R17, R17, UR6, RZ ;  /* 0x0000000611117c24 */ /* 0x020fe4000f8e02ff */
[----:B------:R-:W-:Y:S02]  /*6ec0*/  IMAD R18, R18, UR6, RZ ;  /* 0x0000000612127c24 */ /* 0x000fe4000f8e02ff */
[----:B------:R-:W-:Y:S02]  /*6ed0*/  IMAD R19, R19, UR6, RZ ;  /* 0x0000000613137c24 */ /* 0x000fe4000f8e02ff */
[----:B------:R-:W-:-:S02]  /*6ee0*/  IMAD R31, R31, UR6, RZ ;  /* 0x000000061f1f7c24 */ /* 0x000fc4000f8e02ff */
[----:B------:R-:W-:-:S03]  /*6ef0*/  IMAD R30, R30, UR6, RZ ;  /* 0x000000061e1e7c24 */ /* 0x000fc6000f8e02ff */
[----:B------:R0:W-:Y:S01]  /*6f00*/  STL [R1+0x14], R31 ;  /* 0x0000141f01007387 */ /* 0x0001e20000100800 */
[----:B------:R-:W-:Y:S02]  /*6f10*/  IMAD R29, R29, UR6, RZ ;  /* 0x000000061d1d7c24 */ /* 0x000fe4000f8e02ff */
[----:B------:R-:W-:Y:S01]  /*6f20*/  IMAD R61, R61, UR6, RZ ;  /* 0x000000063d3d7c24 */ /* 0x000fe2000f8e02ff */
[----:B0-----:R-:W2:Y:S04]  /*6f30*/  LDL.LU R31, [R1+0x1674] ;  /* 0x00167400011f7983 */ /* 0x001ea80000300800 */
[----:B------:R0:W-:Y:S04]  /*6f40*/  STL [R1+0x10], R30 ;  /* 0x0000101e01007387 */ /* 0x0001e80000100800 */
[----:B0-----:R-:W3:Y:S04]  /*6f50*/  LDL.LU R30, [R1+0x1670] ;  /* 0x00167000011e7983 */ /* 0x001ee80000300800 */
[----:B------:R0:W-:Y:S01]  /*6f60*/  STL [R1+0xc], R29 ;  /* 0x00000c1d01007387 */ /* 0x0001e20000100800 */
[----:B------:R-:W-:-:S03]  /*6f70*/  IMAD R13, R13, UR6, RZ ;  /* 0x000000060d0d7c24 */ /* 0x000fc6000f8e02ff */
[----:B0-----:R-:W4:Y:S01]  /*6f80*/  LDL.LU R29, [R1+0x166c] ;  /* 0x00166c00011d7983 */ /* 0x001f220000300800 */
[----:B------:R-:W-:-:S03]  /*6f90*/  IMAD R12, R12, UR6, RZ ;  /* 0x000000060c0c7c24 */ /* 0x000fc6000f8e02ff */
[----:B------:R0:W-:Y:S04]  /*6fa0*/  STL [R1+0x8], R61 ;  /* 0x0000083d01007387 */ /* 0x0001e80000100800 */
[----:B0-----:R-:W5:Y:S04]  /*6fb0*/  LDL.LU R61, [R1+0x1668] ;  /* 0x00166800013d7983 */ /* 0x001f680000300800 */
[----:B------:R0:W-:Y:S02]  /*6fc0*/  STL [R1+0x4], R12 ;  /* 0x0000040c01007387 */ /* 0x0001e40000100800 */
[----:B0-----:R-:W-:-:S05]  /*6fd0*/  IADD3 R12, P6, R13, R11, RZ ;  /* 0x0000000b0d0c7210 */ /* 0x001fca0007fde0ff */
        /* <DEDUP_REMOVED lines=12> */
[----:B------:R0:W-:Y:S04]  /*70a0*/  STL [R1+0x1554], R12 ;  /* 0x0015540c01007387 */ /* 0x0001e80000100800 */
[----:B0-----:R-:W2:Y:S01]  /*70b0*/  LDL.LU R12, [R1+0x1664] ;  /* 0x00166400010c7983 */ /* 0x001ea20000300800 */
[----:B------:R-:W-:Y:S02]  /*70c0*/  IMAD R20, R20, UR6, RZ ;  /* 0x0000000614147c24 */ /* 0x000fe4000f8e02ff */
[----:B------:R-:W-:Y:S02]  /*70d0*/  IMAD R21, R21, UR6, RZ ;  /* 0x0000000615157c24 */ /* 0x000fe4000f8e02ff */
[----:B------:R-:W-:Y:S02]  /*70e0*/  IMAD R22, R22, UR6, RZ ;  /* 0x0000000616167c24 */ /* 0x000fe4000f8e02ff */
[----:B------:R-:W-:-:S02]  /*70f0*/  IMAD R23, R23, UR6, RZ ;  /* 0x0000000617177c24 */ /* 0x000fc4000f8e02ff */
[----:B------:R-:W-:Y:S02]  /*7100*/  IMAD R24, R24, UR6, RZ ;  /* 0x0000000618187c24 */ /* 0x000fe4000f8e02ff */
[----:B------:R-:W-:Y:S02]  /*7110*/  IMAD R25, R25, UR6, RZ ;  /* 0x0000000619197c24 */ /* 0x000fe4000f8e02ff */
[----:B------:R-:W-:Y:S02]  /*7120*/  IMAD R26, R26, UR6, RZ ;  /* 0x000000061a1a7c24 */ /* 0x000fe4000f8e02ff */
[----:B------:R-:W-:Y:S02]  /*7130*/  IMAD R27, R27, UR6, RZ ;  /* 0x000000061b1b7c24 */ /* 0x000fe4000f8e02ff */
[----:B------:R-:W-:Y:S01]  /*7140*/  IMAD R28, R28, UR6, RZ ;  /* 0x000000061c1c7c24 */ /* 0x000fe2000f8e02ff */
[-C--:B--2---:R-:W-:Y:S02]  /*7150*/  LEA.HI.X.SX32 R13, R13, R12.reuse, 0x1, P6 ;  /* 0x0000000c0d0d7211 */ /* 0x084fe400030f0eff */
[----:B------:R-:W-:-:S03]  /*7160*/  LEA.HI.X.SX32 R14, R14, R12, 0x1, P5 ;  /* 0x0000000c0e0e7211 */ /* 0x000fc600028f0eff */
[----:B------:R0:W-:Y:S02]  /*7170*/  STL [R1+0x1534], R13 ;  /* 0x0015340d01007387 */ /* 0x0001e40000100800 */
[----:B0-----:R-:W-:-:S05]  /*7180*/  IADD3 R13, P6, R20, R11, RZ ;  /* 0x0000000b140d7210 */ /* 0x001fca0007fde0ff */
[----:B------:R0:W-:Y:S04]  /*7190*/  STL [R1+0x1538], R13 ;  /* 0x0015380d01007387 */ /* 0x0001e80000100800 */
[----:B------:R1:W-:Y:S01]  /*71a0*/  STL [R1+0x152c], R14 ;  /* 0x00152c0e01007387 */ /* 0x0003e20000100800 */
[-C--:B0-----:R-:W-:Y:S02]  /*71b0*/  IADD3 R13, P5, R21, R11.reuse, RZ ;  /* 0x0000000b150d7210 */ /* 0x081fe40007fbe0ff */
[-C--:B-1----:R-:W-:Y:S02]  /*71c0*/  LEA.HI.X.SX32 R14, R15, R12.reuse, 0x1, P3 ;  /* 0x0000000c0f0e7211 */ /* 0x082fe400018f0eff */
[----:B------:R-:W-:Y:S01]  /*71d0*/  IADD3 R15, P3, R22, R11, RZ ;  /* 0x0000000b160f7210 */ /* 0x000fe20007f7e0ff */
[----:B------:R0:W-:Y:S04]  /*71e0*/  STL [R1+0x1530], R13 ;  /* 0x0015300d01007387 */ /* 0x0001e80000100800 */
[----:B------:R1:W-:Y:S04]  /*71f0*/  STL [R1+0x1524], R14 ;  /* 0x0015240e01007387 */ /* 0x0003e80000100800 */
[----:B------:R2:W-:Y:S01]  /*7200*/  STL [R1+0x1528], R15 ;  /* 0x0015280f01007387 */ /* 0x0005e20000100800 */
[----:B0-----:R-:W-:-:S02]  /*7210*/  LEA.HI.X.SX32 R13, R16, R12, 0x1, P2 ;  /* 0x0000000c100d7211 */ /* 0x001fc400010f0eff */
[----:B-1----:R-:W-:-:S03]  /*7220*/  IADD3 R14, P2, R23, R11, RZ ;  /* 0x0000000b170e7210 */ /* 0x002fc60007f5e0ff */
[----:B------:R0:W-:Y:S01]  /*7230*/  STL [R1+0x151c], R13 ;  /* 0x00151c0d01007387 */ /* 0x0001e20000100800 */
[----:B--2---:R-:W-:-:S03]  /*7240*/  LEA.HI.X.SX32 R15, R17, R12, 0x1, P1 ;  /* 0x0000000c110f7211 */ /* 0x004fc600008f0eff */
[----:B------:R1:W-:Y:S04]  /*7250*/  STL [R1+0x1520], R14 ;  /* 0x0015200e01007387 */ /* 0x0003e80000100800 */
[----:B------:R-:W-:Y:S01]  /*7260*/  STL [R1+0x1514], R15 ;  /* 0x0015140f01007387 */ /* 0x000fe20000100800 */
[----:B0-----:R-:W-:-:S03]  /*7270*/  IADD3 R13, P1, R24, R11, RZ ;  /* 0x0000000b180d7210 */ /* 0x001fc60007f3e0ff */
[----:B------:R-:W2:Y:S01]  /*7280*/  LDL.LU R17, [R1+0x14] ;  /* 0x0000140001117983 */ /* 0x000ea20000300800 */
[----:B-1----:R-:W-:-:S03]  /*7290*/  LEA.HI.X.SX32 R14, R18, R12, 0x1, P0 ;  /* 0x0000000c120e7211 */ /* 0x002fc600000f0eff */
[----:B------:R0:W-:Y:S04]  /*72a0*/  STL [R1+0x1518], R13 ;  /* 0x0015180d01007387 */ /* 0x0001e80000100800 */
[----:B------:R1:W-:Y:S04]  /*72b0*/  STL [R1+0x150c], R14 ;  /* 0x00150c0e01007387 */ /* 0x0003e80000100800 */
[----:B------:R-:W2:Y:S01]  /*72c0*/  LDL.LU R16, [R1+0x10] ;  /* 0x0000100001107983 */ /* 0x000ea20000300800 */
[----:B0-----:R-:W-:Y:S02]  /*72d0*/  IADD3 R13, P0, R25, R11, RZ ;  /* 0x0000000b190d7210 */ /* 0x001fe40007f1e0ff */
[----:B-1----:R-:W-:-:S03]  /*72e0*/  LEA.HI.X.SX32 R14, R19, R12, 0x1, P4 ;  /* 0x0000000c130e7211 */ /* 0x002fc600020f0eff */
[----:B------:R0:W-:Y:S04]  /*72f0*/  STL [R1+0x1510], R13 ;  /* 0x0015100d01007387 */ /* 0x0001e80000100800 */
[----:B------:R-:W2:Y:S04]  /*7300*/  LDL.LU R15, [R1+0xc] ;  /* 0x00000c00010f7983 */ /* 0x000ea80000300800 */
[----:B------:R1:W-:Y:S01]  /*7310*/  STL [R1+0x1504], R14 ;  /* 0x0015040e01007387 */ /* 0x0003e20000100800 */
[----:B0-----:R-:W-:-:S03]  /*7320*/  IADD3 R13, P4, R26, R11, RZ ;  /* 0x0000000b1a0d7210 */ /* 0x001fc60007f9e0ff */
[----:B-1----:R-:W2:Y:S04]  /*7330*/  LDL.LU R14, [R1+0x8] ;  /* 0x00000800010e7983 */ /* 0x002ea80000300800 */
[----:B------:R0:W-:Y:S04]  /*7340*/  STL [R1+0x1508], R13 ;  /* 0x0015080d01007387 */ /* 0x0001e80000100800 */
[----:B0-----:R-:W2:Y:S01]  /*7350*/  LDL.LU R13, [R1+0x4] ;  /* 0x00000400010d7983 */ /* 0x001ea20000300800 */
[----:B------:R-:W-:Y:S02]  /*7360*/  LEA.HI.X.SX32 R18, R20, R12, 0x1, P6 ;  /* 0x0000000c14127211 */ /* 0x000fe400030f0eff */
[----:B------:R-:W-:Y:S01]  /*7370*/  IADD3 R20, P6, R27, R11, RZ ;  /* 0x0000000b1b147210 */ /* 0x000fe20007fde0ff */
[----:B------:R-:W-:-:S02]  /*7380*/  IMAD R32, R32, UR6, RZ ;  /* 0x0000000620207c24 */ /* 0x000fc4000f8e02ff */
[----:B------:R0:W-:Y:S01]  /*7390*/  STL [R1+0x14fc], R18 ;  /* 0x0014fc1201007387 */ /* 0x0001e20000100800 */
[----:B------:R-:W-:-:S03]  /*73a0*/  IMAD R33, R33, UR6, RZ ;  /* 0x0000000621217c24 */ /* 0x000fc6000f8e02ff */
[----:B------:R1:W-:Y:S01]  /*73b0*/  STL [R1+0x1500], R20 ;  /* 0x0015001401007387 */ /* 0x0003e20000100800 */
[-C--:B0-----:R-:W-:Y:S02]  /*73c0*/  LEA.HI.X.SX32 R18, R21, R12.reuse, 0x1, P5 ;  /* 0x0000000c15127211 */ /* 0x081fe400028f0eff */
[----:B------:R-:W-:Y:S02]  /*73d0*/  IADD3 R19, P5, R28, R11, RZ ;  /* 0x0000000b1c137210 */ /* 0x000fe40007fbe0ff */
[----:B-1----:R-:W-:Y:S01]  /*73e0*/  LEA.HI.X.SX32 R20, R22, R12, 0x1, P3 ;  /* 0x0000000c16147211 */ /* 0x002fe200018f0eff */
[----:B------:R0:W-:Y:S01]  /*73f0*/  STL [R1+0x14f4], R18 ;  /* 0x0014f41201007387 */ /* 0x0001e20000100800 */
[----:B------:R-:W-:-:S03]  /*7400*/  IMAD R42, R42, UR6, RZ ;  /* 0x000000062a2a7c24 */ /* 0x000fc6000f8e02ff */
[----:B------:R1:W-:Y:S01]  /*7410*/  STL [R1+0x14f8], R19 ;  /* 0x0014f81301007387 */ /* 0x0003e20000100800 */
[----:B0-----:R-:W-:-:S03]  /*7420*/  IADD3 R18, P3, R32, R11, RZ ;  /* 0x0000000b20127210 */ /* 0x001fc60007f7e0ff */
[----:B------:R0:W-:Y:S01]  /*7430*/  STL [R1+0x14ec], R20 ;  /* 0x0014ec1401007387 */ /* 0x0001e20000100800 */
[----:B-1----:R-:W-:-:S03]  /*7440*/  LEA.HI.X.SX32 R19, R23, R12, 0x1, P2 ;  /* 0x0000000c17137211 */ /* 0x002fc600010f0eff */
[----:B------:R1:W-:Y:S01]  /*7450*/  STL [R1+0x14f0], R18 ;  /* 0x0014f01201007387 */ /* 0x0003e20000100800 */
[----:B------:R-:W-:Y:S01]  /*7460*/  IMAD R43, R43, UR6, RZ ;  /* 0x000000062b2b7c24 */ /* 0x000fe2000f8e02ff */
[----:B0-----:R-:W-:Y:S02]  /*7470*/  IADD3 R20, P2, R33, R11, RZ ;  /* 0x0000000b21147210 */ /* 0x001fe40007f5e0ff */
[----:B------:R0:W-:Y:S01]  /*7480*/  STL [R1+0x14e4], R19 ;  /* 0x0014e41301007387 */ /* 0x0001e20000100800 */
[----:B-1----:R-:W-:-:S03]  /*7490*/  LEA.HI.X.SX32 R18, R24, R12, 0x1, P1 ;  /* 0x0000000c18127211 */ /* 0x002fc600008f0eff */
[----:B------:R1:W-:Y:S01]  /*74a0*/  STL [R1+0x14e8], R20 ;  /* 0x0014e81401007387 */ /* 0x0003e20000100800 */
[----:B------:R-:W-:-:S03]  /*74b0*/  IMAD R44, R44, UR6, RZ ;  /* 0x000000062c2c7c24 */ /* 0x000fc6000f8e02ff */
[----:B------:R3:W-:Y:S01]  /*74c0*/  STL [R1+0x14dc], R18 ;  /* 0x0014dc1201007387 */ /* 0x0007e20000100800 */
[----:B0-----:R-:W-:Y:S02]  /*74d0*/  IADD3 R19, P1, R42, R11, RZ ;  /* 0x0000000b2a137210 */ /* 0x001fe40007f3e0ff */
[----:B-1----:R-:W-:-:S03]  /*74e0*/  LEA.HI.X.SX32 R20, R25, R12, 0x1, P0 ;  /* 0x0000000c19147211 */ /* 0x002fc600000f0eff */
[----:B------:R0:W-:Y:S01]  /*74f0*/  STL [R1+0x14e0], R19 ;  /* 0x0014e01301007387 */ /* 0x0001e20000100800 */
[-C--:B---3--:R-:W-:Y:S01]  /*7500*/  IADD3 R18, P0, R43, R11.reuse, RZ ;  /* 0x0000000b2b127210 */ /* 0x088fe20007f1e0ff */
[----:B------:R-:W-:Y:S02]  /*7510*/  IMAD R45, R45, UR6, RZ ;  /* 0x000000062d2d7c24 */ /* 0x000fe4000f8e02ff */
[----:B------:R1:W-:Y:S01]  /*7520*/  STL [R1+0x14d4], R20 ;  /* 0x0014d41401007387 */ /* 0x0003e20000100800 */
[----:B------:R-:W-:Y:S01]  /*7530*/  IMAD R46, R46, UR6, RZ ;  /* 0x000000062e2e7c24 */ /* 0x000fe2000f8e02ff */
[----:B0-----:R-:W-:Y:S02]  /*7540*/  LEA.HI.X.SX32 R19, R26, R12, 0x1, P4 ;  /* 0x0000000c1a137211 */ /* 0x001fe400020f0eff */
[----:B------:R0:W-:Y:S01]  /*7550*/  STL [R1+0x14d8], R18 ;  /* 0x0014d81201007387 */ /* 0x0001e20000100800 */
[----:B-1----:R-:W-:-:S03]  /*7560*/  IADD3 R20, P4, R44, R11, RZ ;  /* 0x0000000b2c147210 */ /* 0x002fc60007f9e0ff */
[----:B------:R1:W-:Y:S01]  /*7570*/  STL [R1+0x14cc], R19 ;  /* 0x0014cc1301007387 */ /* 0x0003e20000100800 */
[----:B0-----:R-:W-:-:S03]  /*7580*/  LEA.HI.X.SX32 R18, R27, R12, 0x1, P6 ;  /* 0x0000000c1b127211 */ /* 0x001fc600030f0eff */
[----:B------:R0:W-:Y:S01]  /*7590*/  STL [R1+0x14d0], R20 ;  /* 0x0014d01401007387 */ /* 0x0001e20000100800 */
[----:B------:R-:W-:Y:S01]  /*75a0*/  IMAD R49, R49, UR6, RZ ;  /* 0x0000000631317c24 */ /* 0x000fe2000f8e02ff */
[----:B-1----:R-:W-:Y:S02]  /*75b0*/  IADD3 R19, P6, R45, R11, RZ ;  /* 0x0000000b2d137210 */ /* 0x002fe40007fde0ff */
[----:B------:R1:W-:Y:S01]  /*75c0*/  STL [R1+0x14c4], R18 ;  /* 0x0014c41201007387 */ /* 0x0003e20000100800 */
[----:B0-----:R-:W-:-:S03]  /*75d0*/  LEA.HI.X.SX32 R20, R28, R12, 0x1, P5 ;  /* 0x0000000c1c147211 */ /* 0x001fc600028f0eff */
[----:B------:R0:W-:Y:S01]  /*75e0*/  STL [R1+0x14c8], R19 ;  /* 0x0014c81301007387 */ /* 0x0001e20000100800 */
[----:B-1----:R-:W-:Y:S01]  /*75f0*/  IADD3 R18, P5, R46, R11, RZ ;  /* 0x0000000b2e127210 */ /* 0x002fe20007fbe0ff */
[----:B------:R-:W-:Y:S02]  /*7600*/  IMAD R60, R60, UR6, RZ ;  /* 0x000000063c3c7c24 */ /* 0x000fe4000f8e02ff */
[----:B------:R1:W-:Y:S01]  /*7610*/  STL [R1+0x14bc], R20 ;  /* 0x0014bc1401007387 */ /* 0x0003e20000100800 */
[----:B0-----:R-:W-:-:S03]  /*7620*/  LEA.HI.X.SX32 R19, R32, R12, 0x1, P3 ;  /* 0x0000000c20137211 */ /* 0x001fc600018f0eff */
[----:B------:R0:W-:Y:S01]  /*7630*/  STL [R1+0x14c0], R18 ;  /* 0x0014c01201007387 */ /* 0x0001e20000100800 */
[----:B------:R-:W-:Y:S01]  /*7640*/  IMAD R0, R0, UR6, RZ ;  /* 0x0000000600007c24 */ /* 0x000fe2000f8e02ff */
[----:B------:R-:W3:Y:S01]  /*7650*/  LDC R32, c[0x0][0x230] ;  /* 0x00008c00ff207b82 */ /* 0x000ee20000000800 */
[----:B-1----:R-:W-:Y:S01]  /*7660*/  IADD3 R20, P3, R49, R11, RZ ;  /* 0x0000000b31147210 */ /* 0x002fe20007f7e0ff */
[----:B------:R1:W-:Y:S01]  /*7670*/  STL [R1+0x14b4], R19 ;  /* 0x0014b41301007387 */ /* 0x0003e20000100800 */
[----:B0-----:R-:W-:-:S03]  /*7680*/  LEA.HI.X.SX32 R18, R33, R12, 0x1, P2 ;  /* 0x0000000c21127211 */ /* 0x001fc600010f0eff */
[----:B------:R0:W-:Y:S01]  /*7690*/  STL [R1+0x14b8], R20 ;  /* 0x0014b81401007387 */ /* 0x0001e20000100800 */
[----:B-1----:R-:W-:-:S03]  /*76a0*/  IADD3 R19, P2, R60, R11, RZ ;  /* 0x0000000b3c137210 */ /* 0x002fc60007f5e0ff */
[----:B------:R-:W-:Y:S01]  /*76b0*/  STL [R1+0x14ac], R18 ;  /* 0x0014ac1201007387 */ /* 0x000fe20000100800 */
[----:B0-----:R-:W-:-:S03]  /*76c0*/  LEA.HI.X.SX32 R20, R42, R12, 0x1, P1 ;  /* 0x0000000c2a147211 */ /* 0x001fc600008f0eff */
[----:B------:R0:W-:Y:S04]  /*76d0*/  STL [R1+0x14b0], R19 ;  /* 0x0014b01301007387 */ /* 0x0001e80000100800 */
[----:B------:R1:W-:Y:S01]  /*76e0*/  STL [R1+0x14a4], R20 ;  /* 0x0014a41401007387 */ /* 0x0003e20000100800 */
[----:B0-----:R-:W-:Y:S01]  /*76f0*/  LEA.HI.X.SX32 R19, R43, R12, 0x1, P0 ;  /* 0x0000000c2b137211 */ /* 0x001fe200000f0eff */
[----:B-----5:R-:W-:Y:S02]  /*7700*/  IMAD R61, R61, UR6, RZ ;  /* 0x000000063d3d7c24 */ /* 0x020fe4000f8e02ff */
[----:B----4-:R-:W-:Y:S02]  /*7710*/  IMAD R29, R29, UR6, RZ ;  /* 0x000000061d1d7c24 */ /* 0x010fe4000f8e02ff */
[----:B------:R-:W-:-:S02]  /*7720*/  IMAD R30, R30, UR6, RZ ;  /* 0x000000061e1e7c24 */ /* 0x000fc4000f8e02ff */
[----:B------:R-:W-:Y:S02]  /*7730*/  IMAD R31, R31, UR6, RZ ;  /* 0x000000061f1f7c24 */ /* 0x000fe4000f8e02ff */
[----:B------:R-:W-:Y:S02]  /*7740*/  IMAD R35, R35, UR6, RZ ;  /* 0x0000000623237c24 */ /* 0x000fe4000f8e02ff */
        /* <DEDUP_REMOVED lines=8> */
[----:B------:R-:W-:Y:S02]  /*77d0*/  IMAD R3, R3, UR6, RZ ;  /* 0x0000000603037c24 */ /* 0x000fe4000f8e02ff */
[----:B------:R-:W-:-:S02]  /*77e0*/  IMAD R37, R37, UR6, RZ ;  /* 0x0000000625257c24 */ /* 0x000fc4000f8e02ff */
[----:B------:R-:W-:Y:S01]  /*77f0*/  IMAD R54, R54, UR6, RZ ;  /* 0x0000000636367c24 */ /* 0x000fe2000f8e02ff */
[----:B--2---:R-:W-:-:S05]  /*7800*/  IADD3 R18, P1, R17, R11, RZ ;  /* 0x0000000b11127210 */ /* 0x004fca0007f3e0ff */
[----:B------:R0:W-:Y:S04]  /*7810*/  STL [R1+0x14a8], R18 ;  /* 0x0014a81201007387 */ /* 0x0001e80000100800 */
[----:B------:R2:W-:Y:S01]  /*7820*/  STL [R1+0x149c], R19 ;  /* 0x00149c1301007387 */ /* 0x0005e20000100800 */
[----:B-1----:R-:W-:Y:S02]  /*7830*/  IADD3 R20, P0, R16, R11, RZ ;  /* 0x0000000b10147210 */ /* 0x002fe40007f1e0ff */
[----:B0-----:R-:W-:-:S03]  /*7840*/  LEA.HI.X.SX32 R18, R44, R12, 0x1, P4 ;  /* 0x0000000c2c127211 */ /* 0x001fc600020f0eff */
[----:B------:R0:W-:Y:S04]  /*7850*/  STL [R1+0x14a0], R20 ;  /* 0x0014a01401007387 */ /* 0x0001e80000100800 */
[----:B------:R1:W-:Y:S01]  /*7860*/  STL [R1+0x1378], R18 ;  /* 0x0013781201007387 */ /* 0x0003e20000100800 */
[----:B--2---:R-:W-:Y:S02]  /*7870*/  IADD3 R19, P4, R15, R11, RZ ;  /* 0x0000000b0f137210 */ /* 0x004fe40007f9e0ff */
[----:B0-----:R-:W-:-:S03]  /*7880*/  LEA.HI.X.SX32 R20, R45, R12, 0x1, P6 ;  /* 0x0000000c2d147211 */ /* 0x001fc600030f0eff */
[----:B------:R0:W-:Y:S04]  /*7890*/  STL [R1+0x1398], R19 ;  /* 0x0013981301007387 */ /* 0x0001e80000100800 */
[----:B------:R2:W-:Y:S01]  /*78a0*/  STL [R1+0x137c], R20 ;  /* 0x00137c1401007387 */ /* 0x0005e20000100800 */
[----:B-1----:R-:W-:Y:S02]  /*78b0*/  IADD3 R18, P6, R14, R11, RZ ;  /* 0x0000000b0e127210 */ /* 0x002fe40007fde0ff */
[----:B0-----:R-:W-:-:S03]  /*78c0*/  LEA.HI.X.SX32 R19, R46, R12, 0x1, P5 ;  /* 0x0000000c2e137211 */ /* 0x001fc600028f0eff */
[----:B------:R0:W-:Y:S04]  /*78d0*/  STL [R1+0x13a0], R18 ;  /* 0x0013a01201007387 */ /* 0x0001e80000100800 */
[----:B------:R1:W-:Y:S01]  /*78e0*/  STL [R1+0x1380], R19 ;  /* 0x0013801301007387 */ /* 0x0003e20000100800 */
[-C--:B--2---:R-:W-:Y:S02]  /*78f0*/  IADD3 R20, P5, R13, R11.reuse, RZ ;  /* 0x0000000b0d147210 */ /* 0x084fe40007fbe0ff */
[-C--:B0-----:R-:W-:Y:S02]  /*7900*/  LEA.HI.X.SX32 R18, R49, R12.reuse, 0x1, P3 ;  /* 0x0000000c31127211 */ /* 0x081fe400018f0eff */
[----:B-1----:R-:W-:Y:S01]  /*7910*/  IADD3 R19, P3, R0, R11, RZ ;  /* 0x0000000b00137210 */ /* 0x002fe20007f7e0ff */
[----:B------:R0:W-:Y:S04]  /*7920*/  STL [R1+0x13a8], R20 ;  /* 0x0013a81401007387 */ /* 0x0001e80000100800 */
[----:B------:R1:W-:Y:S01]  /*7930*/  STL [R1+0x1384], R18 ;  /* 0x0013841201007387 */ /* 0x0003e20000100800 */
[----:B0-----:R-:W-:-:S03]  /*7940*/  LEA.HI.X.SX32 R20, R60, R12, 0x1, P2 ;  /* 0x0000000c3c147211 */ /* 0x001fc600010f0eff */
[----:B------:R0:W-:Y:S01]  /*7950*/  STL [R1+0x13b0], R19 ;  /* 0x0013b01301007387 */ /* 0x0001e20000100800 */
[----:B-1----:R-:W-:-:S03]  /*7960*/  IADD3 R18, P2, R61, R11, RZ ;  /* 0x0000000b3d127210 */ /* 0x002fc60007f5e0ff */
[----:B------:R-:W-:Y:S04]  /*7970*/  STL [R1+0x1388], R20 ;  /* 0x0013881401007387 */ /* 0x000fe80000100800 */
[----:B------:R1:W-:Y:S01]  /*7980*/  STL [R1+0x13b8], R18 ;  /* 0x0013b81201007387 */ /* 0x0003e20000100800 */
[----:B0-----:R-:W-:Y:S02]  /*7990*/  LEA.HI.X.SX32 R19, R17, R12, 0x1, P1 ;  /* 0x0000000c11137211 */ /* 0x001fe400008f0eff */
[----:B------:R-:W-:-:S03]  /*79a0*/  IADD3 R17, P1, R29, R11, RZ ;  /* 0x0000000b1d117210 */ /* 0x000fc60007f3e0ff */
[----:B------:R-:W-:Y:S01]  /*79b0*/  STL [R1+0x138c], R19 ;  /* 0x00138c1301007387 */ /* 0x000fe20000100800 */
[-C--:B-1----:R-:W-:Y:S02]  /*79c0*/  LEA.HI.X.SX32 R18, R16, R12.reuse, 0x1, P0 ;  /* 0x0000000c10127211 */ /* 0x082fe400000f0eff */
[----:B------:R-:W-:Y:S01]  /*79d0*/  IADD3 R16, P0, R30, R11, RZ ;  /* 0x0000000b1e107210 */ /* 0x000fe20007f1e0ff */
[----:B------:R0:W-:Y:S04]  /*79e0*/  STL [R1+0x13c0], R17 ;  /* 0x0013c01101007387 */ /* 0x0001e80000100800 */
[----:B------:R-:W-:Y:S04]  /*79f0*/  STL [R1+0x1390], R18 ;  /* 0x0013901201007387 */ /* 0x000fe80000100800 */
[----:B------:R1:W-:Y:S01]  /*7a00*/  STL [R1+0x13c8], R16 ;  /* 0x0013c81001007387 */ /* 0x0003e20000100800 */
[----:B0-----:R-:W-:-:S02]  /*7a10*/  LEA.HI.X.SX32 R17, R15, R12, 0x1, P4 ;  /* 0x0000000c0f117211 */ /* 0x001fc400020f0eff */
        /* <DEDUP_REMOVED lines=9> */
[----:B------:R0:W-:Y:S01]  /*7ab0*/  STL [R1+0x13a4], R15 ;  /* 0x0013a40f01007387 */ /* 0x0001e20000100800 */
[----:B-1----:R-:W-:-:S03]  /*7ac0*/  LEA.HI.X.SX32 R14, R0, R12, 0x1, P3 ;  /* 0x0000000c000e7211 */ /* 0x002fc600018f0eff */
[----:B------:R-:W2:Y:S04]  /*7ad0*/  LDL.LU R0, [R1+0x1660] ;  /* 0x0016600001007983 */ /* 0x000ea80000300800 */
[----:B------:R1:W-:Y:S01]  /*7ae0*/  STL [R1+0x13e0], R13 ;  /* 0x0013e00d01007387 */ /* 0x0003e20000100800 */
[----:B0-----:R-:W-:-:S03]  /*7af0*/  IADD3 R15, P3, R6, R11, RZ ;  /* 0x0000000b060f7210 */ /* 0x001fc60007f7e0ff */
[----:B------:R0:W-:Y:S01]  /*7b00*/  STL [R1+0x13ac], R14 ;  /* 0x0013ac0e01007387 */ /* 0x0001e20000100800 */
[----:B-1----:R-:W-:-:S03]  /*7b10*/  LEA.HI.X.SX32 R13, R61, R12, 0x1, P2 ;  /* 0x0000000c3d0d7211 */ /* 0x002fc600010f0eff */
[----:B------:R1:W-:Y:S01]  /*7b20*/  STL [R1+0x13e8], R15 ;  /* 0x0013e80f01007387 */ /* 0x0003e20000100800 */
[----:B0-----:R-:W-:-:S03]  /*7b30*/  IADD3 R14, P2, R8, R11, RZ ;  /* 0x0000000b080e7210 */ /* 0x001fc60007f5e0ff */
[----:B------:R0:W-:Y:S04]  /*7b40*/  STL [R1+0x13b4], R13 ;  /* 0x0013b40d01007387 */ /* 0x0001e80000100800 */
[----:B------:R4:W-:Y:S01]  /*7b50*/  STL [R1+0x13f0], R14 ;  /* 0x0013f00e01007387 */ /* 0x0009e20000100800 */
[----:B-1----:R-:W-:Y:S02]  /*7b60*/  LEA.HI.X.SX32 R15, R29, R12, 0x1, P1 ;  /* 0x0000000c1d0f7211 */ /* 0x002fe400008f0eff */
[----:B0-----:R-:W-:-:S03]  /*7b70*/  IADD3 R13, P1, R9, R11, RZ ;  /* 0x0000000b090d7210 */ /* 0x001fc60007f3e0ff */
[----:B------:R0:W-:Y:S01]  /*7b80*/  STL [R1+0x13bc], R15 ;  /* 0x0013bc0f01007387 */ /* 0x0001e20000100800 */
[----:B----4-:R-:W-:-:S03]  /*7b90*/  LEA.HI.X.SX32 R14, R30, R12, 0x1, P0 ;  /* 0x0000000c1e0e7211 */ /* 0x010fc600000f0eff */
[----:B------:R1:W-:Y:S04]  /*7ba0*/  STL [R1+0x13f8], R13 ;  /* 0x0013f80d01007387 */ /* 0x0003e80000100800 */
[----:B------:R4:W-:Y:S01]  /*7bb0*/  STL [R1+0x13c4], R14 ;  /* 0x0013c40e01007387 */ /* 0x0009e20000100800 */
[----:B0-----:R-:W-:Y:S02]  /*7bc0*/  IADD3 R15, P0, R2, R11, RZ ;  /* 0x0000000b020f7210 */ /* 0x001fe40007f1e0ff */
[----:B-1----:R-:W-:-:S03]  /*7bd0*/  LEA.HI.X.SX32 R13, R31, R12, 0x1, P4 ;  /* 0x0000000c1f0d7211 */ /* 0x002fc600020f0eff */
[----:B------:R0:W-:Y:S01]  /*7be0*/  STL [R1+0x1400], R15 ;  /* 0x0014000f01007387 */ /* 0x0001e20000100800 */
[----:B----4-:R-:W-:-:S03]  /*7bf0*/  IADD3 R14, P4, R4, R11, RZ ;  /* 0x0000000b040e7210 */ /* 0x010fc60007f9e0ff */
[----:B------:R1:W-:Y:S04]  /*7c00*/  STL [R1+0x13cc], R13 ;  /* 0x0013cc0d01007387 */ /* 0x0003e80000100800 */
[----:B------:R4:W-:Y:S01]  /*7c10*/  STL [R1+0x1408], R14 ;  /* 0x0014080e01007387 */ /* 0x0009e20000100800 */
[----:B0-----:R-:W-:Y:S02]  /*7c20*/  LEA.HI.X.SX32 R15, R34, R12, 0x1, P6 ;  /* 0x0000000c220f7211 */ /* 0x001fe400030f0eff */
[----:B-1----:R-:W-:-:S03]  /*7c30*/  IADD3 R13, P6, R7, R11, RZ ;  /* 0x0000000b070d7210 */ /* 0x002fc60007fde0ff */
[----:B------:R0:W-:Y:S01]  /*7c40*/  STL [R1+0x13d4], R15 ;  /* 0x0013d40f01007387 */ /* 0x0001e20000100800 */
[----:B----4-:R-:W-:-:S03]  /*7c50*/  LEA.HI.X.SX32 R14, R35, R12, 0x1, P5 ;  /* 0x0000000c230e7211 */ /* 0x010fc600028f0eff */
[----:B------:R1:W-:Y:S04]  /*7c60*/  STL [R1+0x1410], R13 ;  /* 0x0014100d01007387 */ /* 0x0003e80000100800 */
[----:B------:R4:W-:Y:S01]  /*7c70*/  STL [R1+0x13dc], R14 ;  /* 0x0013dc0e01007387 */ /* 0x0009e20000100800 */
[-C--:B0-----:R-:W-:Y:S02]  /*7c80*/  IADD3 R15, P5, R10, R11.reuse, RZ ;  /* 0x0000000b0a0f7210 */ /* 0x081fe40007fbe0ff */
[-C--:B-1----:R-:W-:Y:S02]  /*7c90*/  LEA.HI.X.SX32 R13, R6, R12.reuse, 0x1, P3 ;  /* 0x0000000c060d7211 */ /* 0x082fe400018f0eff */
[-C--:B------:R-:W-:Y:S02]  /*7ca0*/  LEA.HI.X.SX32 R6, R8, R12.reuse, 0x1, P2 ;  /* 0x0000000c08067211 */ /* 0x080fe400010f0eff */
[----:B----4-:R-:W-:Y:S01]  /*7cb0*/  IADD3 R14, P3, R5, R11, RZ ;  /* 0x0000000b050e7210 */ /* 0x010fe20007f7e0ff */
[----:B------:R-:W-:Y:S01]  /*7cc0*/  STL [R1+0x1418], R15 ;  /* 0x0014180f01007387 */ /* 0x000fe20000100800 */
[----:B------:R-:W-:-:S03]  /*7cd0*/  LEA.HI.X.SX32 R8, R9, R12, 0x1, P1 ;  /* 0x0000000c09087211 */ /* 0x000fc600008f0eff */
[----:B------:R0:W-:Y:S01]  /*7ce0*/  STL [R1+0x13e4], R13 ;  /* 0x0013e40d01007387 */ /* 0x0001e20000100800 */
[----:B------:R-:W-:-:S03]  /*7cf0*/  LEA.HI.X.SX32 R2, R2, R12, 0x1, P0 ;  /* 0x0000000c02027211 */ /* 0x000fc600000f0eff */
[----:B------:R-:W-:Y:S01]  /*7d00*/  STL [R1+0x1420], R14 ;  /* 0x0014200e01007387 */ /* 0x000fe20000100800 */
[----:B------:R-:W-:-:S03]  /*7d10*/  IMAD R51, R51, UR6, RZ ;  /* 0x0000000633337c24 */ /* 0x000fc6000f8e02ff */
[----:B------:R1:W-:Y:S01]  /*7d20*/  STL [R1+0x13ec], R6 ;  /* 0x0013ec0601007387 */ /* 0x0003e20000100800 */
[----:B0-----:R-:W-:Y:S01]  /*7d30*/  IADD3 R13, P2, R3, R11, RZ ;  /* 0x0000000b030d7210 */ /* 0x001fe20007f5e0ff */
[----:B------:R-:W-:-:S04]  /*7d40*/  IMAD R50, R50, UR6, RZ ;  /* 0x0000000632327c24 */ /* 0x000fc8000f8e02ff */
[----:B------:R-:W-:Y:S01]  /*7d50*/  STL [R1+0x1428], R13 ;  /* 0x0014280d01007387 */ /* 0x000fe20000100800 */
[----:B-1----:R-:W-:-:S03]  /*7d60*/  IADD3 R6, P1, R37, R11, RZ ;  /* 0x0000000b25067210 */ /* 0x002fc60007f3e0ff */
[----:B------:R0:W-:Y:S04]  /*7d70*/  STL [R1+0x13f4], R8 ;  /* 0x0013f40801007387 */ /* 0x0001e80000100800 */
[----:B------:R1:W-:Y:S04]  /*7d80*/  STL [R1+0x1430], R6 ;  /* 0x0014300601007387 */ /* 0x0003e80000100800 */
[----:B------:R4:W-:Y:S01]  /*7d90*/  STL [R1+0x13fc], R2 ;  /* 0x0013fc0201007387 */ /* 0x0009e20000100800 */
[----:B0-----:R-:W-:Y:S02]  /*7da0*/  IADD3 R8, P0, R54, R11, RZ ;  /* 0x0000000b36087210 */ /* 0x001fe40007f1e0ff */
[-C--:B-1----:R-:W-:Y:S01]  /*7db0*/  LEA.HI.X.SX32 R6, R4, R12.reuse, 0x1, P4 ;  /* 0x0000000c04067211 */ /* 0x082fe200020f0eff */
[----:B------:R-:W-:Y:S01]  /*7dc0*/  IMAD R40, R40, UR6, RZ ;  /* 0x0000000628287c24 */ /* 0x000fe2000f8e02ff */
[----:B------:R-:W-:-:S02]  /*7dd0*/  LEA.HI.X.SX32 R4, R7, R12, 0x1, P6 ;  /* 0x0000000c07047211 */ /* 0x000fc400030f0eff */
[----:B----4-:R-:W-:Y:S01]  /*7de0*/  IADD3 R2, P4, R51, R11, RZ ;  /* 0x0000000b33027210 */ /* 0x010fe20007f9e0ff */
[----:B------:R-:W-:Y:S01]  /*7df0*/  STL [R1+0x1438], R8 ;  /* 0x0014380801007387 */ /* 0x000fe20000100800 */
[----:B------:R-:W-:-:S03]  /*7e00*/  IMAD R39, R39, UR6, RZ ;  /* 0x0000000627277c24 */ /* 0x000fc6000f8e02ff */
[----:B------:R0:W-:Y:S04]  /*7e10*/  STL [R1+0x1404], R6 ;  /* 0x0014040601007387 */ /* 0x0001e80000100800 */
[----:B------:R1:W-:Y:S04]  /*7e20*/  STL [R1+0x1440], R2 ;  /* 0x0014400201007387 */ /* 0x0003e80000100800 */
[----:B------:R4:W-:Y:S01]  /*7e30*/  STL [R1+0x140c], R4 ;  /* 0x00140c0401007387 */ /* 0x0009e20000100800 */
[----:B0-----:R-:W-:Y:S02]  /*7e40*/  IADD3 R6, P6, R50, R11, RZ ;  /* 0x0000000b32067210 */ /* 0x001fe40007fde0ff */
[----:B-1----:R-:W-:-:S03]  /*7e50*/  LEA.HI.X.SX32 R2, R10, R12, 0x1, P5 ;  /* 0x0000000c0a027211 */ /* 0x002fc600028f0eff */
[----:B------:R-:W-:Y:S01]  /*7e60*/  STL [R1+0x1448], R6 ;  /* 0x0014480601007387 */ /* 0x000fe20000100800 */
[----:B----4-:R-:W-:Y:S01]  /*7e70*/  IADD3 R4, P5, R40, R11, RZ ;  /* 0x0000000b28047210 */ /* 0x010fe20007fbe0ff */
[----:B------:R-:W-:Y:S01]  /*7e80*/  IMAD R38, R38, UR6, RZ ;  /* 0x0000000626267c24 */ /* 0x000fe2000f8e02ff */
[----:B------:R-:W-:Y:S01]  /*7e90*/  LEA.HI.X.SX32 R5, R5, R12, 0x1, P3 ;  /* 0x0000000c05057211 */ /* 0x000fe200018f0eff */
[----:B------:R0:W-:Y:S01]  /*7ea0*/  STL [R1+0x1414], R2 ;  /* 0x0014140201007387 */ /* 0x0001e20000100800 */
[----:B------:R-:W-:-:S03]  /*7eb0*/  IMAD R41, R41, UR6, RZ ;  /* 0x0000000629297c24 */ /* 0x000fc6000f8e02ff */
[----:B------:R1:W-:Y:S01]  /*7ec0*/  STL [R1+0x1450], R4 ;  /* 0x0014500401007387 */ /* 0x0003e20000100800 */
[----:B0-----:R-:W-:-:S03]  /*7ed0*/  IADD3 R2, P3, R39, R11, RZ ;  /* 0x0000000b27027210 */ /* 0x001fc60007f7e0ff */
[----:B------:R-:W-:Y:S01]  /*7ee0*/  STL [R1+0x141c], R5 ;  /* 0x00141c0501007387 */ /* 0x000fe20000100800 */
[----:B-1----:R-:W-:-:S03]  /*7ef0*/  LEA.HI.X.SX32 R4, R3, R12, 0x1, P2 ;  /* 0x0000000c03047211 */ /* 0x002fc600010f0eff */
[----:B------:R0:W-:Y:S01]  /*7f00*/  STL [R1+0x1458], R2 ;  /* 0x0014580201007387 */ /* 0x0001e20000100800 */
[-C--:B------:R-:W-:Y:S01]  /*7f10*/  IADD3 R3, P2, R38, R11.reuse, RZ ;  /* 0x0000000b26037210 */ /* 0x080fe20007f5e0ff */
        /* <DEDUP_REMOVED lines=9> */
[----:B-1----:R-:W-:-:S03]  /*7fb0*/  IADD3 R2, P0, R57, R11, RZ ;  /* 0x0000000b39027210 */ /* 0x002fc60007f1e0ff */
[----:B------:R1:W-:Y:S01]  /*7fc0*/  STL [R1+0x1434], R3 ;  /* 0x0014340301007387 */ /* 0x0003e20000100800 */
[----:B0-----:R-:W-:-:S03]  /*7fd0*/  LEA.HI.X.SX32 R4, R51, R12, 0x1, P4 ;  /* 0x0000000c33047211 */ /* 0x001fc600020f0eff */
[----:B------:R0:W-:Y:S01]  /*7fe0*/  STL [R1+0x1470], R2 ;  /* 0x0014700201007387 */ /* 0x0001e20000100800 */
[----:B-1----:R-:W-:-:S03]  /*7ff0*/  IADD3 R3, P4, R58, R11, RZ ;  /* 0x0000000b3a037210 */ /* 0x002fc60007f9e0ff */
[----:B------:R-:W-:Y:S04]  /*8000*/  STL [R1+0x143c], R4 ;  /* 0x00143c0401007387 */ /* 0x000fe80000100800 */
[----:B------:R-:W4:Y:S01]  /*8010*/  LDL.LU R19, [R1+0x40] ;  /* 0x0000400001137983 */ /* 0x000f220000300800 */
[----:B0-----:R-:W-:-:S03]  /*8020*/  LEA.HI.X.SX32 R2, R50, R12, 0x1, P6 ;  /* 0x0000000c32027211 */ /* 0x001fc600030f0eff */
[----:B------:R-:W-:Y:S04]  /*8030*/  STL [R1+0x1478], R3 ;  /* 0x0014780301007387 */ /* 0x000fe80000100800 */
[----:B------:R-:W5:Y:S04]  /*8040*/  LDL.LU R18, [R1+0x3c] ;  /* 0x00003c0001127983 */ /* 0x000f680000300800 */
[----:B------:R0:W-:Y:S04]  /*8050*/  STL [R1+0x1444], R2 ;  /* 0x0014440201007387 */ /* 0x0001e80000100800 */
[----:B------:R-:W3:Y:S04]  /*8060*/  LDL.LU R17, [R1+0x38] ;  /* 0x0000380001117983 */ /* 0x000ee80000300800 */
[----:B------:R-:W3:Y:S04]  /*8070*/  LDL.LU R16, [R1+0x34] ;  /* 0x0000340001107983 */ /* 0x000ee80000300800 */
[----:B------:R-:W3:Y:S04]  /*8080*/  LDL.LU R15, [R1+0x30] ;  /* 0x00003000010f7983 */ /* 0x000ee80000300800 */
[----:B------:R-:W3:Y:S04]  /*8090*/  LDL.LU R14, [R1+0x2c] ;  /* 0x00002c00010e7983 */ /* 0x000ee80000300800 */
[----:B------:R-:W3:Y:S01]  /*80a0*/  LDL.LU R13, [R1+0x28] ;  /* 0x00002800010d7983 */ /* 0x000ee20000300800 */
[----:B------:R-:W-:-:S02]  /*80b0*/  IMAD R59, R59, UR6, RZ ;  /* 0x000000063b3b7c24 */ /* 0x000fc4000f8e02ff */
[----:B------:R-:W-:-:S03]  /*80c0*/  IMAD R53, R53, UR6, RZ ;  /* 0x0000000635357c24 */ /* 0x000fc6000f8e02ff */
[-C--:B0-----:R-:W-:Y:S01]  /*80d0*/  IADD3 R2, P6, R59, R11.reuse, RZ ;  /* 0x0000000b3b027210 */ /* 0x081fe20007fde0ff */
[----:B------:R-:W-:Y:S01]  /*80e0*/  IMAD R56, R56, UR6, RZ ;  /* 0x0000000638387c24 */ /* 0x000fe2000f8e02ff */
[----:B------:R-:W-:Y:S02]  /*80f0*/  LEA.HI.X.SX32 R4, R40, R12, 0x1, P5 ;  /* 0x0000000c28047211 */ /* 0x000fe400028f0eff */
[----:B------:R-:W-:Y:S01]  /*8100*/  IADD3 R3, P5, R53, R11, RZ ;  /* 0x0000000b35037210 */ /* 0x000fe20007fbe0ff */
[----:B------:R0:W-:Y:S01]  /*8110*/  STL [R1+0x1480], R2 ;  /* 0x0014800201007387 */ /* 0x0001e20000100800 */
[----:B------:R-:W-:-:S03]  /*8120*/  IMAD R52, R52, UR6, RZ ;  /* 0x0000000634347c24 */ /* 0x000fc6000f8e02ff */
        /* <DEDUP_REMOVED lines=8> */
[----:B-1----:R-:W-:-:S03]  /*81b0*/  IADD3 R2, P2, R52, R11, RZ ;  /* 0x0000000b34027210 */ /* 0x002fc60007f5e0ff */
[----:B------:R1:W-:Y:S01]  /*81c0*/  STL [R1+0x145c], R3 ;  /* 0x00145c0301007387 */ /* 0x0003e20000100800 */
[----:B------:R-:W-:-:S03]  /*81d0*/  IMAD R47, R47, UR6, RZ ;  /* 0x000000062f2f7c24 */ /* 0x000fc6000f8e02ff */
[----:B------:R2:W-:Y:S01]  /*81e0*/  STL [R1+0x148c], R2 ;  /* 0x00148c0201007387 */ /* 0x0005e20000100800 */
[----:B0-----:R-:W-:Y:S01]  /*81f0*/  LEA.HI.X.SX32 R4, R41, R12, 0x1, P1 ;  /* 0x0000000c29047211 */ /* 0x001fe200008f0eff */
[----:B------:R-:W-:Y:S01]  /*8200*/  IMAD R48, R48, UR6, RZ ;  /* 0x0000000630307c24 */ /* 0x000fe2000f8e02ff */
[----:B-1----:R-:W-:-:S03]  /*8210*/  IADD3 R3, P1, R55, R11, RZ ;  /* 0x0000000b37037210 */ /* 0x002fc60007f3e0ff */
[----:B------:R0:W-:Y:S01]  /*8220*/  STL [R1+0x1464], R4 ;  /* 0x0014640401007387 */ /* 0x0001e20000100800 */
[----:B--2---:R-:W-:-:S03]  /*8230*/  LEA.HI.X.SX32 R2, R57, R12, 0x1, P0 ;  /* 0x0000000c39027211 */ /* 0x004fc600000f0eff */
[----:B------:R1:W-:Y:S01]  /*8240*/  STL [R1+0x1490], R3 ;  /* 0x0014900301007387 */ /* 0x0003e20000100800 */
[----:B------:R-:W-:Y:S01]  /*8250*/  IMAD R36, R36, UR6, RZ ;  /* 0x0000000624247c24 */ /* 0x000fe2000f8e02ff */
[----:B------:R-:W-:Y:S02]  /*8260*/  ULDC UR6, c[0x0][0x234] ;  /* 0x00008d0000067ab9 */ /* 0x000fe40000000800 */
[----:B------:R2:W-:Y:S01]  /*8270*/  STL [R1+0x146c], R2 ;  /* 0x00146c0201007387 */ /* 0x0005e20000100800 */
[----:B0-----:R-:W-:Y:S02]  /*8280*/  IADD3 R4, P0, R47, R11, RZ ;  /* 0x0000000b2f047210 */ /* 0x001fe40007f1e0ff */
[----:B-1----:R-:W-:-:S03]  /*8290*/  LEA.HI.X.SX32 R3, R58, R12, 0x1, P4 ;  /* 0x0000000c3a037211 */ /* 0x002fc600020f0eff */
[----:B------:R0:W-:Y:S01]  /*82a0*/  STL [R1+0x1494], R4 ;  /* 0x0014940401007387 */ /* 0x0001e20000100800 */
[----:B--2---:R-:W-:-:S03]  /*82b0*/  IADD3 R2, P4, R48, R11, RZ ;  /* 0x0000000b30027210 */ /* 0x004fc60007f9e0ff */
[----:B------:R1:W-:Y:S04]  /*82c0*/  STL [R1+0x1474], R3 ;  /* 0x0014740301007387 */ /* 0x0003e80000100800 */
[----:B------:R2:W-:Y:S01]  /*82d0*/  STL [R1+0x1498], R2 ;  /* 0x0014980201007387 */ /* 0x0005e20000100800 */
[----:B0-----:R-:W-:Y:S02]  /*82e0*/  LEA.HI.X.SX32 R4, R59, R12, 0x1, P6 ;  /* 0x0000000c3b047211 */ /* 0x001fe400030f0eff */
[----:B-1----:R-:W-:-:S03]  /*82f0*/  IADD3 R3, P6, R36, R11, RZ ;  /* 0x0000000b24037210 */ /* 0x002fc60007fde0ff */
[----:B------:R0:W-:Y:S01]  /*8300*/  STL [R1+0x147c], R4 ;  /* 0x00147c0401007387 */ /* 0x0001e20000100800 */
[----:B--2---:R-:W-:-:S03]  /*8310*/  LEA.HI.X.SX32 R2, R53, R12, 0x1, P5 ;  /* 0x0000000c35027211 */ /* 0x004fc600028f0eff */
[----:B------:R1:W-:Y:S04]  /*8320*/  STL [R1+0x1374], R3 ;  /* 0x0013740301007387 */ /* 0x0003e80000100800 */
[----:B------:R2:W-:Y:S01]  /*8330*/  STL [R1+0x135c], R2 ;  /* 0x00135c0201007387 */ /* 0x0005e20000100800 */
[-C--:B0-----:R-:W-:Y:S02]  /*8340*/  LEA.HI.X.SX32 R4, R56, R12.reuse, 0x1, P3 ;  /* 0x0000000c38047211 */ /* 0x081fe400018f0eff */
[----:B-1----:R-:W-:-:S03]  /*8350*/  LEA.HI.X.SX32 R3, R52, R12, 0x1, P2 ;  /* 0x0000000c34037211 */ /* 0x002fc600010f0eff */
[----:B------:R0:W-:Y:S01]  /*8360*/  STL [R1+0x1360], R4 ;  /* 0x0013600401007387 */ /* 0x0001e20000100800 */
[----:B--2---:R-:W-:-:S03]  /*8370*/  LEA.HI.X.SX32 R2, R55, R12, 0x1, P1 ;  /* 0x0000000c37027211 */ /* 0x004fc600008f0eff */
[----:B------:R1:W-:Y:S04]  /*8380*/  STL [R1+0x1364], R3 ;  /* 0x0013640301007387 */ /* 0x0003e80000100800 */
[----:B------:R2:W-:Y:S01]  /*8390*/  STL [R1+0x1368], R2 ;  /* 0x0013680201007387 */ /* 0x0005e20000100800 */
[-C--:B0-----:R-:W-:Y:S02]  /*83a0*/  LEA.HI.X.SX32 R4, R47, R12.reuse, 0x1, P0 ;  /* 0x0000000c2f047211 */ /* 0x081fe400000f0eff */
[----:B-1----:R-:W-:-:S03]  /*83b0*/  LEA.HI.X.SX32 R3, R48, R12, 0x1, P4 ;  /* 0x0000000c30037211 */ /* 0x002fc600020f0eff */
[----:B------:R-:W-:Y:S01]  /*83c0*/  STL [R1+0x136c], R4 ;  /* 0x00136c0401007387 */ /* 0x000fe20000100800 */
[----:B--2---:R-:W-:-:S03]  /*83d0*/  LEA.HI.X.SX32 R2, R36, R12, 0x1, P6 ;  /* 0x0000000c24027211 */ /* 0x004fc600030f0eff */
[----:B------:R-:W-:Y:S04]  /*83e0*/  STL [R1+0x1370], R3 ;  /* 0x0013700301007387 */ /* 0x000fe80000100800 */
[----:B------:R4:W-:Y:S01]  /*83f0*/  STL [R1+0xb98], R2 ;  /* 0x000b980201007387 */ /* 0x0009e20000100800 */
[----:B------:R-:W-:-:S03]  /*8400*/  IMAD R9, R0, UR6, RZ ;  /* 0x0000000600097c24 */ /* 0x000fc6000f8e02ff */
[----:B------:R-:W2:Y:S01]  /*8410*/  LDL.LU R0, [R1+0x165c] ;  /* 0x00165c0001007983 */ /* 0x000ea20000300800 */
[----:B----4-:R-:W-:Y:S02]  /*8420*/  IMAD R2, R19, UR6, RZ ;  /* 0x0000000613027c24 */ /* 0x010fe4000f8e02ff */
[----:B-----5:R-:W-:-:S03]  /*8430*/  IMAD R3, R18, UR6, RZ ;  /* 0x0000000612037c24 */ /* 0x020fc6000f8e02ff */
[----:B------:R-:W-:Y:S01]  /*8440*/  IADD3 R27, P6, R2, UR8, RZ ;  /* 0x00000008021b7c10 */ /* 0x000fe2000ffde0ff */
[----:B---3--:R-:W-:Y:S01]  /*8450*/  IMAD R4, R17, UR6, RZ ;  /* 0x0000000611047c24 */ /* 0x008fe2000f8e02ff */
[----:B------:R-:W-:Y:S01]  /*8460*/  IADD3 R26, P5, R3, UR8, RZ ;  /* 0x00000008031a7c10 */ /* 0x000fe2000ffbe0ff */
[----:B------:R-:W-:-:S03]  /*8470*/  IMAD R5, R16, UR6, RZ ;  /* 0x0000000610057c24 */ /* 0x000fc6000f8e02ff */
[----:B------:R-:W-:Y:S01]  /*8480*/  IADD3 R25, P4, R4, UR8, RZ ;  /* 0x0000000804197c10 */ /* 0x000fe2000ff9e0ff */
[----:B------:R-:W-:Y:S01]  /*8490*/  IMAD R6, R15, UR6, RZ ;  /* 0x000000060f067c24 */ /* 0x000fe2000f8e02ff */
[----:B------:R-:W-:Y:S01]  /*84a0*/  IADD3 R24, P3, R5, UR8, RZ ;  /* 0x0000000805187c10 */ /* 0x000fe2000ff7e0ff */
[----:B------:R-:W-:-:S03]  /*84b0*/  IMAD R7, R14, UR6, RZ ;  /* 0x000000060e077c24 */ /* 0x000fc6000f8e02ff */
[----:B------:R-:W-:Y:S01]  /*84c0*/  IADD3 R23, P2, R6, UR8, RZ ;  /* 0x0000000806177c10 */ /* 0x000fe2000ff5e0ff */
[----:B------:R-:W-:Y:S01]  /*84d0*/  IMAD R8, R13, UR6, RZ ;  /* 0x000000060d087c24 */ /* 0x000fe2000f8e02ff */
[----:B------:R-:W-:Y:S01]  /*84e0*/  STL [R1+0xb34], R27 ;  /* 0x000b341b01007387 */ /* 0x000fe20000100800 */
[----:B------:R-:W-:Y:S01]  /*84f0*/  IADD3 R22, P1, R7, UR8, RZ ;  /* 0x0000000807167c10 */ /* 0x000fe2000ff3e0ff */
[----:B------:R-:W-:Y:S01]  /*8500*/  ULDC UR6, c[0x0][0x238] ;  /* 0x00008e0000067ab9 */ /* 0x000fe20000000800 */
[----:B------:R-:W-:Y:S01]  /*8510*/  LEA.HI.X.SX32 R20, R2, UR9, 0x1, P6 ;  /* 0x0000000902147c11 */ /* 0x000fe2000b0f0eff */
[----:B------:R-:W-:Y:S01]  /*8520*/  STL [R1+0xb3c], R26 ;  /* 0x000b3c1a01007387 */ /* 0x000fe20000100800 */
[----:B------:R-:W-:Y:S02]  /*8530*/  IADD3 R21, P0, R8, UR8, RZ ;  /* 0x0000000808157c10 */ /* 0x000fe4000ff1e0ff */
[----:B------:R-:W-:Y:S01]  /*8540*/  IADD3 R19, P6, R9, UR8, RZ ;  /* 0x0000000809137c10 */ /* 0x000fe2000ffde0ff */
[----:B------:R-:W-:Y:S01]  /*8550*/  STL [R1+0xb44], R25 ;  /* 0x000b441901007387 */ /* 0x000fe20000100800 */
[----:B------:R-:W-:-:S02]  /*8560*/  LEA.HI.X.SX32 R18, R3, UR9, 0x1, P5 ;  /* 0x0000000903127c11 */ /* 0x000fc4000a8f0eff */
[----:B------:R-:W-:Y:S01]  /*8570*/  LEA.HI.X.SX32 R17, R4, UR9, 0x1, P4 ;  /* 0x0000000904117c11 */ /* 0x000fe2000a0f0eff */
[----:B------:R-:W-:Y:S01]  /*8580*/  STL [R1+0xb4c], R24 ;  /* 0x000b4c1801007387 */ /* 0x000fe20000100800 */
[----:B------:R-:W-:Y:S02]  /*8590*/  LEA.HI.X.SX32 R16, R5, UR9, 0x1, P3 ;  /* 0x0000000905107c11 */ /* 0x000fe400098f0eff */
[----:B------:R-:W-:Y:S01]  /*85a0*/  LEA.HI.X.SX32 R15, R6, UR9, 0x1, P2 ;  /* 0x00000009060f7c11 */ /* 0x000fe200090f0eff */
[----:B------:R-:W-:Y:S01]  /*85b0*/  STL [R1+0xb54], R23 ;  /* 0x000b541701007387 */ /* 0x000fe20000100800 */
[----:B------:R-:W-:Y:S01]  /*85c0*/  LEA.HI.X.SX32 R14, R7, UR9, 0x1, P1 ;  /* 0x00000009070e7c11 */ /* 0x000fe200088f0eff */
[----:B------:R-:W-:Y:S02]  /*85d0*/  UIMAD UR43, UR6, 0x1f, URZ ;  /* 0x0000001f062b78a4 */ /* 0x000fe4000f8e023f */
[----:B------:R-:W-:Y:S01]  /*85e0*/  STL [R1+0xb5c], R22 ;  /* 0x000b5c1601007387 */ /* 0x000fe20000100800 */
[----:B------:R-:W-:Y:S01]  /*85f0*/  LEA.HI.X.SX32 R13, R8, UR9, 0x1, P0 ;  /* 0x00000009080d7c11 */ /* 0x000fe200080f0eff */
[----:B------:R-:W-:-:S02]  /*8600*/  UIMAD UR40, UR6, 0x1e, URZ ;  /* 0x0000001e062878a4 */ /* 0x000fc4000f8e023f */
[----:B------:R-:W-:Y:S01]  /*8610*/  STL [R1+0xb64], R21 ;  /* 0x000b641501007387 */ /* 0x000fe20000100800 */
[----:B------:R-:W-:Y:S01]  /*8620*/  LEA.HI.X.SX32 R12, R9, UR9, 0x1, P6 ;  /* 0x00000009090c7c11 */ /* 0x000fe2000b0f0eff */
[----:B------:R-:W-:Y:S02]  /*8630*/  UIMAD UR38, UR6, 0x1d, URZ ;  /* 0x0000001d062678a4 */ /* 0x000fe4000f8e023f */
[----:B------:R-:W-:Y:S01]  /*8640*/  STL [R1+0xb30], R20 ;  /* 0x000b301401007387 */ /* 0x000fe20000100800 */
[----:B------:R-:W-:Y:S01]  /*8650*/  IADD3 R2, P5, R26, UR43, RZ ;  /* 0x0000002b1a027c10 */ /* 0x000fe2000ffbe0ff */
[----:B------:R-:W-:Y:S02]  /*8660*/  UIMAD UR37, UR6, 0x1c, URZ ;  /* 0x0000001c062578a4 */ /* 0x000fe4000f8e023f */
[----:B------:R-:W-:Y:S01]  /*8670*/  STL [R1+0xb6c], R19 ;  /* 0x000b6c1301007387 */ /* 0x000fe20000100800 */
[----:B------:R-:W-:Y:S01]  /*8680*/  IADD3 R3, P4, R25, UR43, RZ ;  /* 0x0000002b19037c10 */ /* 0x000fe2000ff9e0ff */
[----:B------:R-:W-:-:S02]  /*8690*/  USHF.R.S32.HI UR61, URZ, 0x1f, UR43 ;  /* 0x0000001f3f3d7899 */ /* 0x000fc4000801142b */
[----:B------:R-:W-:Y:S01]  /*86a0*/  STL [R1+0xb38], R18 ;  /* 0x000b381201007387 */ /* 0x000fe20000100800 */
[----:B------:R-:W-:Y:S02]  /*86b0*/  USHF.R.S32.HI UR55, URZ, 0x1f, UR40 ;  /* 0x0000001f3f377899 */ /* 0x000fe40008011428 */
[----:B------:R-:W-:Y:S01]  /*86c0*/  UIMAD UR36, UR6, 0x1b, URZ ;  /* 0x0000001b062478a4 */ /* 0x000fe2000f8e023f */
[----:B------:R-:W-:Y:S01]  /*86d0*/  STL [R1+0xb40], R17 ;  /* 0x000b401101007387 */ /* 0x000fe20000100800 */
[----:B------:R-:W-:Y:S02]  /*86e0*/  UIMAD UR35, UR6, 0x1a, URZ ;  /* 0x0000001a062378a4 */ /* 0x000fe4000f8e023f */
[----:B------:R-:W-:Y:S01]  /*86f0*/  UIMAD UR34, UR6, 0x19, URZ ;  /* 0x00000019062278a4 */ /* 0x000fe2000f8e023f */
[----:B------:R-:W-:Y:S01]  /*8700*/  STL [R1+0xb48], R16 ;  /* 0x000b481001007387 */ /* 0x000fe20000100800 */
[----:B------:R-:W-:Y:S01]  /*8710*/  UIMAD UR33, UR6, 0x18, URZ ;  /* 0x00000018062178a4 */ /* 0x000fe2000f8e023f */
[----:B------:R-:W0:Y:S01]  /*8720*/  S2R R28, SR_TID.X ;  /* 0x00000000001c7919 */ /* 0x000e220000002100 */
[----:B------:R-:W-:Y:S01]  /*8730*/  VIADD R32, R32, 0x1f ;  /* 0x0000001f20207836 */ /* 0x000fe20000000000 */
[----:B------:R-:W-:Y:S01]  /*8740*/  UIMAD UR32, UR6, 0x17, URZ ;  /* 0x00000017062078a4 */ /* 0x000fe2000f8e023f */
[----:B------:R-:W-:Y:S01]  /*8750*/  STL [R1+0xb50], R15 ;  /* 0x000b500f01007387 */ /* 0x000fe20000100800 */
[----:B------:R-:W-:-:S02]  /*8760*/  UIMAD UR31, UR6, 0x16, URZ ;  /* 0x00000016061f78a4 */ /* 0x000fc4000f8e023f */
[----:B------:R-:W-:Y:S01]  /*8770*/  UIMAD UR47, UR6, 0x15, URZ ;  /* 0x00000015062f78a4 */ /* 0x000fe2000f8e023f */
[----:B------:R-:W-:Y:S01]  /*8780*/  STL [R1+0xb58], R14 ;  /* 0x000b580e01007387 */ /* 0x000fe20000100800 */
[----:B------:R-:W-:Y:S02]  /*8790*/  UIMAD UR45, UR6, 0x14, URZ ;  /* 0x00000014062d78a4 */ /* 0x000fe4000f8e023f */
[----:B------:R-:W-:Y:S01]  /*87a0*/  UIMAD UR46, UR6, 0x13, URZ ;  /* 0x00000013062e78a4 */ /* 0x000fe2000f8e023f */
[----:B------:R-:W-:Y:S01]  /*87b0*/  STL [R1+0xb60], R13 ;  /* 0x000b600d01007387 */ /* 0x000fe20000100800 */
[----:B------:R-:W-:Y:S02]  /*87c0*/  UIMAD UR44, UR6, 0x12, URZ ;  /* 0x00000012062c78a4 */ /* 0x000fe4000f8e023f */
[----:B------:R-:W-:Y:S01]  /*87d0*/  UIMAD UR42, UR6, 0x11, URZ ;  /* 0x00000011062a78a4 */ /* 0x000fe2000f8e023f */
[----:B------:R-:W-:Y:S01]  /*87e0*/  STL [R1+0xb68], R12 ;  /* 0x000b680c01007387 */ /* 0x000fe20000100800 */
[----:B------:R-:W-:-:S02]  /*87f0*/  USHF.L.U32 UR41, UR6, 0x4, URZ ;  /* 0x0000000406297899 */ /* 0x000fc4000800063f */
[----:B------:R-:W-:Y:S01]  /*8800*/  UIMAD UR39, UR6, 0xf, URZ ;  /* 0x0000000f062778a4 */ /* 0x000fe2000f8e023f */
[----:B------:R-:W-:Y:S01]  /*8810*/  STL [R1+0xb70], RZ ;  /* 0x000b70ff01007387 */ /* 0x000fe20000100800 */
[----:B------:R-:W-:Y:S02]  /*8820*/  USHF.L.U32 UR30, UR6, 0x5, URZ ;  /* 0x00000005061e7899 */ /* 0x000fe4000800063f */
[----:B------:R-:W-:Y:S01]  /*8830*/  UIMAD UR7, UR7, 0xd, URZ ;  /* 0x0000000d070778a4 */ /* 0x000fe2000f8e023f */
[----:B------:R-:W-:Y:S01]  /*8840*/  STL [R1], RZ ;  /* 0x000000ff01007387 */ /* 0x000fe20000100800 */
[----:B------:R-:W-:Y:S01]  /*8850*/  ULDC UR8, c[0x0][0x238] ;  /* 0x00008e0000087ab9 */ /* 0x000fe20000000800 */
[----:B------:R-:W-:Y:S02]  /*8860*/  ULDC UR9, c[0x0][0x238] ;  /* 0x00008e0000097ab9 */ /* 0x000fe40000000800 */
        /* <DEDUP_REMOVED lines=478> */
[----:B------:R-:W-:Y:S01]  /*a650*/  STL [R1+0x5c], RZ ;  /* 0x00005cff01007387 */ /* 0x000fe20000100800 */
[----:B------:R-:W-:-:S03]  /*a660*/  IADD3 R4, P6, R27, UR43, RZ ;  /* 0x0000002b1b047c10 */ /* 0x000fc6000ffde0ff */
        /* <DEDUP_REMOVED lines=8> */
[----:B------:R1:W-:Y:S04]  /*a6f0*/  STL [R1+0xba0], R4 ;  /* 0x000ba00401007387 */ /* 0x0003e80000100800 */
[----:B------:R3:W-:Y:S01]  /*a700*/  STL [R1+0xba8], R2 ;  /* 0x000ba80201007387 */ /* 0x0007e20000100800 */
[----:B-1----:R-:W-:-:S03]  /*a710*/  IADD3 R4, P3, R24, UR43, RZ ;  /* 0x0000002b18047c10 */ /* 0x002fc6000ff7e0ff */
[----:B------:R1:W-:Y:S01]  /*a720*/  STL [R1+0xbb0], R3 ;  /* 0x000bb00301007387 */ /* 0x0003e20000100800 */
[----:B---3--:R-:W-:-:S03]  /*a730*/  IADD3 R2, P2, R23, UR43, RZ ;  /* 0x0000002b17027c10 */ /* 0x008fc6000ff5e0ff */
[----:B------:R3:W-:Y:S04]  /*a740*/  STL [R1+0xbb8], R4 ;  /* 0x000bb80401007387 */ /* 0x0007e80000100800 */
[----:B------:R4:W-:Y:S01]  /*a750*/  STL [R1+0xbc0], R2 ;  /* 0x000bc00201007387 */ /* 0x0009e20000100800 */
[----:B-1----:R-:W-:Y:S02]  /*a760*/  IADD3 R3, P1, R22, UR43, RZ ;  /* 0x0000002b16037c10 */ /* 0x002fe4000ff3e0ff */
[----:B---3--:R-:W-:-:S03]  /*a770*/  IADD3 R4, P0, R21, UR43, RZ ;  /* 0x0000002b15047c10 */ /* 0x008fc6000ff1e0ff */
[----:B------:R1:W-:Y:S01]  /*a780*/  STL [R1+0xbc8], R3 ;  /* 0x000bc80301007387 */ /* 0x0003e20000100800 */
[----:B----4-:R-:W-:-:S03]  /*a790*/  IADD3.X R2, R20, UR61, RZ, P6, !PT ;  /* 0x0000003d14027c10 */ /* 0x010fc6000b7fe4ff */
[----:B------:R3:W-:Y:S04]  /*a7a0*/  STL [R1+0xbd0], R4 ;  /* 0x000bd00401007387 */ /* 0x0007e80000100800 */
[----:B------:R4:W-:Y:S01]  /*a7b0*/  STL [R1+0xb9c], R2 ;  /* 0x000b9c0201007387 */ /* 0x0009e20000100800 */
[----:B-1----:R-:W-:Y:S02]  /*a7c0*/  IADD3 R3, P6, R19, UR43, RZ ;  /* 0x0000002b13037c10 */ /* 0x002fe4000ffde0ff */
[----:B---3--:R-:W-:Y:S02]  /*a7d0*/  IADD3.X R4, R17, UR61, RZ, P4, !PT ;  /* 0x0000003d11047c10 */ /* 0x008fe4000a7fe4ff */
[----:B----4-:R-:W-:Y:S01]  /*a7e0*/  IADD3.X R2, R18, UR61, RZ, P5, !PT ;  /* 0x0000003d12027c10 */ /* 0x010fe2000affe4ff */
[----:B------:R1:W-:Y:S04]  /*a7f0*/  STL [R1+0xbd8], R3 ;  /* 0x000bd80301007387 */ /* 0x0003e80000100800 */
[----:B------:R3:W-:Y:S01]  /*a800*/  STL [R1+0xba4], R2 ;  /* 0x000ba40201007387 */ /* 0x0007e20000100800 */
[----:B-1----:R-:W-:-:S03]  /*a810*/  IADD3.X R3, R16, UR61, RZ, P3, !PT ;  /* 0x0000003d10037c10 */ /* 0x002fc60009ffe4ff */
[----:B------:R1:W-:Y:S01]  /*a820*/  STL [R1+0xbac], R4 ;  /* 0x000bac0401007387 */ /* 0x0003e20000100800 */
[----:B---3--:R-:W-:-:S03]  /*a830*/  IADD3.X R2, R15, UR61, RZ, P2, !PT ;  /* 0x0000003d0f027c10 */ /* 0x008fc600097fe4ff */
[----:B------:R3:W-:Y:S04]  /*a840*/  STL [R1+0xbb4], R3 ;  /* 0x000bb40301007387 */ /* 0x0007e80000100800 */
[----:B------:R4:W-:Y:S01]  /*a850*/  STL [R1+0xbbc], R2 ;  /* 0x000bbc0201007387 */ /* 0x0009e20000100800 */
[----:B-1----:R-:W-:Y:S02]  /*a860*/  IADD3.X R4, R14, UR61, RZ, P1, !PT ;  /* 0x0000003d0e047c10 */ /* 0x002fe40008ffe4ff */
[----:B---3--:R-:W-:-:S03]  /*a870*/  IADD3.X R3, R13, UR61, RZ, P0, !PT ;  /* 0x0000003d0d037c10 */ /* 0x008fc600087fe4ff */
[----:B------:R1:W-:Y:S01]  /*a880*/  STL [R1+0xbc4], R4 ;  /* 0x000bc40401007387 */ /* 0x0003e20000100800 */
[----:B----4-:R-:W-:-:S03]  /*a890*/  IADD3.X R2, R12, UR61, RZ, P6, !PT ;  /* 0x0000003d0c027c10 */ /* 0x010fc6000b7fe4ff */
[----:B------:R3:W-:Y:S04]  /*a8a0*/  STL [R1+0xbcc], R3 ;  /* 0x000bcc0301007387 */ /* 0x0007e80000100800 */
[----:B------:R4:W-:Y:S01]  /*a8b0*/  STL [R1+0xbd4], R2 ;  /* 0x000bd40201007387 */ /* 0x0009e20000100800 */
[----:B-1----:R-:W-:Y:S02]  /*a8c0*/  IADD3 R4, P6, R27, UR40, RZ ;  /* 0x000000281b047c10 */ /* 0x002fe4000ffde0ff */
[----:B---3--:R-:W-:Y:S02]  /*a8d0*/  IADD3 R3, P4, R25, UR40, RZ ;  /* 0x0000002819037c10 */ /* 0x008fe4000ff9e0ff */
[----:B----4-:R-:W-:Y:S01]  /*a8e0*/  IADD3 R2, P5, R26, UR40, RZ ;  /* 0x000000281a027c10 */ /* 0x010fe2000ffbe0ff */
        /* <DEDUP_REMOVED lines=29> */
[----:B-1----:R-:W-:Y:S01]  /*aac0*/  IADD3 R4, P6, R27, UR38, RZ ;  /* 0x000000261b047c10 */ /* 0x002fe2000ffde0ff */
[----:B------:R-:W-:Y:S02]  /*aad0*/  USHF.R.S32.HI UR54, URZ, 0x1f, UR38 ;  /* 0x0000001f3f367899 */ /* 0x000fe40008011426 */
        /* <DEDUP_REMOVED lines=164> */
[----:B---3--:R-:W-:-:S03]  /*b520*/  IADD3 R3, P5, R26, UR33, RZ ;  /* 0x000000211a037c10 */ /* 0x008fc6000ffbe0ff */
[----:B------:R1:W-:Y:S01]  /*b530*/  STL [R1+0xd60], R4 ;  /* 0x000d600401007387 */ /* 0x0003e20000100800 */
[----:B----4-:R-:W-:-:S03]  /*b540*/  IADD3 R2, P4, R25, UR33, RZ ;  /* 0x0000002119027c10 */ /* 0x010fc6000ff9e0ff */
[----:B------:R3:W-:Y:S01]  /*b550*/  STL [R1+0xd68], R3 ;  /* 0x000d680301007387 */ /* 0x0007e20000100800 */
[----:B------:R-:W-:-:S03]  /*b560*/  USHF.R.S32.HI UR49, URZ, 0x1f, UR33 ;  /* 0x0000001f3f317899 */ /* 0x000fc60008011421 */
[----:B------:R4:W-:Y:S01]  /*b570*/  STL [R1+0xd70], R2 ;  /* 0x000d700201007387 */ /* 0x0009e20000100800 */
[----:B-1----:R-:W-:Y:S02]  /*b580*/  IADD3 R4, P3, R24, UR33, RZ ;  /* 0x0000002118047c10 */ /* 0x002fe4000ff7e0ff */
[----:B---3--:R-:W-:-:S03]  /*b590*/  IADD3 R3, P2, R23, UR33, RZ ;  /* 0x0000002117037c10 */ /* 0x008fc6000ff5e0ff */
[----:B------:R1:W-:Y:S01]  /*b5a0*/  STL [R1+0xd78], R4 ;  /* 0x000d780401007387 */ /* 0x0003e20000100800 */
[----:B----4-:R-:W-:-:S03]  /*b5b0*/  IADD3 R2, P1, R22, UR33, RZ ;  /* 0x0000002116027c10 */ /* 0x010fc6000ff3e0ff */
[----:B------:R3:W-:Y:S04]  /*b5c0*/  STL [R1+0xd80], R3 ;  /* 0x000d800301007387 */ /* 0x0007e80000100800 */
[----:B------:R4:W-:Y:S01]  /*b5d0*/  STL [R1+0xd88], R2 ;  /* 0x000d880201007387 */ /* 0x0009e20000100800 */
[----:B-1----:R-:W-:Y:S02]  /*b5e0*/  IADD3 R4, P0, R21, UR33, RZ ;  /* 0x0000002115047c10 */ /* 0x002fe4000ff1e0ff */
[----:B---3--:R-:W-:-:S03]  /*b5f0*/  IADD3.X R3, R20, UR49, RZ, P6, !PT ;  /* 0x0000003114037c10 */ /* 0x008fc6000b7fe4ff */
[----:B------:R-:W-:Y:S01]  /*b600*/  STL [R1+0xd90], R4 ;  /* 0x000d900401007387 */ /* 0x000fe20000100800 */
[----:B----4-:R-:W-:-:S03]  /*b610*/  IADD3 R2, P6, R19, UR33, RZ ;  /* 0x0000002113027c10 */ /* 0x010fc6000ffde0ff */
[----:B------:R1:W-:Y:S04]  /*b620*/  STL [R1+0xd5c], R3 ;  /* 0x000d5c0301007387 */ /* 0x0003e80000100800 */
[----:B------:R3:W-:Y:S01]  /*b630*/  STL [R1+0xd98], R2 ;  /* 0x000d980201007387 */ /* 0x0007e20000100800 */
[----:B-1----:R-:W-:Y:S02]  /*b640*/  IADD3.X R3, R18, UR49, RZ, P5, !PT ;  /* 0x0000003112037c10 */ /* 0x002fe4000affe4ff */
[----:B---3--:R-:W-:-:S03]  /*b650*/  IADD3.X R2, R17, UR49, RZ, P4, !PT ;  /* 0x0000003111027c10 */ /* 0x008fc6000a7fe4ff */
[----:B------:R1:W-:Y:S01]  /*b660*/  STL [R1+0xd64], R3 ;  /* 0x000d640301007387 */ /* 0x0003e20000100800 */
[----:B------:R-:W-:-:S03]  /*b670*/  IADD3.X R4, R16, UR49, RZ, P3, !PT ;  /* 0x0000003110047c10 */ /* 0x000fc60009ffe4ff */
[----:B------:R3:W-:Y:S01]  /*b680*/  STL [R1+0xd6c], R2 ;  /* 0x000d6c0201007387 */ /* 0x0007e20000100800 */
[----:B0-----:R-:W-:Y:S02]  /*b690*/  LOP3.LUT R28, R28, 0x1f, RZ, 0xc0, !PT ;  /* 0x0000001f1c1c7812 */ /* 0x001fe400078ec0ff */
[----:B-1----:R-:W-:Y:S02]  /*b6a0*/  IADD3.X R3, R14, UR49, RZ, P1, !PT ;  /* 0x000000310e037c10 */ /* 0x002fe40008ffe4ff */
[----:B---3--:R-:W-:Y:S01]  /*b6b0*/  IADD3.X R2, R15, UR49, RZ, P2, !PT ;  /* 0x000000310f027c10 */ /* 0x008fe200097fe4ff */
[----:B------:R-:W-:Y:S01]  /*b6c0*/  STL [R1+0xd74], R4 ;  /* 0x000d740401007387 */ /* 0x000fe20000100800 */
[----:B------:R-:W-:Y:S02]  /*b6d0*/  LOP3.LUT R60, R28, 0x10, RZ, 0x3c, !PT ;  /* 0x000000101c3c7812 */ /* 0x000fe400078e3cff */
[----:B------:R-:W-:Y:S01]  /*b6e0*/  SHF.R.S32.HI R28, RZ, 0x1f, R32 ;  /* 0x0000001fff1c7819 */ /* 0x000fe20000011420 */
[----:B------:R0:W-:Y:S04]  /*b6f0*/  STL [R1+0xd7c], R2 ;  /* 0x000d7c0201007387 */ /* 0x0001e80000100800 */
[----:B------:R1:W-:Y:S01]  /*b700*/  STL [R1+0xd84], R3 ;  /* 0x000d840301007387 */ /* 0x0003e20000100800 */
[----:B------:R-:W-:-:S02]  /*b710*/  LEA.HI R28, R28, R32, RZ, 0x5 ;  /* 0x000000201c1c7211 */ /* 0x000fc400078f28ff */
[----:B0-----:R-:W-:Y:S02]  /*b720*/  IADD3.X R2, R13, UR49, RZ, P0, !PT ;  /* 0x000000310d027c10 */ /* 0x001fe400087fe4ff */
[----:B-1----:R-:W-:-:S03]  /*b730*/  IADD3.X R3, R12, UR49, RZ, P6, !PT ;  /* 0x000000310c037c10 */ /* 0x002fc6000b7fe4ff */
[----:B------:R0:W-:Y:S01]  /*b740*/  STL [R1+0xd8c], R2 ;  /* 0x000d8c0201007387 */ /* 0x0001e20000100800 */
[----:B------:R-:W-:-:S03]  /*b750*/  IADD3 R4, P6, R27, UR32, RZ ;  /* 0x000000201b047c10 */ /* 0x000fc6000ffde0ff */
[----:B------:R1:W-:Y:S01]  /*b760*/  STL [R1+0xd94], R3 ;  /* 0x000d940301007387 */ /* 0x0003e20000100800 */
[----:B------:R-:W-:Y:S01]  /*b770*/  USHF.R.S32.HI UR48, URZ, 0x1f, UR32 ;  /* 0x0000001f3f307899 */ /* 0x000fe20008011420 */
[----:B0-----:R-:W-:Y:S02]  /*b780*/  SHF.R.S32.HI R2, RZ, 0x5, R28 ;  /* 0x00000005ff027819 */ /* 0x001fe4000001141c */
[----:B------:R-:W-:Y:S02]  /*b790*/  IADD3 R2, P4, R25, UR32, RZ ;  /* 0x0000002019027c10 */ /* 0x000fe4000ff9e0ff */
[----:B-1----:R-:W-:Y:S01]  /*b7a0*/  IADD3 R3, P5, R26, UR32, RZ ;  /* 0x000000201a037c10 */ /* 0x002fe2000ffbe0ff */
[----:B------:R0:W-:Y:S04]  /*b7b0*/  STL [R1+0xda0], R4 ;  /* 0x000da00401007387 */ /* 0x0001e80000100800 */
[----:B------:R1:W-:Y:S04]  /*b7c0*/  STL [R1+0xda8], R3 ;  /* 0x000da80301007387 */ /* 0x0003e80000100800 */
[----:B------:R3:W-:Y:S01]  /*b7d0*/  STL [R1+0xdb0], R2 ;  /* 0x000db00201007387 */ /* 0x0007e20000100800 */
[----:B0-----:R-:W-:-:S02]  /*b7e0*/  IADD3 R4, P3, R24, UR32, RZ ;  /* 0x0000002018047c10 */ /* 0x001fc4000ff7e0ff */
[----:B-1----:R-:W-:-:S03]  /*b7f0*/  IADD3 R3, P2, R23, UR32, RZ ;  /* 0x0000002017037c10 */ /* 0x002fc6000ff5e0ff */
[----:B------:R0:W-:Y:S01]  /*b800*/  STL [R1+0xdb8], R4 ;  /* 0x000db80401007387 */ /* 0x0001e20000100800 */
[----:B---3--:R-:W-:-:S03]  /*b810*/  IADD3 R2, P1, R22, UR32, RZ ;  /* 0x0000002016027c10 */ /* 0x008fc6000ff3e0ff */
[----:B------:R1:W-:Y:S04]  /*b820*/  STL [R1+0xdc0], R3 ;  /* 0x000dc00301007387 */ /* 0x0003e80000100800 */
[----:B------:R3:W-:Y:S01]  /*b830*/  STL [R1+0xdc8], R2 ;  /* 0x000dc80201007387 */ /* 0x0007e20000100800 */
[----:B0-----:R-:W-:Y:S02]  /*b840*/  IADD3 R4, P0, R21, UR32, RZ ;  /* 0x0000002015047c10 */ /* 0x001fe4000ff1e0ff */
[----:B-1----:R-:W-:-:S03]  /*b850*/  IADD3.X R3, R20, UR48, RZ, P6, !PT ;  /* 0x0000003014037c10 */ /* 0x002fc6000b7fe4ff */
[----:B------:R0:W-:Y:S01]  /*b860*/  STL [R1+0xdd0], R4 ;  /* 0x000dd00401007387 */ /* 0x0001e20000100800 */
[----:B---3--:R-:W-:-:S03]  /*b870*/  IADD3 R2, P6, R19, UR32, RZ ;  /* 0x0000002013027c10 */ /* 0x008fc6000ffde0ff */
[----:B------:R1:W-:Y:S04]  /*b880*/  STL [R1+0xd9c], R3 ;  /* 0x000d9c0301007387 */ /* 0x0003e80000100800 */
[----:B------:R3:W-:Y:S01]  /*b890*/  STL [R1+0xdd8], R2 ;  /* 0x000dd80201007387 */ /* 0x0007e20000100800 */
[----:B0-----:R-:W-:Y:S02]  /*b8a0*/  IADD3.X R4, R17, UR48, RZ, P4, !PT ;  /* 0x0000003011047c10 */ /* 0x001fe4000a7fe4ff */
[----:B-1----:R-:W-:Y:S02]  /*b8b0*/  IADD3.X R3, R18, UR48, RZ, P5, !PT ;  /* 0x0000003012037c10 */ /* 0x002fe4000affe4ff */
[----:B---3--:R-:W-:-:S03]  /*b8c0*/  IADD3.X R2, R16, UR48, RZ, P3, !PT ;  /* 0x0000003010027c10 */ /* 0x008fc60009ffe4ff */
[----:B------:R0:W-:Y:S04]  /*b8d0*/  STL [R1+0xda4], R3 ;  /* 0x000da40301007387 */ /* 0x0001e80000100800 */
[----:B------:R1:W-:Y:S04]  /*b8e0*/  STL [R1+0xdac], R4 ;  /* 0x000dac0401007387 */ /* 0x0003e80000100800 */
[----:B------:R3:W-:Y:S01]  /*b8f0*/  STL [R1+0xdb4], R2 ;  /* 0x000db40201007387 */ /* 0x0007e20000100800 */
[----:B0-----:R-:W-:Y:S02]  /*b900*/  IADD3.X R3, R15, UR48, RZ, P2, !PT ;  /* 0x000000300f037c10 */ /* 0x001fe400097fe4ff */
[----:B-1----:R-:W-:-:S03]  /*b910*/  IADD3.X R4, R14, UR48, RZ, P1, !PT ;  /* 0x000000300e047c10 */ /* 0x002fc60008ffe4ff */
[----:B------:R0:W-:Y:S01]  /*b920*/  STL [R1+0xdbc], R3 ;  /* 0x000dbc0301007387 */ /* 0x0001e20000100800 */
[----:B---3--:R-:W-:-:S03]  /*b930*/  IADD3.X R2, R13, UR48, RZ, P0, !PT ;  /* 0x000000300d027c10 */ /* 0x008fc600087fe4ff */
[----:B------:R2:W-:Y:S04]  /*b940*/  STL [R1+0xdc4], R4 ;  /* 0x000dc40401007387 */ /* 0x0005e80000100800 */
[----:B------:R1:W-:Y:S01]  /*b950*/  STL [R1+0xdcc], R2 ;  /* 0x000dcc0201007387 */ /* 0x0003e20000100800 */
[----:B0-----:R-:W-:Y:S02]  /*b960*/  IADD3.X R3, R12, UR48, RZ, P6, !PT ;  /* 0x000000300c037c10 */ /* 0x001fe4000b7fe4ff */
[C---:B--2---:R-:W-:Y:S02]  /*b970*/  LOP3.LUT R4, R0.reuse, 0x40, RZ, 0x3c, !PT ;  /* 0x0000004000047812 */ /* 0x044fe400078e3cff */
[----:B-1----:R-:W-:Y:S02]  /*b980*/  LOP3.LUT R2, R0, 0x20, RZ, 0x3c, !PT ;  /* 0x0000002000027812 */ /* 0x002fe400078e3cff */
[----:B------:R-:W-:Y:S01]  /*b990*/  IADD3 R2, P6, R27, UR31, RZ ;  /* 0x0000001f1b027c10 */ /* 0x000fe2000ffde0ff */
[----:B------:R0:W-:Y:S01]  /*b9a0*/  STL [R1+0xdd4], R3 ;  /* 0x000dd40301007387 */ /* 0x0001e20000100800 */
[----:B------:R-:W-:-:S03]  /*b9b0*/  IADD3 R4, P5, R26, UR31, RZ ;  /* 0x0000001f1a047c10 */ /* 0x000fc6000ffbe0ff */
[----:B------:R1:W-:Y:S01]  /*b9c0*/  STL [R1+0xde0], R2 ;  /* 0x000de00201007387 */ /* 0x0003e20000100800 */
[----:B0-----:R-:W-:Y:S02]  /*b9d0*/  LOP3.LUT R3, R0, 0x60, RZ, 0x3c, !PT ;  /* 0x0000006000037812 */ /* 0x001fe400078e3cff */
[----:B------:R-:W-:Y:S02]  /*b9e0*/  IADD3 R3, P4, R25, UR31, RZ ;  /* 0x0000001f19037c10 */ /* 0x000fe4000ff9e0ff */
[----:B-1----:R-:W-:Y:S01]  /*b9f0*/  IADD3 R2, P3, R24, UR31, RZ ;  /* 0x0000001f18027c10 */ /* 0x002fe2000ff7e0ff */
[----:B------:R0:W-:Y:S01]  /*ba00*/  STL [R1+0xde8], R4 ;  /* 0x000de80401007387 */ /* 0x0001e20000100800 */
[----:B------:R-:W-:-:S03]  /*ba10*/  USHF.R.S32.HI UR60, URZ, 0x1f, UR31 ;  /* 0x0000001f3f3c7899 */ /* 0x000fc6000801141f */
[----:B------:R1:W-:Y:S04]  /*ba20*/  STL [R1+0xdf0], R3 ;  /* 0x000df00301007387 */ /* 0x0003e80000100800 */
[----:B------:R2:W-:Y:S01]  /*ba30*/  STL [R1+0xdf8], R2 ;  /* 0x000df80201007387 */ /* 0x0005e20000100800 */
[----:B0-----:R-:W-:Y:S02]  /*ba40*/  IADD3 R4, P2, R23, UR31, RZ ;  /* 0x0000001f17047c10 */ /* 0x001fe4000ff5e0ff */
[----:B-1----:R-:W-:-:S03]  /*ba50*/  IADD3 R3, P1, R22, UR31, RZ ;  /* 0x0000001f16037c10 */ /* 0x002fc6000ff3e0ff */
[----:B------:R0:W-:Y:S01]  /*ba60*/  STL [R1+0xe00], R4 ;  /* 0x000e000401007387 */ /* 0x0001e20000100800 */
[----:B--2---:R-:W-:-:S03]  /*ba70*/  IADD3 R2, P0, R21, UR31, RZ ;  /* 0x0000001f15027c10 */ /* 0x004fc6000ff1e0ff */
[----:B------:R1:W-:Y:S04]  /*ba80*/  STL [R1+0xe08], R3 ;  /* 0x000e080301007387 */ /* 0x0003e80000100800 */
[----:B------:R2:W-:Y:S01]  /*ba90*/  STL [R1+0xe10], R2 ;  /* 0x000e100201007387 */ /* 0x0005e20000100800 */
[----:B0-----:R-:W-:Y:S02]  /*baa0*/  IADD3.X R4, R20, UR60, RZ, P6, !PT ;  /* 0x0000003c14047c10 */ /* 0x001fe4000b7fe4ff */
[----:B-1----:R-:W-:-:S03]  /*bab0*/  IADD3 R3, P6, R19, UR31, RZ ;  /* 0x0000001f13037c10 */ /* 0x002fc6000ffde0ff */
[----:B------:R0:W-:Y:S01]  /*bac0*/  STL [R1+0xddc], R4 ;  /* 0x000ddc0401007387 */ /* 0x0001e20000100800 */
[----:B--2---:R-:W-:-:S03]  /*bad0*/  IADD3.X R2, R18, UR60, RZ, P5, !PT ;  /* 0x0000003c12027c10 */ /* 0x004fc6000affe4ff */
[----:B------:R1:W-:Y:S04]  /*bae0*/  STL [R1+0xe18], R3 ;  /* 0x000e180301007387 */ /* 0x0003e80000100800 */
[----:B------:R2:W-:Y:S01]  /*baf0*/  STL [R1+0xde4], R2 ;  /* 0x000de40201007387 */ /* 0x0005e20000100800 */
[----:B0-----:R-:W-:Y:S02]  /*bb00*/  IADD3 R4, P5, R27, UR47, RZ ;  /* 0x0000002f1b047c10 */ /* 0x001fe4000ffbe0ff */
[----:B-1----:R-:W-:-:S03]  /*bb10*/  IADD3.X R3, R17, UR60, RZ, P4, !PT ;  /* 0x0000003c11037c10 */ /* 0x002fc6000a7fe4ff */
        /* <DEDUP_REMOVED lines=14> */
[----:B------:R1:W-:Y:S01]  /*bc00*/  STL [R1+0xe04], R3 ;  /* 0x000e040301007387 */ /* 0x0003e20000100800 */
[----:B------:R-:W-:-:S03]  /*bc10*/  USHF.R.S32.HI UR59, URZ, 0x1f, UR47 ;  /* 0x0000001f3f3b7899 */ /* 0x000fc6000801142f */
        /* <DEDUP_REMOVED lines=29> */
[----:B------:R1:W-:Y:S01]  /*bdf0*/  STL [R1+0xe78], R3 ;  /* 0x000e780301007387 */ /* 0x0003e20000100800 */
[----:B------:R-:W-:-:S03]  /*be00*/  USHF.R.S32.HI UR58, URZ, 0x1f, UR45 ;  /* 0x0000001f3f3a7899 */ /* 0x000fc6000801142d */
        /* <DEDUP_REMOVED lines=34> */
[----:B--2---:R-:W-:Y:S01]  /*c030*/  IADD3.X R2, R13, UR58, RZ, P5, !PT ;  /* 0x0000003a0d027c10 */ /* 0x004fe2000affe4ff */
[----:B------:R-:W-:Y:S02]  /*c040*/  USHF.R.S32.HI UR57, URZ, 0x1f, UR46 ;  /* 0x0000001f3f397899 */ /* 0x000fe4000801142e */
        /* <DEDUP_REMOVED lines=136> */
[----:B------:R1:W-:Y:S01]  /*c8d0*/  STL [R1+0xfc8], R3 ;  /* 0x000fc80301007387 */ /* 0x0003e20000100800 */
[----:B------:R-:W-:-:S03]  /*c8e0*/  UIMAD UR6, UR6, 0xe, URZ ;  /* 0x0000000e060678a4 */ /* 0x000fc6000f8e023f */
        /* <DEDUP_REMOVED lines=66> */
[----:B--2---:R-:W-:Y:S01]  /*cd10*/  IADD3 R2, P5, R21, UR7, RZ ;  /* 0x0000000715027c10 */ /* 0x004fe2000ffbe0ff */
[----:B------:R-:W-:Y:S02]  /*cd20*/  UIMAD UR8, UR8, 0xc, URZ ;  /* 0x0000000c080878a4 */ /* 0x000fe4000f8e023f */
        /* <DEDUP_REMOVED lines=63> */
[----:B------:R1:W-:Y:S01]  /*d120*/  STL [R1+0x108c], R3 ;  /* 0x00108c0301007387 */ /* 0x0003e20000100800 */
[----:B------:R-:W-:-:S03]  /*d130*/  UIMAD UR10, UR10, 0xa, URZ ;  /* 0x0000000a0a0a78a4 */ /* 0x000fc6000f8e023f */
        /* <DEDUP_REMOVED lines=69> */
[----:B------:R-:W-:-:S03]  /*d590*/  USHF.L.U32 UR12, UR12, 0x3, URZ ;  /* 0x000000030c0c7899 */ /* 0x000fc6000800063f */
        /* <DEDUP_REMOVED lines=133> */
[----:B------:R-:W-:-:S03]  /*ddf0*/  USHF.L.U32 UR16, UR16, 0x2, URZ ;  /* 0x0000000210107899 */ /* 0x000fc6000800063f */
        /* <DEDUP_REMOVED lines=145> */
[----:B0-----:R-:W-:Y:S02]  /*e710*/  IADD3.X R4, R17, UR19, RZ, P4, !PT ;  /* 0x0000001311047c10 */ /* 0x001fe4000a7fe4ff */
[----:B-1----:R-:W-:-:S03]  /*e720*/  IADD3.X R3, R16, UR19, RZ, P3, !PT ;  /* 0x0000001310037c10 */ /* 0x002fc60009ffe4ff */
[----:B------:R0:W-:Y:S01]  /*e730*/  STL [R1+0x132c], R4 ;  /* 0x00132c0401007387 */ /* 0x0001e20000100800 */
[----:B--2---:R-:W-:-:S03]  /*e740*/  IADD3.X R2, R15, UR19, RZ, P2, !PT ;  /* 0x000000130f027c10 */ /* 0x004fc600097fe4ff */
[----:B------:R1:W-:Y:S04]  /*e750*/  STL [R1+0x1334], R3 ;  /* 0x0013340301007387 */ /* 0x0003e80000100800 */
[----:B------:R2:W-:Y:S01]  /*e760*/  STL [R1+0x133c], R2 ;  /* 0x00133c0201007387 */ /* 0x0005e20000100800 */
[----:B0-----:R-:W-:Y:S02]  /*e770*/  IADD3.X R4, R14, UR19, RZ, P1, !PT ;  /* 0x000000130e047c10 */ /* 0x001fe40008ffe4ff */
[----:B-1----:R-:W-:Y:S02]  /*e780*/  IADD3.X R3, R13, UR19, RZ, P0, !PT ;  /* 0x000000130d037c10 */ /* 0x002fe400087fe4ff */
[----:B--2---:R-:W-:Y:S01]  /*e790*/  IADD3.X R2, R12, UR19, RZ, P6, !PT ;  /* 0x000000130c027c10 */ /* 0x004fe2000b7fe4ff */
[----:B------:R0:W-:Y:S04]  /*e7a0*/  STL [R1+0x1344], R4 ;  /* 0x0013440401007387 */ /* 0x0001e80000100800 */
[----:B------:R0:W-:Y:S04]  /*e7b0*/  STL [R1+0x1354], R2 ;  /* 0x0013540201007387 */ /* 0x0001e80000100800 */
[----:B------:R0:W-:Y:S01]  /*e7c0*/  STL [R1+0x134c], R3 ;  /* 0x00134c0301007387 */ /* 0x0001e20000100800 */
[----:B------:R-:W-:Y:S01]  /*e7d0*/  USHF.L.U32 UR5, UR5, 0x5, URZ ;  /* 0x0000000505057899 */ /* 0x000fe2000800063f */
[----:B------:R-:W-:-:S02]  /*e7e0*/  CS2R R8, SRZ ;  /* 0x0000000000087805 */ /* 0x000fc4000001ff00 */
[----:B------:R-:W-:Y:S02]  /*e7f0*/  CS2R R10, SRZ ;  /* 0x00000000000a7805 */ /* 0x000fe4000001ff00 */
[----:B------:R-:W-:Y:S02]  /*e800*/  CS2R R36, SRZ ;  /* 0x0000000000247805 */ /* 0x000fe4000001ff00 */
[----:B------:R-:W-:Y:S02]  /*e810*/  CS2R R38, SRZ ;  /* 0x0000000000267805 */ /* 0x000fe4000001ff00 */
[----:B------:R-:W-:Y:S02]  /*e820*/  CS2R R56, SRZ ;  /* 0x0000000000387805 */ /* 0x000fe4000001ff00 */
[----:B------:R-:W-:Y:S02]  /*e830*/  CS2R R58, SRZ ;  /* 0x00000000003a7805 */ /* 0x000fe4000001ff00 */
[----:B------:R-:W-:-:S02]  /*e840*/  CS2R R52, SRZ ;  /* 0x0000000000347805 */ /* 0x000fc4000001ff00 */
[----:B------:R-:W-:Y:S02]  /*e850*/  CS2R R54, SRZ ;  /* 0x0000000000367805 */ /* 0x000fe4000001ff00 */
[----:B------:R-:W-:Y:S02]  /*e860*/  CS2R R48, SRZ ;  /* 0x0000000000307805 */ /* 0x000fe4000001ff00 */
[----:B------:R-:W-:Y:S02]  /*e870*/  CS2R R50, SRZ ;  /* 0x0000000000327805 */ /* 0x000fe4000001ff00 */
[----:B------:R-:W-:Y:S02]  /*e880*/  CS2R R44, SRZ ;  /* 0x00000000002c7805 */ /* 0x000fe4000001ff00 */
[----:B------:R-:W-:Y:S01]  /*e890*/  CS2R R46, SRZ ;  /* 0x00000000002e7805 */ /* 0x000fe2000001ff00 */
[----:B------:R-:W-:Y:S02]  /*e8a0*/  USHF.R.S32.HI UR32, URZ, 0x1f, UR30 ;  /* 0x0000001f3f207899 */ /* 0x000fe4000801141e */
[----:B0-----:R-:W-:-:S12]  /*e8b0*/  USHF.R.S32.HI UR48, URZ, 0x1f, UR5 ;  /* 0x0000001f3f307899 */ /* 0x001fd80008011405 */
.L_x_1:
[----:B-1----:R-:W2:Y:S01]  /*e8c0*/  LDL R5, [R1+0xb68] ;  /* 0x000b680001057983 */ /* 0x002ea20000100800 */
[----:B------:R-:W0:Y:S03]  /*e8d0*/  LDC R2, c[0x0][0x230] ;  /* 0x00008c00ff027b82 */ /* 0x000e260000000800 */
[----:B--2---:R1:W-:Y:S04]  /*e8e0*/  STL [R1+0x205c], R5 ;  /* 0x00205c0501007387 */ /* 0x0043e80000100800 */
[----:B------:R-:W2:Y:S04]  /*e8f0*/  LDL R4, [R1+0xb6c] ;  /* 0x000b6c0001047983 */ /* 0x000ea80000100800 */
[----:B-1----:R-:W0:Y:S04]  /*e900*/  LDL R5, [R1+0xb70] ;  /* 0x000b700001057983 */ /* 0x002e280000100800 */
[----:B------:R-:W-:Y:S04]  /*e910*/  STL [R1+0x1e64], R60 ;  /* 0x001e643c01007387 */ /* 0x000fe80000100800 */
        /* <DEDUP_REMOVED lines=126> */
[----:B------:R1:W-:Y:S04]  /*f100*/  STL [R1+0x2058], R43 ;  /* 0x0020582b01007387 */ /* 0x0003e80000100800 */
        /* <DEDUP_REMOVED lines=30> */
[----:B-----5:R-:W-:Y:S04]  /*f2f0*/  STL [R1+0x1c70], R0 ;  /* 0x001c700001007387 */ /* 0x020fe80000100800 */
        /* <DEDUP_REMOVED lines=19> */
[----:B------:R-:W-:Y:S04]  /*f430*/  STL.64 [R1+0x1a90], R58 ;  /* 0x001a903a01007387 */ /* 0x000fe80000100a00 */
[----:B------:R-:W-:Y:S04]  /*f440*/  STL [R1+0x1ca0], R59 ;  /* 0x001ca03b01007387 */ /* 0x000fe80000100800 */
[----:B------:R-:W-:Y:S04]  /*f450*/  STL.64 [R1+0x1a88], R56 ;  /* 0x001a883801007387 */ /* 0x000fe80000100a00 */
[----:B------:R-:W-:Y:S04]  /*f460*/  STL [R1+0x1ca8], R56 ;  /* 0x001ca83801007387 */ /* 0x000fe80000100800 */
[----:B------:R-:W-:Y:S04]  /*f470*/  STL [R1+0x1ca4], R57 ;  /* 0x001ca43901007387 */ /* 0x000fe80000100800 */
[----:B------:R-:W-:Y:S04]  /*f480*/  STL.64 [R1+0x1a80], R54 ;  /* 0x001a803601007387 */ /* 0x000fe80000100a00 */
[----:B------:R-:W-:Y:S04]  /*f490*/  STL [R1+0x1cb0], R54 ;  /* 0x001cb03601007387 */ /* 0x000fe80000100800 */
[----:B------:R-:W-:Y:S04]  /*f4a0*/  STL [R1+0x1cac], R55 ;  /* 0x001cac3701007387 */ /* 0x000fe80000100800 */
[----:B------:R-:W-:Y:S04]  /*f4b0*/  STL.64 [R1+0x1a78], R52 ;  /* 0x001a783401007387 */ /* 0x000fe80000100a00 */
        /* <DEDUP_REMOVED lines=12> */
[----:B------:R-:W-:Y:S01]  /*f580*/  STL [R1+0x1ccc], R45 ;  /* 0x001ccc2d01007387 */ /* 0x000fe20000100800 */
[----:B0-----:R-:W-:-:S03]  /*f590*/  IMAD R2, R5, -0x20, R2 ;  /* 0xffffffe005027824 */ /* 0x001fc600078e0202 */
[----:B------:R-:W-:Y:S04]  /*f5a0*/  STL [R1+0x1a5c], R46 ;  /* 0x001a5c2e01007387 */ /* 0x000fe80000100800 */
[----:B------:R-:W-:Y:S04]  /*f5b0*/  STL [R1+0x1cd0], R46 ;  /* 0x001cd02e01007387 */ /* 0x000fe80000100800 */
[----:B------:R-:W-:Y:S04]  /*f5c0*/  STL [R1+0x1a58], R47 ;  /* 0x001a582f01007387 */ /* 0x000fe80000100800 */
[----:B------:R-:W-:Y:S04]  /*f5d0*/  STL [R1+0x1cd4], R47 ;  /* 0x001cd42f01007387 */ /* 0x000fe80000100800 */
[----:B------:R-:W2:Y:S01]  /*f5e0*/  LDL.LU R5, [R1+0x205c] ;  /* 0x00205c0001057983 */ /* 0x000ea20000300800 */
[----:B------:R-:W-:-:S02]  /*f5f0*/  ISETP.GT.AND P0, PT, R2, RZ, PT ;  /* 0x000000ff0200720c */ /* 0x000fc40003f04270 */
[----:B-1----:R-:W-:-:S11]  /*f600*/  PRMT R43, RZ, 0x7610, R43 ;  /* 0x00007610ff2b7816 */ /* 0x002fd6000000002b */
[----:B--2---:R-:W2:Y:S04]  /*f610*/  @P0 LDG.E.U8 R43, desc[UR20][R4.64] ;  /* 0x00000014042b0981 */ /* 0x004ea8000c1e1100 */
[----:B--2---:R0:W-:Y:S04]  /*f620*/  STL [R1+0xb2c], R43 ;  /* 0x000b2c2b01007387 */ /* 0x0041e80000100800 */
[----:B0-----:R-:W2:Y:S04]  /*f630*/  LDL.LU R43, [R1+0x2058] ;  /* 0x00205800012b7983 */ /* 0x001ea80000300800 */
[----:B------:R-:W3:Y:S04]  /*f640*/  LDL R4, [R1+0xb60] ;  /* 0x000b600001047983 */ /* 0x000ee80000100800 */
[----:B------:R-:W3:Y:S01]  /*f650*/  LDL R5, [R1+0xb64] ;  /* 0x000b640001057983 */ /* 0x000ee20000100800 */
[----:B------:R-:W-:-:S02]  /*f660*/  PRMT R60, RZ, 0x7610, R60 ;  /* 0x00007610ff3c7816 */ /* 0x000fc4000000003c */
[----:B---3--:R-:W-:-:S04]  /*f670*/  @P0 LOP3.LUT R5, R5, R4, RZ, 0x3c, !PT ;  /* 0x0000000405050212 */ /* 0x008fc800078e3cff */
[----:B------:R-:W-:-:S04]  /*f680*/  @P0 LOP3.LUT R4, R5, R4, RZ, 0x3c, !PT ;  /* 0x0000000405040212 */ /* 0x000fc800078e3cff */
[----:B------:R-:W-:-:S05]  /*f690*/  @P0 LOP3.LUT R5, R5, R4, RZ, 0x3c, !PT ;  /* 0x0000000405050212 */ /* 0x000fca00078e3cff */
[----:B------:R-:W3:Y:S04]  /*f6a0*/  @P0 LDG.E.U8 R60, desc[UR20][R4.64] ;  /* 0x00000014043c0981 */ /* 0x000ee8000c1e1100 */
[----:B---3--:R0:W-:Y:S04]  /*f6b0*/  STL [R1+0xb28], R60 ;  /* 0x000b283c01007387 */ /* 0x0081e80000100800 */
[----:B0-----:R-:W3:Y:S04]  /*f6c0*/  LDL.LU R60, [R1+0x2054] ;  /* 0x00205400013c7983 */ /* 0x001ee80000300800 */
[----:B------:R-:W4:Y:S04]  /*f6d0*/  LDL R4, [R1+0xb58] ;  /* 0x000b580001047983 */ /* 0x000f280000100800 */
[----:B------:R-:W4:Y:S01]  /*f6e0*/  LDL R5, [R1+0xb5c] ;  /* 0x000b5c0001057983 */ /* 0x000f220000100800 */
[----:B------:R-:W-:-:S02]  /*f6f0*/  PRMT R61, RZ, 0x7610, R61 ;  /* 0x00007610ff3d7816 */ /* 0x000fc4000000003d */
[----:B----4-:R-:W-:-:S04]  /*f700*/  @P0 LOP3.LUT R5, R5, R4, RZ, 0x3c, !PT ;  /* 0x0000000405050212 */ /* 0x010fc800078e3cff */
[----:B------:R-:W-:-:S04]  /*f710*/  @P0 LOP3.LUT R4, R5, R4, RZ, 0x3c, !PT ;  /* 0x0000000405040212 */ /* 0x000fc800078e3cff */
[----:B------:R-:W-:-:S05]  /*f720*/  @P0 LOP3.LUT R5, R5, R4, RZ, 0x3c, !PT ;  /* 0x0000000405050212 */ /* 0x000fca00078e3cff */
[----:B------:R-:W4:Y:S04]  /*f730*/  @P0 LDG.E.U8 R61, desc[UR20][R4.64] ;  /* 0x00000014043d0981 */ /* 0x000f28000c1e1100 */
[----:B----4-:R0:W-:Y:S04]  /*f740*/  STL [R1+0xb24], R61 ;  /* 0x000b243d01007387 */ /* 0x0101e80000100800 */
[----:B0-----:R-:W4:Y:S04]  /*f750*/  LDL.LU R61, [R1+0x2050] ;  /* 0x00205000013d7983 */ /* 0x001f280000300800 */
[----:B------:R-:W2:Y:S04]  /*f760*/  LDL R4, [R1+0xb50] ;  /* 0x000b500001047983 */ /* 0x000ea80000100800 */
[----:B------:R-:W2:Y:S01]  /*f770*/  LDL R5, [R1+0xb54] ;  /* 0x000b540001057983 */ /* 0x000ea20000100800 */
[----:B---3--:R-:W-:-:S02]  /*f780*/  PRMT R60, RZ, 0x7610, R60 ;  /* 0x00007610ff3c7816 */ /* 0x008fc4000000003c */
[----:B--2---:R-:W-:-:S04]  /*f790*/  @P0 LOP3.LUT R5, R5, R4, RZ, 0x3c, !PT ;  /* 0x0000000405050212 */ /* 0x004fc800078e3cff */
[----:B------:R-:W-:-:S04]  /*f7a0*/  @P0 LOP3.LUT R4, R5, R4, RZ, 0x3c, !PT ;  /* 0x0000000405040212 */ /* 0x000fc800078e3cff */
[----:B------:R-:W-:-:S05]  /*f7b0*/  @P0 LOP3.LUT R5, R5, R4, RZ, 0x3c, !PT ;  /* 0x0000000405050212 */ /* 0x000fca00078e3cff */
[----:B------:R-:W2:Y:S04]  /*f7c0*/  @P0 LDG.E.U8 R60, desc[UR20][R4.64] ;  /* 0x00000014043c0981 */ /* 0x000ea8000c1e1100 */
[----:B--2---:R0:W-:Y:S04]  /*f7d0*/  STL [R1+0xb20], R60 ;  /* 0x000b203c01007387 */ /* 0x0041e80000100800 */
[----:B0-----:R-:W2:Y:S04]  /*f7e0*/  LDL.LU R60, [R1+0x204c] ;  /* 0x00204c00013c7983 */ /* 0x001ea80000300800 */
[----:B------:R-:W3:Y:S04]  /*f7f0*/  LDL R4, [R1+0xb48] ;  /* 0x000b480001047983 */ /* 0x000ee80000100800 */
[----:B------:R-:W3:Y:S01]  /*f800*/  LDL R5, [R1+0xb4c] ;  /* 0x000b4c0001057983 */ /* 0x000ee20000100800 */
[----:B----4-:R-:W-:-:S02]  /*f810*/  PRMT R61, RZ, 0x7610, R61 ;  /* 0x00007610ff3d7816 */ /* 0x010fc4000000003d */
        /* <DEDUP_REMOVED lines=8> */
[----:B--2---:R-:W-:-:S02]  /*f8a0*/  PRMT R60, RZ, 0x7610, R60 ;  /* 0x00007610ff3c7816 */ /* 0x004fc4000000003c */
[----:B----4-:R-:W-:-:S04]  /*f8b0*/  @P0 LOP3.LUT R5, R5, R4, RZ, 0x3c, !PT ;  /* 0x0000000405050212 */ /* 0x010fc800078e3cff */
[----:B------:R-:W-:-:S04]  /*f8c0*/  @P0 LOP3.LUT R4, R5, R4, RZ, 0x3c, !PT ;  /* 0x0000000405040212 */ /* 0x000fc800078e3cff */
[----:B------:R-:W-:-:S05]  /*f8d0*/  @P0 LOP3.LUT R5, R5, R4, RZ, 0x3c, !PT ;  /* 0x0000000405050212 */ /* 0x000fca00078e3cff */
[----:B------:R-:W2:Y:S04]  /*f8e0*/  @P0 LDG.E.U8 R60, desc[UR20][R4.64] ;  /* 0x00000014043c0981 */ /* 0x000ea8000c1e1100 */
[----:B--2---:R0:W-:Y:S04]  /*f8f0*/  STL [R1+0xb18], R60 ;  /* 0x000b183c01007387 */ /* 0x0041e80000100800 */
[----:B0-----:R-:W2:Y:S04]  /*f900*/  LDL.LU R60, [R1+0x2044] ;  /* 0x00204400013c7983 */ /* 0x001ea80000300800 */
[----:B------:R-:W4:Y:S04]  /*f910*/  LDL R4, [R1+0xb38] ;  /* 0x000b380001047983 */ /* 0x000f280000100800 */
[----:B------:R-:W4:Y:S01]  /*f920*/  LDL R5, [R1+0xb3c] ;  /* 0x000b3c0001057983 */ /* 0x000f220000100800 */
[----:B---3--:R-:W-:-:S02]  /*f930*/  PRMT R61, RZ, 0x7610, R61 ;  /* 0x00007610ff3d7816 */ /* 0x008fc4000000003d */
[----:B----4-:R-:W-:-:S04]  /*f940*/  @P0 LOP3.LUT R5, R5, R4, RZ, 0x3c, !PT ;  /* 0x0000000405050212 */ /* 0x010fc800078e3cff */
        /* <DEDUP_REMOVED lines=11> */
[----:B------:R-:W2:Y:S01]  /*fa00*/  @P0 LDG.E.U8 R60, desc[UR20][R4.64] ;  /* 0x00000014043c0981 */ /* 0x000ea2000c1e1100 */
[----:B------:R-:W-:-:S03]  /*fa10*/  ISETP.GT.AND P1, PT, R2, 0x1, PT ;  /* 0x000000010200780c */ /* 0x000fc60003f24270 */
        /* <DEDUP_REMOVED lines=1026> */
[----:B------:R-:W-:-:S02]  /*13a40*/  PRMT R47, RZ, 0x7610, R47 ;  /* 0x00007610ff2f7816 */ /* 0x000fc4000000002f */
[----:B----4-:R-:W-:-:S04]  /*13a50*/  @P1 LOP3.LUT R5, R5, R4, RZ, 0x3c, !PT ;  /* 0x0000000405051212 */ /* 0x010fc800078e3cff */
[----:B------:R-:W-:-:S04]  /*13a60*/  @P1 LOP3.LUT R4, R5, R4, RZ, 0x3c, !PT ;  /* 0x0000000405041212 */ /* 0x000fc800078e3cff */
[----:B------:R-:W-:-:S05]  /*13a70*/  @P1 LOP3.LUT R5, R5, R4, RZ, 0x3c, !PT ;  /* 0x0000000405051212 */ /* 0x000fca00078e3cff */
[----:B------:R-:W4:Y:S04]  /*13a80*/  @P1 LDG.E.U8 R47, desc[UR20][R4.64] ;  /* 0x00000014042f1981 */ /* 0x000f28000c1e1100 */
[----:B------:R-:W3:Y:S04]  /*13a90*/  LDL R4, [R1+0xfcc] ;  /* 0x000fcc0001047983 */ /* 0x000ee80000100800 */
[----:B------:R-:W3:Y:S01]  /*13aa0*/  LDL R5, [R1+0xfd0] ;  /* 0x000fd00001057983 */ /* 0x000ee20000100800 */
[----:B------:R-:W-:-:S03]  /*13ab0*/  PRMT R46, RZ, 0x7610, R46 ;  /* 0x00007610ff2e7816 */ /* 0x000fc6000000002e */
[----:B----4-:R-:W-:Y:S01]  /*13ac0*/  STL [R1+0x1cd8], R47 ;  /* 0x001cd82f01007387 */ /* 0x010fe20000100800 */
[----:B---3--:R-:W-:-:S04]  /*13ad0*/  @P1 LOP3.LUT R5, R5, R4, RZ, 0x3c, !PT ;  /* 0x0000000405051212 */ /* 0x008fc800078e3cff */
[----:B------:R-:W-:-:S04]  /*13ae0*/  @P1 LOP3.LUT R4, R5, R4, RZ, 0x3c, !PT ;  /* 0x0000000405041212 */ /* 0x000fc800078e3cff */
[----:B------:R-:W-:-:S05]  /*13af0*/  @P1 LOP3.LUT R5, R5, R4, RZ, 0x3c, !PT ;  /* 0x0000000405051212 */ /* 0x000fca00078e3cff */
[----:B------:R-:W3:Y:S04]  /*13b00*/  @P1 LDG.E.U8 R46, desc[UR20][R4.64] ;  /* 0x00000014042e1981 */ /* 0x000ee8000c1e1100 */
[----:B------:R-:W4:Y:S04]  /*13b10*/  LDL R4, [R1+0xfc4] ;  /* 0x000fc40001047983 */ /* 0x000f280000100800 */
[----:B------:R-:W4:Y:S01]  /*13b20*/  LDL R5, [R1+0xfc8] ;  /* 0x000fc80001057983 */ /* 0x000f220000100800 */
[----:B------:R-:W-:-:S03]  /*13b30*/  PRMT R45, RZ, 0x7610, R45 ;  /* 0x00007610ff2d7816 */ /* 0x000fc6000000002d */
[----:B---3--:R-:W-:Y:S01]  /*13b40*/  STL [R1+0x1cdc], R46 ;  /* 0x001cdc2e01007387 */ /* 0x008fe20000100800 */
[----:B----4-:R-:W-:-:S04]  /*13b50*/  @P1 LOP3.LUT R5, R5, R4, RZ, 0x3c, !PT ;  /* 0x0000000405051212 */ /* 0x010fc800078e3cff */
        /* <DEDUP_REMOVED lines=42> */
[----:B------:R0:W3:Y:S04]  /*13e00*/  @P1 LDG.E.U8 R48, desc[UR20][R4.64] ;  /* 0x0000001404301981 */ /* 0x0000e8000c1e1100 */
[----:B------:R-:W0:Y:S04]  /*13e10*/  LDL R4, [R1+0xf94] ;  /* 0x000f940001047983 */ /* 0x000e280000100800 */
[----:B------:R-:W0:Y:S01]  /*13e20*/  LDL R5, [R1+0xf98] ;  /* 0x000f980001057983 */ /* 0x000e220000100800 */
[----:B------:R-:W-:Y:S02]  /*13e30*/  ISETP.GT.AND P0, PT, R2, 0x10, PT ;  /* 0x000000100200780c */ /* 0x000fe40003f04270 */
[----:B------:R-:W-:-:S11]  /*13e40*/  PRMT R61, RZ, 0x7610, R61 ;  /* 0x00007610ff3d7816 */ /* 0x000fd6000000003d */
[----:B0-----:R-:W-:-:S04]  /*13e50*/  @P0 LOP3.LUT R5, R5, R4, RZ, 0x3c, !PT ;  /* 0x0000000405050212 */ /* 0x001fc800078e3cff */
[----:B------:R-:W-:-:S04]  /*13e60*/  @P0 LOP3.LUT R4, R5, R4, RZ, 0x3c, !PT ;  /* 0x0000000405040212 */ /* 0x000fc800078e3cff */
[----:B------:R-:W-:-:S05]  /*13e70*/  @P0 LOP3.LUT R5, R5, R4, RZ, 0x3c, !PT ;  /* 0x0000000405050212 */ /* 0x000fca00078e3cff */
[----:B------:R-:W4:Y:S04]  /*13e80*/  @P0 LDG.E.U8 R61, desc[UR20][R4.64] ;  /* 0x00000014043d0981 */ /* 0x000f28000c1e1100 */
[----:B---3--:R-:W-:Y:S04]  /*13e90*/  STL [R1+0x1cf4], R48 ;  /* 0x001cf43001007387 */ /* 0x008fe80000100800 */
[----:B----4-:R0:W-:Y:S04]  /*13ea0*/  STL [R1+0x920], R61 ;  /* 0x0009203d01007387 */ /* 0x0101e80000100800 */
        /* <DEDUP_REMOVED lines=61> */
[----:B------:R-:W4:Y:S01]  /*14280*/  @P0 LDG.E.U8 R43, desc[UR20][R4.64] ;  /* 0x00000014042b0981 */ /* 0x000f22000c1e1100 */
[----:B------:R-:W-:-:S03]  /*14290*/  ISETP.GT.AND P1, PT, R2, 0x11, PT ;  /* 0x000000110200780c */ /* 0x000fc60003f24270 */
[----:B----4-:R0:W-:Y:S04]  /*142a0*/  STL [R1+0x904], R43 ;  /* 0x0009042b01007387 */ /* 0x0101e80000100800 */
[----:B0-----:R-:W4:Y:S04]  /*142b0*/  LDL.LU R43, [R1+0x1e5c] ;  /* 0x001e5c00012b7983 */ /* 0x001f280000300800 */
[----:B------:R-:W2:Y:S04]  /*142c0*/  LDL R4, [R1+0xf54] ;  /* 0x000f540001047983 */ /* 0x000ea80000100800 */
[----:B------:R-:W2:Y:S01]  /*142d0*/  LDL R5, [R1+0xf58] ;  /* 0x000f580001057983 */ /* 0x000ea20000100800 */
[----:B------:R-:W-:-:S02]  /*142e0*/  PRMT R42, RZ, 0x7610, R42 ;  /* 0x00007610ff2a7816 */ /* 0x000fc4000000002a */
        /* <DEDUP_REMOVED lines=66> */
[----:B------:R-:W3:Y:S01]  /*14710*/  @P1 LDG.E.U8 R31, desc[UR20][R4.64] ;  /* 0x00000014041f1981 */ /* 0x000ee2000c1e1100 */
[----:B------:R-:W-:-:S03]  /*14720*/  ISETP.GT.AND P0, PT, R2, 0x12, PT ;  /* 0x000000120200780c */ /* 0x000fc60003f04270 */
        /* <DEDUP_REMOVED lines=72> */
[----:B------:R-:W3:Y:S04]  /*14bb0*/  LDL R4, [R1+0xed4] ;  /* 0x000ed40001047983 */ /* 0x000ee80000100800 */
[----:B------:R-:W3:Y:S01]  /*14bc0*/  LDL R5, [R1+0xed8] ;  /* 0x000ed80001057983 */ /* 0x000ee20000100800 */
[----:B------:R-:W-:Y:S02]  /*14bd0*/  ISETP.GT.AND P1, PT, R2, 0x13, PT ;  /* 0x000000130200780c */ /* 0x000fe40003f24270 */
[----:B------:R-:W-:Y:S01]  /*14be0*/  PRMT R52, RZ, 0x7610, R52 ;  /* 0x00007610ff347816 */ /* 0x000fe20000000034 */
[----:B--2---:R-:W-:Y:S10]  /*14bf0*/  STL [R1+0x1d34], R51 ;  /* 0x001d343301007387 */ /* 0x004ff40000100800 */
[----:B---3--:R-:W-:-:S04]  /*14c00*/  @P1 LOP3.LUT R5, R5, R4, RZ, 0x3c, !PT ;  /* 0x0000000405051212 */ /* 0x008fc800078e3cff */
[----:B------:R-:W-:-:S04]  /*14c10*/  @P1 LOP3.LUT R4, R5, R4, RZ, 0x3c, !PT ;  /* 0x0000000405041212 */ /* 0x000fc800078e3cff */
[----:B------:R-:W-:-:S05]  /*14c20*/  @P1 LOP3.LUT R5, R5, R4, RZ, 0x3c, !PT ;  /* 0x0000000405051212 */ /* 0x000fca00078e3cff */
[----:B------:R-:W2:Y:S04]  /*14c30*/  @P1 LDG.E.U8 R52, desc[UR20][R4.64] ;  /* 0x0000001404341981 */ /* 0x000ea8000c1e1100 */
[----:B------:R-:W3:Y:S04]  /*14c40*/  LDL R4, [R1+0xecc] ;  /* 0x000ecc0001047983 */ /* 0x000ee80000100800 */
[----:B------:R-:W3:Y:S01]  /*14c50*/  LDL R5, [R1+0xed0] ;  /* 0x000ed00001057983 */ /* 0x000ee20000100800 */
[----:B------:R-:W-:-:S03]  /*14c60*/  PRMT R54, RZ, 0x7610, R54 ;  /* 0x00007610ff367816 */ /* 0x000fc60000000036 */
[----:B--2---:R-:W-:Y:S01]  /*14c70*/  STL [R1+0x1cf8], R52 ;  /* 0x001cf83401007387 */ /* 0x004fe20000100800 */
        /* <DEDUP_REMOVED lines=51> */
[----:B------:R0:W2:Y:S04]  /*14fb0*/  @P1 LDG.E.U8 R38, desc[UR20][R4.64] ;  /* 0x0000001404261981 */ /* 0x0000a8000c1e1100 */
[----:B------:R-:W0:Y:S04]  /*14fc0*/  LDL R4, [R1+0xe94] ;  /* 0x000e940001047983 */ /* 0x000e280000100800 */
[----:B------:R-:W0:Y:S01]  /*14fd0*/  LDL R5, [R1+0xe98] ;  /* 0x000e980001057983 */ /* 0x000e220000100800 */
[----:B------:R-:W-:Y:S02]  /*14fe0*/  ISETP.GT.AND P0, PT, R2, 0x14, PT ;  /* 0x000000140200780c */ /* 0x000fe40003f04270 */
[----:B------:R-:W-:-:S11]  /*14ff0*/  PRMT R23, RZ, 0x7610, R23 ;  /* 0x00007610ff177816 */ /* 0x000fd60000000017 */
[----:B0-----:R-:W-:-:S04]  /*15000*/  @P0 LOP3.LUT R5, R5, R4, RZ, 0x3c, !PT ;  /* 0x0000000405050212 */ /* 0x001fc800078e3cff */
[----:B------:R-:W-:-:S04]  /*15010*/  @P0 LOP3.LUT R4, R5, R4, RZ, 0x3c, !PT ;  /* 0x0000000405040212 */ /* 0x000fc800078e3cff */
[----:B------:R-:W-:-:S05]  /*15020*/  @P0 LOP3.LUT R5, R5, R4, RZ, 0x3c, !PT ;  /* 0x0000000405050212 */ /* 0x000fca00078e3cff */
[----:B------:R-:W3:Y:S04]  /*15030*/  @P0 LDG.E.U8 R23, desc[UR20][R4.64] ;  /* 0x0000001404170981 */ /* 0x000ee8000c1e1100 */
[----:B--2---:R-:W-:Y:S04]  /*15040*/  STL [R1+0x1d14], R38 ;  /* 0x001d142601007387 */ /* 0x004fe80000100800 */
[----:B---3--:R0:W-:Y:S04]  /*15050*/  STL [R1+0x89c], R23 ;  /* 0x00089c1701007387 */ /* 0x0081e80000100800 */
        /* <DEDUP_REMOVED lines=71> */
[----:B------:R0:W4:Y:S04]  /*154d0*/  @P1 LDG.E.U8 R51, desc[UR20][R4.64] ;  /* 0x0000001404331981 */ /* 0x000128000c1e1100 */
[----:B------:R-:W0:Y:S04]  /*154e0*/  LDL R4, [R1+0xe4c] ;  /* 0x000e4c0001047983 */ /* 0x000e280000100800 */
[----:B------:R-:W0:Y:S01]  /*154f0*/  LDL R5, [R1+0xe50] ;  /* 0x000e500001057983 */ /* 0x000e220000100800 */
[----:B------:R-:W-:Y:S02]  /*15500*/  PRMT R15, RZ, 0x7610, R15 ;  /* 0x00007610ff0f7816 */ /* 0x000fe4000000000f */
[----:B0-----:R-:W-:-:S04]  /*15510*/  @P1 LOP3.LUT R5, R5, R4, RZ, 0x3c, !PT ;  /* 0x0000000405051212 */ /* 0x001fc800078e3cff */
[----:B------:R-:W-:-:S04]  /*15520*/  @P1 LOP3.LUT R4, R5, R4, RZ, 0x3c, !PT ;  /* 0x0000000405041212 */ /* 0x000fc800078e3cff */
[----:B------:R-:W-:-:S05]  /*15530*/  @P1 LOP3.LUT R5, R5, R4, RZ, 0x3c, !PT ;  /* 0x0000000405051212 */ /* 0x000fca00078e3cff */
[----:B------:R-:W2:Y:S04]  /*15540*/  @P1 LDG.E.U8 R15, desc[UR20][R4.64] ;  /* 0x00000014040f1981 */ /* 0x000ea8000c1e1100 */
[----:B----4-:R-:W-:Y:S04]  /*15550*/  STL [R1+0x1d94], R51 ;  /* 0x001d943301007387 */ /* 0x010fe80000100800 */
        /* <DEDUP_REMOVED lines=42> */
[----:B------:R-:W3:Y:S04]  /*15800*/  @P1 LDG.E.U8 R7, desc[UR20][R4.64] ;  /* 0x0000001404071981 */ /* 0x000ee8000c1e1100 */
[----:B----4-:R0:W-:Y:S04]  /*15810*/  STL [R1+0x868], R51 ;  /* 0x0008683301007387 */ /* 0x0101e80000100800 */
[----:B0-----:R-:W4:Y:S04]  /*15820*/  LDL R51, [R1+0xe08] ;  /* 0x000e080001337983 */ /* 0x001f280000100800 */
        /* <DEDUP_REMOVED lines=15> */
[----:B------:R-:W-:Y:S01]  /*15920*/  @P0 LOP3.LUT R5, R5, R4, RZ, 0x3c, !PT ;  /* 0x0000000405050212 */ /* 0x000fe200078e3cff */
[----:B--2---:R0:W-:Y:S04]  /*15930*/  STL [R1+0x1d98], R60 ;  /* 0x001d983c01007387 */ /* 0x0041e80000100800 */
[----:B------:R1:W2:Y:S01]  /*15940*/  @P0 LDG.E.U8 R50, desc[UR20][R4.64] ;  /* 0x0000001404320981 */ /* 0x0002a2000c1e1100 */
[----:B------:R-:W-:-:S03]  /*15950*/  PRMT R49, RZ, 0x7610, R49 ;  /* 0x00007610ff317816 */ /* 0x000fc60000000031 */
[----:B0-----:R-:W3:Y:S04]  /*15960*/  LDL R60, [R1+0xe04] ;  /* 0x000e0400013c7983 */ /* 0x001ee80000100800 */
[----:B------:R-:W1:Y:S04]  /*15970*/  LDL R4, [R1+0xe0c] ;  /* 0x000e0c0001047983 */ /* 0x000e680000100800 */
[----:B------:R-:W1:Y:S02]  /*15980*/  LDL R5, [R1+0xe10] ;  /* 0x000e100001057983 */ /* 0x000e640000100800 */
[----:B-1----:R-:W-:-:S04]  /*15990*/  @P0 LOP3.LUT R5, R5, R4, RZ, 0x3c, !PT ;  /* 0x0000000405050212 */ /* 0x002fc800078e3cff */
[----:B------:R-:W-:-:S04]  /*159a0*/  @P0 LOP3.LUT R4, R5, R4, RZ, 0x3c, !PT ;  /* 0x0000000405040212 */ /* 0x000fc800078e3cff */
[----:B------:R-:W-:-:S05]  /*159b0*/  @P0 LOP3.LUT R5, R5, R4, RZ, 0x3c, !PT ;  /* 0x0000000405050212 */ /* 0x000fca00078e3cff */
[----:B------:R4:W3:Y:S01]  /*159c0*/  @P0 LDG.E.U8 R49, desc[UR20][R4.64] ;  /* 0x0000001404310981 */ /* 0x0008e2000c1e1100 */
[----:B------:R-:W-:-:S03]  /*159d0*/  PRMT R48, RZ, 0x7610, R48 ;  /* 0x00007610ff307816 */ /* 0x000fc60000000030 */
[----:B--2---:R0:W-:Y:S01]  /*159e0*/  STL [R1+0x1d38], R50 ;  /* 0x001d383201007387 */ /* 0x0041e20000100800 */
[----:B----4-:R-:W-:Y:S02]  /*159f0*/  @P0 IMAD.MOV.U32 R4, RZ, RZ, R51 ;  /* 0x000000ffff040224 */ /* 0x010fe400078e0033 */
[----:B---3--:R-:W-:-:S05]  /*15a00*/  @P0 IMAD.MOV.U32 R5, RZ, RZ, R60 ;  /* 0x000000ffff050224 */ /* 0x008fca00078e003c */
[----:B------:R-:W2:Y:S04]  /*15a10*/  @P0 LDG.E.U8 R48, desc[UR20][R4.64] ;  /* 0x0000001404300981 */ /* 0x000ea8000c1e1100 */
[----:B------:R-:W-:Y:S04]  /*15a20*/  STL [R1+0x1d3c], R49 ;  /* 0x001d3c3101007387 */ /* 0x000fe80000100800 */
[----:B------:R-:W3:Y:S04]  /*15a30*/  LDL R4, [R1+0xdfc] ;  /* 0x000dfc0001047983 */ /* 0x000ee80000100800 */
[----:B------:R-:W3:Y:S01]  /*15a40*/  LDL R5, [R1+0xe00] ;  /* 0x000e000001057983 */ /* 0x000ee20000100800 */
[----:B------:R-:W-:-:S03]  /*15a50*/  PRMT R47, RZ, 0x7610, R47 ;  /* 0x00007610ff2f7816 */ /* 0x000fc6000000002f */
[----:B------:R-:W4:Y:S04]  /*15a60*/  LDL R60, [R1+0xde4] ;  /* 0x000de400013c7983 */ /* 0x000f280000100800 */
[----:B------:R-:W4:Y:S04]  /*15a70*/  LDL R51, [R1+0xde8] ;  /* 0x000de80001337983 */ /* 0x000f280000100800 */
[----:B--2---:R-:W-:Y:S01]  /*15a80*/  STL [R1+0x1d40], R48 ;  /* 0x001d403001007387 */ /* 0x004fe20000100800 */
[----:B---3--:R-:W-:-:S04]  /*15a90*/  @P0 LOP3.LUT R5, R5, R4, RZ, 0x3c, !PT ;  /* 0x0000000405050212 */ /* 0x008fc800078e3cff */
[----:B------:R-:W-:-:S04]  /*15aa0*/  @P0 LOP3.LUT R4, R5, R4, RZ, 0x3c, !PT ;  /* 0x0000000405040212 */ /* 0x000fc800078e3cff */
[----:B------:R-:W-:-:S05]  /*15ab0*/  @P0 LOP3.LUT R5, R5, R4, RZ, 0x3c, !PT ;  /* 0x0000000405050212 */ /* 0x000fca00078e3cff */
[----:B------:R1:W2:Y:S04]  /*15ac0*/  @P0 LDG.E.U8 R47, desc[UR20][R4.64] ;  /* 0x00000014042f0981 */ /* 0x0002a8000c1e1100 */
[----:B------:R-:W1:Y:S04]  /*15ad0*/  LDL R4, [R1+0xdf4] ;  /* 0x000df40001047983 */ /* 0x000e680000100800 */
[----:B------:R-:W1:Y:S01]  /*15ae0*/  LDL R5, [R1+0xdf8] ;  /* 0x000df80001057983 */ /* 0x000e620000100800 */
[----:B------:R-:W-:Y:S02]  /*15af0*/  PRMT R46, RZ, 0x7610, R46 ;  /* 0x00007610ff2e7816 */ /* 0x000fe4000000002e */
[----:B-1----:R-:W-:-:S04]  /*15b00*/  @P0 LOP3.LUT R5, R5, R4, RZ, 0x3c, !PT ;  /* 0x0000000405050212 */ /* 0x002fc800078e3cff */
[----:B------:R-:W-:-:S04]  /*15b10*/  @P0 LOP3.LUT R4, R5, R4, RZ, 0x3c, !PT ;  /* 0x0000000405040212 */ /* 0x000fc800078e3cff */
[----:B------:R-:W-:Y:S01]  /*15b20*/  @P0 LOP3.LUT R5, R5, R4, RZ, 0x3c, !PT ;  /* 0x0000000405050212 */ /* 0x000fe200078e3cff */
[----:B--2---:R-:W-:Y:S04]  /*15b30*/  STL [R1+0x1d44], R47 ;  /* 0x001d442f01007387 */ /* 0x004fe80000100800 */
[----:B------:R1:W2:Y:S04]  /*15b40*/  @P0 LDG.E.U8 R46, desc[UR20][R4.64] ;  /* 0x00000014042e0981 */ /* 0x0002a8000c1e1100 */
[----:B------:R-:W1:Y:S04]  /*15b50*/  LDL R4, [R1+0xdec] ;  /* 0x000dec0001047983 */ /* 0x000e680000100800 */
[----:B------:R-:W1:Y:S01]  /*15b60*/  LDL R5, [R1+0xdf0] ;  /* 0x000df00001057983 */ /* 0x000e620000100800 */
[----:B------:R-:W-:-:S02]  /*15b70*/  PRMT R45, RZ, 0x7610, R45 ;  /* 0x00007610ff2d7816 */ /* 0x000fc4000000002d */
[----:B-1----:R-:W-:-:S04]  /*15b80*/  @P0 LOP3.LUT R5, R5, R4, RZ, 0x3c, !PT ;  /* 0x0000000405050212 */ /* 0x002fc800078e3cff */
[----:B------:R-:W-:-:S04]  /*15b90*/  @P0 LOP3.LUT R4, R5, R4, RZ, 0x3c, !PT ;  /* 0x0000000405040212 */ /* 0x000fc800078e3cff */
[----:B------:R-:W-:-:S05]  /*15ba0*/  @P0 LOP3.LUT R5, R5, R4, RZ, 0x3c, !PT ;  /* 0x0000000405050212 */ /* 0x000fca00078e3cff */
[----:B------:R4:W3:Y:S01]  /*15bb0*/  @P0 LDG.E.U8 R45, desc[UR20][R4.64] ;  /* 0x00000014042d0981 */ /* 0x0008e2000c1e1100 */
[----:B------:R-:W-:-:S03]  /*15bc0*/  PRMT R44, RZ, 0x7610, R44 ;  /* 0x00007610ff2c7816 */ /* 0x000fc6000000002c */
[----:B--2---:R-:W-:Y:S01]  /*15bd0*/  STL [R1+0x1d48], R46 ;  /* 0x001d482e01007387 */ /* 0x004fe20000100800 */
[----:B----4-:R-:W-:Y:S02]  /*15be0*/  @P0 IMAD.MOV.U32 R4, RZ, RZ, R51 ;  /* 0x000000ffff040224 */ /* 0x010fe400078e0033 */
[----:B------:R-:W-:-:S05]  /*15bf0*/  @P0 IMAD.MOV.U32 R5, RZ, RZ, R60 ;  /* 0x000000ffff050224 */ /* 0x000fca00078e003c */
[----:B------:R-:W2:Y:S04]  /*15c00*/  @P0 LDG.E.U8 R44, desc[UR20][R4.64] ;  /* 0x00000014042c0981 */ /* 0x000ea8000c1e1100 */
[----:B---3--:R-:W-:Y:S04]  /*15c10*/  STL [R1+0x1d4c], R45 ;  /* 0x001d4c2d01007387 */ /* 0x008fe80000100800 */
        /* <DEDUP_REMOVED lines=12> */
[----:B------:R-:W-:Y:S02]  /*15ce0*/  ISETP.GT.AND P1, PT, R2, 0x17, PT ;  /* 0x000000170200780c */ /* 0x000fe40003f24270 */
[----:B------:R-:W-:-:S11]  /*15cf0*/  PRMT R37, RZ, 0x7610, R37 ;  /* 0x00007610ff257816 */ /* 0x000fd60000000025 */
        /* <DEDUP_REMOVED lines=55> */
[----:B------:R-:W-:Y:S02]  /*16070*/  ISETP.GT.AND P0, PT, R2, 0x18, PT ;  /* 0x000000180200780c */ /* 0x000fe40003f04270 */
[----:B-1----:R-:W-:-:S04]  /*16080*/  @P1 LOP3.LUT R5, R5, R4, RZ, 0x3c, !PT ;  /* 0x0000000405051212 */ /* 0x002fc800078e3cff */
[----:B------:R-:W-:-:S04]  /*16090*/  @P1 LOP3.LUT R4, R5, R4, RZ, 0x3c, !PT ;  /* 0x0000000405041212 */ /* 0x000fc800078e3cff */
[----:B------:R-:W-:-:S05]  /*160a0*/  @P1 LOP3.LUT R5, R5, R4, RZ, 0x3c, !PT ;  /* 0x0000000405051212 */ /* 0x000fca00078e3cff */
[----:B------:R4:W3:Y:S01]  /*160b0*/  @P1 LDG.E.U8 R58, desc[UR20][R4.64] ;  /* 0x00000014043a1981 */ /* 0x0008e2000c1e1100 */
[----:B0-----:R-:W-:-:S03]  /*160c0*/  PRMT R50, RZ, 0x7610, R50 ;  /* 0x00007610ff327816 */ /* 0x001fc60000000032 */
[----:B--2---:R-:W-:Y:S01]  /*160d0*/  STL [R1+0x1d30], R0 ;  /* 0x001d300001007387 */ /* 0x004fe20000100800 */
[----:B----4-:R-:W-:Y:S02]  /*160e0*/  @P0 IMAD.MOV.U32 R4, RZ, RZ, R51 ;  /* 0x000000ffff040224 */ /* 0x010fe400078e0033 */
[----:B------:R-:W-:-:S05]  /*160f0*/  @P0 IMAD.MOV.U32 R5, RZ, RZ, R60 ;  /* 0x000000ffff050224 */ /* 0x000fca00078e003c */
[----:B------:R0:W2:Y:S04]  /*16100*/  @P0 LDG.E.U8 R50, desc[UR20][R4.64] ;  /* 0x0000001404320981 */ /* 0x0000a8000c1e1100 */
[----:B---3--:R-:W-:Y:S04]  /*16110*/  STL [R1+0x1d58], R58 ;  /* 0x001d583a01007387 */ /* 0x008fe80000100800 */
[----:B------:R-:W0:Y:S04]  /*16120*/  LDL R4, [R1+0xd8c] ;  /* 0x000d8c0001047983 */ /* 0x000e280000100800 */
[----:B------:R-:W0:Y:S01]  /*16130*/  LDL R5, [R1+0xd90] ;  /* 0x000d900001057983 */ /* 0x000e220000100800 */
[----:B------:R-:W-:-:S03]  /*16140*/  PRMT R6, RZ, 0x7610, R6 ;  /* 0x00007610ff067816 */ /* 0x000fc60000000006 */
[----:B------:R-:W3:Y:S04]  /*16150*/  LDL R51, [R1+0xd78] ;  /* 0x000d780001337983 */ /* 0x000ee80000100800 */
[----:B------:R-:W4:Y:S01]  /*16160*/  LDL R60, [R1+0xd70] ;  /* 0x000d7000013c7983 */ /* 0x000f220000100800 */
[----:B0-----:R-:W-:-:S04]  /*16170*/  @P0 LOP3.LUT R5, R5, R4, RZ, 0x3c, !PT ;  /* 0x0000000405050212 */ /* 0x001fc800078e3cff */
[----:B------:R-:W-:-:S04]  /*16180*/  @P0 LOP3.LUT R4, R5, R4, RZ, 0x3c, !PT ;  /* 0x0000000405040212 */ /* 0x000fc800078e3cff */
[----:B------:R-:W-:-:S05]  /*16190*/  @P0 LOP3.LUT R5, R5, R4, RZ, 0x3c, !PT ;  /* 0x0000000405050212 */ /* 0x000fca00078e3cff */
[----:B------:R-:W3:Y:S04]  /*161a0*/  @P0 LDG.E.U8 R6, desc[UR20][R4.64] ;  /* 0x0000001404060981 */ /* 0x000ee8000c1e1100 */
[----:B--2---:R0:W-:Y:S04]  /*161b0*/  STL [R1+0x1dbc], R50 ;  /* 0x001dbc3201007387 */ /* 0x0041e80000100800 */
[----:B0-----:R-:W2:Y:S04]  /*161c0*/  LDL R50, [R1+0xd6c] ;  /* 0x000d6c0001327983 */ /* 0x001ea80000100800 */
        /* <DEDUP_REMOVED lines=16> */
[----:B----4-:R0:W-:Y:S04]  /*162d0*/  STL [R1+0x814], R53 ;  /* 0x0008143501007387 */ /* 0x0101e80000100800 */
[----:B0-----:R-:W4:Y:S04]  /*162e0*/  LDL R53, [R1+0xd68] ;  /* 0x000d680001357983 */ /* 0x001f280000100800 */
[----:B--2---:R0:W-:Y:S04]  /*162f0*/  STL [R1+0x810], R3 ;  /* 0x0008100301007387 */ /* 0x0041e80000100800 */
[----:B0-----:R-:W2:Y:S04]  /*16300*/  LDL.LU R3, [R1+0x1de4] ;  /* 0x001de40001037983 */ /* 0x001ea80000300800 */
[----:B------:R-:W3:Y:S01]  /*16310*/  LDL R5, [R1+0xd74] ;  /* 0x000d740001057983 */ /* 0x000ee20000100800 */
[----:B------:R-:W-:Y:S01]  /*16320*/  PRMT R59, RZ, 0x7610, R59 ;  /* 0x00007610ff3b7816 */ /* 0x000fe2000000003b */
[----:B------:R-:W-:Y:S01]  /*16330*/  @P0 IMAD.MOV.U32 R4, RZ, RZ, R51 ;  /* 0x000000ffff040224 */ /* 0x000fe200078e0033 */
[----:B------:R-:W-:Y:S01]  /*16340*/  PRMT R57, RZ, 0x7610, R57 ;  /* 0x00007610ff397816 */ /* 0x000fe20000000039 */
[----:B------:R-:W2:Y:S04]  /*16350*/  LDL R51, [R1+0xd60] ;  /* 0x000d600001337983 */ /* 0x000ea80000100800 */
[----:B---3--:R0:W3:Y:S02]  /*16360*/  @P0 LDG.E.U8 R59, desc[UR20][R4.64] ;  /* 0x00000014043b0981 */ /* 0x0080e4000c1e1100 */
[----:B0-----:R-:W-:-:S02]  /*16370*/  @P0 IMAD.MOV.U32 R4, RZ, RZ, R60 ;  /* 0x000000ffff040224 */ /* 0x001fc400078e003c */
[----:B------:R-:W-:-:S05]  /*16380*/  @P0 IMAD.MOV.U32 R5, RZ, RZ, R50 ;  /* 0x000000ffff050224 */ /* 0x000fca00078e0032 */
[----:B------:R4:W2:Y:S04]  /*16390*/  @P0 LDG.E.U8 R57, desc[UR20][R4.64] ;  /* 0x0000001404390981 */ /* 0x0008a8000c1e1100 */
[----:B---3--:R0:W-:Y:S04]  /*163a0*/  STL [R1+0x1dc0], R59 ;  /* 0x001dc03b01007387 */ /* 0x0081e80000100800 */
[----:B------:R-:W3:Y:S01]  /*163b0*/  LDL R5, [R1+0xd64] ;  /* 0x000d640001057983 */ /* 0x000ee20000100800 */
[----:B------:R-:W-:Y:S01]  /*163c0*/  PRMT R56, RZ, 0x7610, R56 ;  /* 0x00007610ff387816 */ /* 0x000fe20000000038 */
[----:B----4-:R-:W-:-:S02]  /*163d0*/  @P0 IMAD.MOV.U32 R4, RZ, RZ, R53 ;  /* 0x000000ffff040224 */ /* 0x010fc400078e0035 */
[----:B------:R-:W4:Y:S04]  /*163e0*/  LDL R60, [R1+0xd58] ;  /* 0x000d5800013c7983 */ /* 0x000f280000100800 */
[----:B------:R-:W4:Y:S04]  /*163f0*/  LDL R50, [R1+0xd50] ;  /* 0x000d500001327983 */ /* 0x000f280000100800 */
[----:B0-----:R-:W4:Y:S04]  /*16400*/  LDL R59, [R1+0xd4c] ;  /* 0x000d4c00013b7983 */ /* 0x001f280000100800 */
[----:B--2---:R0:W-:Y:S01]  /*16410*/  STL [R1+0x1dc4], R57 ;  /* 0x001dc43901007387 */ /* 0x0041e20000100800 */
[----:B------:R-:W-:-:S03]  /*16420*/  PRMT R55, RZ, 0x7610, R55 ;  /* 0x00007610ff377816 */ /* 0x000fc60000000037 */
[----:B------:R-:W2:Y:S04]  /*16430*/  LDL R53, [R1+0xd48] ;  /* 0x000d480001357983 */ /* 0x000ea80000100800 */
[----:B0-----:R-:W2:Y:S04]  /*16440*/  LDL R57, [R1+0xd44] ;  /* 0x000d440001397983 */ /* 0x001ea80000100800 */
[----:B---3--:R0:W3:Y:S04]  /*16450*/  @P0 LDG.E.U8 R56, desc[UR20][R4.64] ;  /* 0x0000001404380981 */ /* 0x0080e8000c1e1100 */
[----:B------:R-:W4:Y:S01]  /*16460*/  LDL R5, [R1+0xd5c] ;  /* 0x000d5c0001057983 */ /* 0x000f220000100800 */
[----:B0-----:R-:W-:Y:S01]  /*16470*/  @P0 IMAD.MOV.U32 R4, RZ, RZ, R51 ;  /* 0x000000ffff040224 */ /* 0x001fe200078e0033 */
[----:B------:R-:W-:-:S02]  /*16480*/  ISETP.GT.AND P1, PT, R2, 0x19, PT ;  /* 0x000000190200780c */ /* 0x000fc40003f24270 */
[----:B---3--:R0:W-:Y:S01]  /*16490*/  STL [R1+0x1dc8], R56 ;  /* 0x001dc83801007387 */ /* 0x0081e20000100800 */
[----:B------:R-:W-:Y:S02]  /*164a0*/  PRMT R58, RZ, 0x7610, R58 ;  /* 0x00007610ff3a7816 */ /* 0x000fe4000000003a */
[----:B------:R-:W-:Y:S02]  /*164b0*/  PRMT R49, RZ, 0x7610, R49 ;  /* 0x00007610ff317816 */ /* 0x000fe40000000031 */
[----:B------:R-:W-:Y:S01]  /*164c0*/  PRMT R48, RZ, 0x7610, R48 ;  /* 0x00007610ff307816 */ /* 0x000fe20000000030 */
[----:B------:R-:W3:Y:S04]  /*164d0*/  LDL R51, [R1+0xd40] ;  /* 0x000d400001337983 */ /* 0x000ee80000100800 */
[----:B----4-:R1:W4:Y:S04]  /*164e0*/  @P0 LDG.E.U8 R55, desc[UR20][R4.64] ;  /* 0x0000001404370981 */ /* 0x010328000c1e1100 */
[----:B0-----:R-:W3:Y:S04]  /*164f0*/  LDL R56, [R1+0xd3c] ;  /* 0x000d3c0001387983 */ /* 0x001ee80000100800 */
[----:B------:R-:W2:Y:S01]  /*16500*/  LDL R5, [R1+0xd54] ;  /* 0x000d540001057983 */ /* 0x000ea20000100800 */
[----:B-1----:R-:W-:-:S05]  /*16510*/  @P1 IMAD.MOV.U32 R4, RZ, RZ, R60 ;  /* 0x000000ffff041224 */ /* 0x002fca00078e003c */
[----:B--2---:R0:W2:Y:S02]  /*16520*/  @P1 LDG.E.U8 R58, desc[UR20][R4.64] ;  /* 0x00000014043a1981 */ /* 0x0040a4000c1e1100 */
[----:B0-----:R-:W-:Y:S02]  /*16530*/  @P1 IMAD.MOV.U32 R4, RZ, RZ, R50 ;  /* 0x000000ffff041224 */ /* 0x001fe400078e0032 */
[----:B------:R-:W-:-:S05]  /*16540*/  @P1 IMAD.MOV.U32 R5, RZ, RZ, R59 ;  /* 0x000000ffff051224 */ /* 0x000fca00078e003b */
[----:B------:R0:W2:Y:S02]  /*16550*/  @P1 LDG.E.U8 R49, desc[UR20][R4.64] ;  /* 0x0000001404311981 */ /* 0x0000a4000c1e1100 */
[----:B0-----:R-:W-:Y:S02]  /*16560*/  @P1 IMAD.MOV.U32 R4, RZ, RZ, R53 ;  /* 0x000000ffff041224 */ /* 0x001fe400078e0035 */
[----:B------:R-:W-:-:S05]  /*16570*/  @P1 IMAD.MOV.U32 R5, RZ, RZ, R57 ;  /* 0x000000ffff051224 */ /* 0x000fca00078e0039 */
[----:B------:R3:W2:Y:S04]  /*16580*/  @P1 LDG.E.U8 R48, desc[UR20][R4.64] ;  /* 0x0000001404301981 */ /* 0x0006a8000c1e1100 */
[----:B----4-:R0:W-:Y:S01]  /*16590*/  STL [R1+0x1dcc], R55 ;  /* 0x001dcc3701007387 */ /* 0x0101e20000100800 */
[----:B------:R-:W-:Y:S01]  /*165a0*/  PRMT R47, RZ, 0x7610, R47 ;  /* 0x00007610ff2f7816 */ /* 0x000fe2000000002f */
[----:B---3--:R-:W-:Y:S02]  /*165b0*/  @P1 IMAD.MOV.U32 R4, RZ, RZ, R51 ;  /* 0x000000ffff041224 */ /* 0x008fe400078e0033 */
[----:B------:R-:W-:-:S05]  /*165c0*/  @P1 IMAD.MOV.U32 R5, RZ, RZ, R56 ;  /* 0x000000ffff051224 */ /* 0x000fca00078e0038 */
[----:B------:R-:W3:Y:S04]  /*165d0*/  @P1 LDG.E.U8 R47, desc[UR20][R4.64] ;  /* 0x00000014042f1981 */ /* 0x000ee8000c1e1100 */
[----:B--2---:R-:W-:Y:S04]  /*165e0*/  STL [R1+0x1d9c], R58 ;  /* 0x001d9c3a01007387 */ /* 0x004fe80000100800 */
[----:B0-----:R-:W2:Y:S04]  /*165f0*/  LDL R55, [R1+0xd34] ;  /* 0x000d340001377983 */ /* 0x001ea80000100800 */
[----:B------:R-:W4:Y:S04]  /*16600*/  LDL R50, [R1+0xd38] ;  /* 0x000d380001327983 */ /* 0x000f280000100800 */
[----:B------:R0:W-:Y:S04]  /*16610*/  STL [R1+0x1da0], R49 ;  /* 0x001da03101007387 */ /* 0x0001e80000100800 */
[----:B------:R-:W4:Y:S04]  /*16620*/  LDL R53, [R1+0xd2c] ;  /* 0x000d2c0001357983 */ /* 0x000f280000100800 */
[----:B0-----:R-:W4:Y:S04]  /*16630*/  LDL R49, [R1+0xd30] ;  /* 0x000d300001317983 */ /* 0x001f280000100800 */
[----:B------:R-:W-:Y:S04]  /*16640*/  STL [R1+0x1da4], R48 ;  /* 0x001da43001007387 */ /* 0x000fe80000100800 */
[----:B------:R-:W4:Y:S04]  /*16650*/  LDL R56, [R1+0xd24] ;  /* 0x000d240001387983 */ /* 0x000f280000100800 */
[----:B------:R-:W4:Y:S01]  /*16660*/  LDL R51, [R1+0xd28] ;  /* 0x000d280001337983 */ /* 0x000f220000100800 */
[----:B------:R-:W-:-:S02]  /*16670*/  PRMT R46, RZ, 0x7610, R46 ;  /* 0x00007610ff2e7816 */ /* 0x000fc4000000002e */
[----:B------:R-:W-:Y:S02]  /*16680*/  PRMT R45, RZ, 0x7610, R45 ;  /* 0x00007610ff2d7816 */ /* 0x000fe4000000002d */
[----:B------:R-:W-:Y:S01]  /*16690*/  PRMT R44, RZ, 0x7610, R44 ;  /* 0x00007610ff2c7816 */ /* 0x000fe2000000002c */
[----:B---3--:R-:W-:Y:S01]  /*166a0*/  STL [R1+0x1da8], R47 ;  /* 0x001da82f01007387 */ /* 0x008fe20000100800 */
[----:B--2---:R-:W-:Y:S02]  /*166b0*/  @P1 IMAD.MOV.U32 R5, RZ, RZ, R55 ;  /* 0x000000ffff051224 */ /* 0x004fe400078e0037 */
[----:B----4-:R-:W-:Y:S01]  /*166c0*/  @P1 IMAD.MOV.U32 R4, RZ, RZ, R50 ;  /* 0x000000ffff041224 */ /* 0x010fe200078e0032 */
[----:B------:R-:W2:Y:S04]  /*166d0*/  LDL R55, [R1+0xd1c] ;  /* 0x000d1c0001377983 */ /* 0x000ea80000100800 */
[----:B------:R-:W3:Y:S04]  /*166e0*/  LDL R50, [R1+0xd20] ;  /* 0x000d200001327983 */ /* 0x000ee80000100800 */
[----:B------:R0:W4:Y:S02]  /*166f0*/  @P1 LDG.E.U8 R46, desc[UR20][R4.64] ;  /* 0x00000014042e1981 */ /* 0x000124000c1e1100 */
[----:B0-----:R-:W-:-:S02]  /*16700*/  @P1 IMAD.MOV.U32 R5, RZ, RZ, R53 ;  /* 0x000000ffff051224 */ /* 0x001fc400078e0035 */
[----:B------:R-:W-:-:S05]  /*16710*/  @P1 IMAD.MOV.U32 R4, RZ, RZ, R49 ;  /* 0x000000ffff041224 */ /* 0x000fca00078e0031 */
[----:B------:R0:W2:Y:S02]  /*16720*/  @P1 LDG.E.U8 R45, desc[UR20][R4.64] ;  /* 0x00000014042d1981 */ /* 0x0000a4000c1e1100 */
[----:B0-----:R-:W-:Y:S02]  /*16730*/  @P1 IMAD.MOV.U32 R4, RZ, RZ, R51 ;  /* 0x000000ffff041224 */ /* 0x001fe400078e0033 */
[----:B------:R-:W-:-:S05]  /*16740*/  @P1 IMAD.MOV.U32 R5, RZ, RZ, R56 ;  /* 0x000000ffff051224 */ /* 0x000fca00078e0038 */
[----:B------:R3:W2:Y:S01]  /*16750*/  @P1 LDG.E.U8 R44, desc[UR20][R4.64] ;  /* 0x00000014042c1981 */ /* 0x0006a2000c1e1100 */
[----:B------:R-:W-:-:S03]  /*16760*/  PRMT R39, RZ, 0x7610, R39 ;  /* 0x00007610ff277816 */ /* 0x000fc60000000027 */
[----:B----4-:R-:W-:Y:S04]  /*16770*/  STL [R1+0x1dac], R46 ;  /* 0x001dac2e01007387 */ /* 0x010fe80000100800 */
[----:B------:R-:W4:Y:S04]  /*16780*/  LDL R53, [R1+0xd14] ;  /* 0x000d140001357983 */ /* 0x000f280000100800 */
[----:B------:R-:W4:Y:S01]  /*16790*/  LDL R49, [R1+0xd18] ;  /* 0x000d180001317983 */ /* 0x000f220000100800 */
[----:B---3--:R-:W-:Y:S02]  /*167a0*/  @P1 IMAD.MOV.U32 R4, RZ, RZ, R50 ;  /* 0x000000ffff041224 */ /* 0x008fe400078e0032 */
[----:B--2---:R-:W-:-:S05]  /*167b0*/  @P1 IMAD.MOV.U32 R5, RZ, RZ, R55 ;  /* 0x000000ffff051224 */ /* 0x004fca00078e0037 */
[----:B------:R4:W2:Y:S04]  /*167c0*/  @P1 LDG.E.U8 R39, desc[UR20][R4.64] ;  /* 0x0000001404271981 */ /* 0x0008a8000c1e1100 */
[----:B------:R-:W-:Y:S04]  /*167d0*/  STL [R1+0x1db0], R45 ;  /* 0x001db02d01007387 */ /* 0x000fe80000100800 */
[----:B------:R-:W3:Y:S04]  /*167e0*/  LDL R58, [R1+0xd0c] ;  /* 0x000d0c00013a7983 */ /* 0x000ee80000100800 */
[----:B------:R-:W3:Y:S04]  /*167f0*/  LDL R51, [R1+0xd10] ;  /* 0x000d100001337983 */ /* 0x000ee80000100800 */
[----:B------:R-:W-:Y:S04]  /*16800*/  STL [R1+0x1db4], R44 ;  /* 0x001db42c01007387 */ /* 0x000fe80000100800 */
[----:B------:R-:W3:Y:S04]  /*16810*/  LDL R57, [R1+0xc94] ;  /* 0x000c940001397983 */ /* 0x000ee80000100800 */
[----:B------:R-:W3:Y:S01]  /*16820*/  LDL R56, [R1+0xc98] ;  /* 0x000c980001387983 */ /* 0x000ee20000100800 */
[----:B------:R-:W-:-:S02]  /*16830*/  ISETP.GT.AND P0, PT, R2, 0x1a, PT ;  /* 0x0000001a0200780c */ /* 0x000fc40003f04270 */
[----:B------:R-:W-:Y:S02]  /*16840*/  PRMT R38, RZ, 0x7610, R38 ;  /* 0x00007610ff267816 */ /* 0x000fe40000000026 */
[----:B------:R-:W-:Y:S02]  /*16850*/  ISETP.GT.AND P2, PT, R2, 0x1c, PT ;  /* 0x0000001c0200780c */ /* 0x000fe40003f44270 */
[----:B------:R-:W-:Y:S01]  /*16860*/  PRMT R37, RZ, 0x7610, R37 ;  /* 0x00007610ff257816 */ /* 0x000fe20000000025 */
[----:B------:R-:W3:Y:S04]  /*16870*/  LDL R55, [R1+0xc8c] ;  /* 0x000c8c0001377983 */ /* 0x000ee80000100800 */
[----:B------:R-:W3:Y:S01]  /*16880*/  LDL R50, [R1+0xc90] ;  /* 0x000c900001327983 */ /* 0x000ee20000100800 */
[----:B------:R-:W-:Y:S01]  /*16890*/  PRMT R54, RZ, 0x7610, R54 ;  /* 0x00007610ff367816 */ /* 0x000fe20000000036 */
[----:B----4-:R-:W-:-:S02]  /*168a0*/  @P0 IMAD.MOV.U32 R5, RZ, RZ, R53 ;  /* 0x000000ffff050224 */ /* 0x010fc400078e0035 */
[----:B------:R-:W-:-:S05]  /*168b0*/  @P0 IMAD.MOV.U32 R4, RZ, RZ, R49 ;  /* 0x000000ffff040224 */ /* 0x000fca00078e0031 */
[----:B------:R3:W4:Y:S04]  /*168c0*/  @P0 LDG.E.U8 R38, desc[UR20][R4.64] ;  /* 0x0000001404260981 */ /* 0x000728000c1e1100 */
[----:B--2---:R0:W-:Y:S04]  /*168d0*/  STL [R1+0x1db8], R39 ;  /* 0x001db82701007387 */ /* 0x0041e80000100800 */
[----:B------:R-:W2:Y:S04]  /*168e0*/  LDL R53, [R1+0xc84] ;  /* 0x000c840001357983 */ /* 0x000ea80000100800 */
[----:B------:R-:W2:Y:S01]  /*168f0*/  LDL R49, [R1+0xc88] ;  /* 0x000c880001317983 */ /* 0x000ea20000100800 */
[----:B---3--:R-:W-:-:S02]  /*16900*/  @P0 IMAD.MOV.U32 R5, RZ, RZ, R58 ;  /* 0x000000ffff050224 */ /* 0x008fc400078e003a */
[----:B------:R-:W-:-:S05]  /*16910*/  @P0 IMAD.MOV.U32 R4, RZ, RZ, R51 ;  /* 0x000000ffff040224 */ /* 0x000fca00078e0033 */
[----:B------:R1:W3:Y:S02]  /*16920*/  @P0 LDG.E.U8 R37, desc[UR20][R4.64] ;  /* 0x0000001404250981 */ /* 0x0002e4000c1e1100 */
[----:B-1----:R-:W-:Y:S02]  /*16930*/  @P2 IMAD.MOV.U32 R5, RZ, RZ, R57 ;  /* 0x000000ffff052224 */ /* 0x002fe400078e0039 */
[----:B------:R-:W-:-:S05]  /*16940*/  @P2 IMAD.MOV.U32 R4, RZ, RZ, R56 ;  /* 0x000000ffff042224 */ /* 0x000fca00078e0038 */
[----:B------:R1:W3:Y:S01]  /*16950*/  @P2 LDG.E.U8 R54, desc[UR20][R4.64] ;  /* 0x0000001404362981 */ /* 0x0002e2000c1e1100 */
[----:B------:R-:W-:Y:S02]  /*16960*/  PRMT R52, RZ, 0x7610, R52 ;  /* 0x00007610ff347816 */ /* 0x000fe40000000034 */
[----:B0-----:R-:W-:Y:S01]  /*16970*/  PRMT R39, RZ, 0x7610, R39 ;  /* 0x00007610ff277816 */ /* 0x001fe20000000027 */
[----:B-1----:R-:W-:Y:S02]  /*16980*/  @P2 IMAD.MOV.U32 R4, RZ, RZ, R50 ;  /* 0x000000ffff042224 */ /* 0x002fe400078e0032 */
[----:B------:R-:W-:-:S05]  /*16990*/  @P2 IMAD.MOV.U32 R5, RZ, RZ, R55 ;  /* 0x000000ffff052224 */ /* 0x000fca00078e0037 */
[----:B------:R2:W3:Y:S04]  /*169a0*/  @P2 LDG.E.U8 R52, desc[UR20][R4.64] ;  /* 0x0000001404342981 */ /* 0x0004e8000c1e1100 */
[----:B----4-:R0:W-:Y:S04]  /*169b0*/  STL [R1+0x1d5c], R38 ;  /* 0x001d5c2601007387 */ /* 0x0101e80000100800 */
[----:B------:R-:W4:Y:S04]  /*169c0*/  LDL R51, [R1+0xc7c] ;  /* 0x000c7c0001337983 */ /* 0x000f280000100800 */
[----:B0-----:R-:W4:Y:S01]  /*169d0*/  LDL R38, [R1+0xc80] ;  /* 0x000c800001267983 */ /* 0x001f220000100800 */
[----:B--2---:R-:W-:-:S02]  /*169e0*/  @P2 IMAD.MOV.U32 R4, RZ, RZ, R49 ;  /* 0x000000ffff042224 */ /* 0x004fc400078e0031 */
[----:B------:R-:W-:-:S05]  /*169f0*/  @P2 IMAD.MOV.U32 R5, RZ, RZ, R53 ;  /* 0x000000ffff052224 */ /* 0x000fca00078e0035 */
[----:B------:R4:W2:Y:S04]  /*16a00*/  @P2 LDG.E.U8 R39, desc[UR20][R4.64] ;  /* 0x0000001404272981 */ /* 0x0008a8000c1e1100 */
[----:B---3--:R-:W-:Y:S04]  /*16a10*/  STL [R1+0x1d60], R37 ;  /* 0x001d602501007387 */ /* 0x008fe80000100800 */
[----:B------:R0:W-:Y:S04]  /*16a20*/  STL [R1+0x1dd0], R54 ;  /* 0x001dd03601007387 */ /* 0x0001e80000100800 */
[----:B------:R-:W3:Y:S04]  /*16a30*/  LDL R50, [R1+0xc78] ;  /* 0x000c780001327983 */ /* 0x000ee80000100800 */
[----:B0-----:R-:W3:Y:S01]  /*16a40*/  LDL R54, [R1+0xc74] ;  /* 0x000c740001367983 */ /* 0x001ee20000100800 */
[----:B------:R-:W-:-:S02]  /*16a50*/  PRMT R44, RZ, 0x7610, R44 ;  /* 0x00007610ff2c7816 */ /* 0x000fc4000000002c */
[----:B------:R-:W-:Y:S01]  /*16a60*/  PRMT R45, RZ, 0x7610, R45 ;  /* 0x00007610ff2d7816 */ /* 0x000fe2000000002d */
[----:B------:R0:W-:Y:S04]  /*16a70*/  STL [R1+0x1dd4], R52 ;  /* 0x001dd43401007387 */ /* 0x0001e80000100800 */
[----:B------:R-:W3:Y:S04]  /*16a80*/  LDL R53, [R1+0xc6c] ;  /* 0x000c6c0001357983 */ /* 0x000ee80000100800 */
[----:B------:R-:W3:Y:S01]  /*16a90*/  LDL R49, [R1+0xc70] ;  /* 0x000c700001317983 */ /* 0x000ee20000100800 */
[----:B----4-:R-:W-:-:S02]  /*16aa0*/  @P2 IMAD.MOV.U32 R5, RZ, RZ, R51 ;  /* 0x000000ffff052224 */ /* 0x010fc400078e0033 */
[----:B------:R-:W-:-:S05]  /*16ab0*/  @P2 IMAD.MOV.U32 R4, RZ, RZ, R38 ;  /* 0x000000ffff042224 */ /* 0x000fca00078e0026 */
[----:B------:R3:W4:Y:S04]  /*16ac0*/  @P2 LDG.E.U8 R44, desc[UR20][R4.64] ;  /* 0x00000014042c2981 */ /* 0x000728000c1e1100 */
[----:B--2---:R-:W-:Y:S04]  /*16ad0*/  STL [R1+0x1dd8], R39 ;  /* 0x001dd82701007387 */ /* 0x004fe80000100800 */
[----:B0-----:R-:W2:Y:S04]  /*16ae0*/  LDL R52, [R1+0xc64] ;  /* 0x000c640001347983 */ /* 0x001ea80000100800 */
[----:B------:R-:W2:Y:S04]  /*16af0*/  LDL R51, [R1+0xc68] ;  /* 0x000c680001337983 */ /* 0x000ea80000100800 */
[----:B------:R-:W2:Y:S04]  /*16b00*/  LDL R38, [R1+0xc5c] ;  /* 0x000c5c0001267983 */ /* 0x000ea80000100800 */
[----:B------:R-:W2:Y:S01]  /*16b10*/  LDL R37, [R1+0xc60] ;  /* 0x000c600001257983 */ /* 0x000ea20000100800 */
[----:B---3--:R-:W-:-:S02]  /*16b20*/  @P2 IMAD.MOV.U32 R4, RZ, RZ, R50 ;  /* 0x000000ffff042224 */ /* 0x008fc400078e0032 */
[----:B------:R-:W-:-:S05]  /*16b30*/  @P2 IMAD.MOV.U32 R5, RZ, RZ, R54 ;  /* 0x000000ffff052224 */ /* 0x000fca00078e0036 */
[----:B------:R0:W3:Y:S01]  /*16b40*/  @P2 LDG.E.U8 R45, desc[UR20][R4.64] ;  /* 0x00000014042d2981 */ /* 0x0000e2000c1e1100 */
[----:B------:R-:W-:Y:S02]  /*16b50*/  PRMT R46, RZ, 0x7610, R46 ;  /* 0x00007610ff2e7816 */ /* 0x000fe4000000002e */
[----:B------:R-:W-:Y:S01]  /*16b60*/  PRMT R47, RZ, 0x7610, R47 ;  /* 0x00007610ff2f7816 */ /* 0x000fe2000000002f */
[----:B0-----:R-:W-:Y:S02]  /*16b70*/  @P2 IMAD.MOV.U32 R4, RZ, RZ, R49 ;  /* 0x000000ffff042224 */ /* 0x001fe400078e0031 */
[----:B------:R-:W-:-:S05]  /*16b80*/  @P2 IMAD.MOV.U32 R5, RZ, RZ, R53 ;  /* 0x000000ffff052224 */ /* 0x000fca00078e0035 */
[----:B------:R2:W3:Y:S04]  /*16b90*/  @P2 LDG.E.U8 R46, desc[UR20][R4.64] ;  /* 0x00000014042e2981 */ /* 0x0004e8000c1e1100 */
[----:B----4-:R0:W-:Y:S04]  /*16ba0*/  STL [R1+0x1ddc], R44 ;  /* 0x001ddc2c01007387 */ /* 0x0101e80000100800 */
[----:B------:R-:W4:Y:S04]  /*16bb0*/  LDL R50, [R1+0xd04] ;  /* 0x000d040001327983 */ /* 0x000f280000100800 */
[----:B0-----:R-:W4:Y:S01]  /*16bc0*/  LDL R44, [R1+0xd08] ;  /* 0x000d0800012c7983 */ /* 0x001f220000100800 */
[----:B--2---:R-:W-:-:S02]  /*16bd0*/  @P2 IMAD.MOV.U32 R4, RZ, RZ, R51 ;  /* 0x000000ffff042224 */ /* 0x004fc400078e0033 */
[----:B------:R-:W-:-:S05]  /*16be0*/  @P2 IMAD.MOV.U32 R5, RZ, RZ, R52 ;  /* 0x000000ffff052224 */ /* 0x000fca00078e0034 */
[----:B------:R0:W2:Y:S02]  /*16bf0*/  @P2 LDG.E.U8 R47, desc[UR20][R4.64] ;  /* 0x00000014042f2981 */ /* 0x0000a4000c1e1100 */
[----:B0-----:R-:W-:Y:S02]  /*16c00*/  @P2 IMAD.MOV.U32 R4, RZ, RZ, R37 ;  /* 0x000000ffff042224 */ /* 0x001fe400078e0025 */
[----:B------:R-:W-:Y:S01]  /*16c10*/  @P2 IMAD.MOV.U32 R5, RZ, RZ, R38 ;  /* 0x000000ffff052224 */ /* 0x000fe200078e0026 */
[----:B---3--:R0:W-:Y:S04]  /*16c20*/  STL [R1+0x1de0], R45 ;  /* 0x001de02d01007387 */ /* 0x0081e80000100800 */
[----:B------:R-:W3:Y:S04]  /*16c30*/  LDL R49, [R1+0xcfc] ;  /* 0x000cfc0001317983 */ /* 0x000ee80000100800 */
[----:B------:R-:W2:Y:S04]  /*16c40*/  LDL R39, [R1+0xd00] ;  /* 0x000d000001277983 */ /* 0x000ea80000100800 */
[----:B------:R-:W2:Y:S04]  /*16c50*/  LDL R38, [R1+0xcf4] ;  /* 0x000cf40001267983 */ /* 0x000ea80000100800 */
[----:B------:R-:W2:Y:S01]  /*16c60*/  LDL R37, [R1+0xcf8] ;  /* 0x000cf80001257983 */ /* 0x000ea20000100800 */
[----:B------:R-:W-:-:S02]  /*16c70*/  PRMT R48, RZ, 0x7610, R48 ;  /* 0x00007610ff307816 */ /* 0x000fc40000000030 */
[----:B------:R-:W-:Y:S02]  /*16c80*/  PRMT R36, RZ, 0x7610, R36 ;  /* 0x00007610ff247816 */ /* 0x000fe40000000024 */
[----:B------:R-:W-:Y:S02]  /*16c90*/  PRMT R11, RZ, 0x7610, R11 ;  /* 0x00007610ff0b7816 */ /* 0x000fe4000000000b */
[----:B------:R-:W-:Y:S02]  /*16ca0*/  PRMT R10, RZ, 0x7610, R10 ;  /* 0x00007610ff0a7816 */ /* 0x000fe4000000000a */
[----:B------:R-:W-:Y:S01]  /*16cb0*/  PRMT R9, RZ, 0x7610, R9 ;  /* 0x00007610ff097816 */ /* 0x000fe20000000009 */
[----:B0-----:R-:W2:Y:S04]  /*16cc0*/  LDL R45, [R1+0xce8] ;  /* 0x000ce800012d7983 */ /* 0x001ea80000100800 */
[----:B------:R4:W2:Y:S02]  /*16cd0*/  @P2 LDG.E.U8 R48, desc[UR20][R4.64] ;  /* 0x0000001404302981 */ /* 0x0008a4000c1e1100 */
[----:B----4-:R-:W-:-:S02]  /*16ce0*/  @P0 IMAD.MOV.U32 R5, RZ, RZ, R50 ;  /* 0x000000ffff050224 */ /* 0x010fc400078e0032 */
[----:B------:R-:W4:Y:S01]  /*16cf0*/  LDL R50, [R1+0xcec] ;  /* 0x000cec0001327983 */ /* 0x000f220000100800 */
[----:B------:R-:W-:-:S03]  /*16d00*/  @P0 IMAD.MOV.U32 R4, RZ, RZ, R44 ;  /* 0x000000ffff040224 */ /* 0x000fc600078e002c */
[----:B------:R-:W4:Y:S04]  /*16d10*/  LDL R44, [R1+0xcf0] ;  /* 0x000cf000012c7983 */ /* 0x000f280000100800 */
[----:B------:R3:W4:Y:S02]  /*16d20*/  @P0 LDG.E.U8 R36, desc[UR20][R4.64] ;  /* 0x0000001404240981 */ /* 0x000724000c1e1100 */
[----:B---3--:R-:W-:Y:S02]  /*16d30*/  @P0 IMAD.MOV.U32 R5, RZ, RZ, R49 ;  /* 0x000000ffff050224 */ /* 0x008fe400078e0031 */
[----:B--2---:R-:W-:-:S05]  /*16d40*/  @P0 IMAD.MOV.U32 R4, RZ, RZ, R39 ;  /* 0x000000ffff040224 */ /* 0x004fca00078e0027 */
[----:B------:R0:W2:Y:S02]  /*16d50*/  @P0 LDG.E.U8 R11, desc[UR20][R4.64] ;  /* 0x00000014040b0981 */ /* 0x0000a4000c1e1100 */
[----:B0-----:R-:W-:Y:S02]  /*16d60*/  @P0 IMAD.MOV.U32 R4, RZ, RZ, R37 ;  /* 0x000000ffff040224 */ /* 0x001fe400078e0025 */
[----:B------:R-:W-:-:S05]  /*16d70*/  @P0 IMAD.MOV.U32 R5, RZ, RZ, R38 ;  /* 0x000000ffff050224 */ /* 0x000fca00078e0026 */
[----:B------:R4:W3:Y:S02]  /*16d80*/  @P0 LDG.E.U8 R10, desc[UR20][R4.64] ;  /* 0x00000014040a0981 */ /* 0x0008e4000c1e1100 */
[----:B----4-:R-:W-:Y:S02]  /*16d90*/  @P0 IMAD.MOV.U32 R5, RZ, RZ, R50 ;  /* 0x000000ffff050224 */ /* 0x010fe400078e0032 */
[----:B------:R-:W-:Y:S01]  /*16da0*/  @P0 IMAD.MOV.U32 R4, RZ, RZ, R44 ;  /* 0x000000ffff040224 */ /* 0x000fe200078e002c */
[----:B------:R0:W-:Y:S04]  /*16db0*/  STL [R1+0x1d64], R36 ;  /* 0x001d642401007387 */ /* 0x0001e80000100800 */
[----:B------:R-:W4:Y:S04]  /*16dc0*/  LDL R49, [R1+0xce4] ;  /* 0x000ce40001317983 */ /* 0x000f280000100800 */
[----:B------:R-:W4:Y:S04]  /*16dd0*/  LDL R39, [R1+0xcdc] ;  /* 0x000cdc0001277983 */ /* 0x000f280000100800 */
[----:B------:R1:W4:Y:S04]  /*16de0*/  @P0 LDG.E.U8 R9, desc[UR20][R4.64] ;  /* 0x0000001404090981 */ /* 0x000328000c1e1100 */
[----:B0-----:R-:W4:Y:S04]  /*16df0*/  LDL R36, [R1+0xce0] ;  /* 0x000ce00001247983 */ /* 0x001f280000100800 */
[----:B--2---:R0:W-:Y:S04]  /*16e00*/  STL [R1+0x1d68], R11 ;  /* 0x001d680b01007387 */ /* 0x0041e80000100800 */
[----:B------:R-:W2:Y:S04]  /*16e10*/  LDL R38, [R1+0xcd4] ;  /* 0x000cd40001267983 */ /* 0x000ea80000100800 */
[----:B------:R-:W2:Y:S04]  /*16e20*/  LDL R37, [R1+0xcd8] ;  /* 0x000cd80001257983 */ /* 0x000ea80000100800 */
[----:B---3--:R3:W-:Y:S04]  /*16e30*/  STL [R1+0x1d6c], R10 ;  /* 0x001d6c0a01007387 */ /* 0x0087e80000100800 */
[----:B------:R-:W2:Y:S04]  /*16e40*/  LDL R44, [R1+0xccc] ;  /* 0x000ccc00012c7983 */ /* 0x000ea80000100800 */
[----:B0-----:R-:W2:Y:S01]  /*16e50*/  LDL R11, [R1+0xcd0] ;  /* 0x000cd000010b7983 */ /* 0x001ea20000100800 */
[----:B------:R-:W-:Y:S01]  /*16e60*/  PRMT R8, RZ, 0x7610, R8 ;  /* 0x00007610ff087816 */ /* 0x000fe20000000008 */
[----:B-1----:R-:W-:Y:S01]  /*16e70*/  @P0 IMAD.MOV.U32 R4, RZ, RZ, R45 ;  /* 0x000000ffff040224 */ /* 0x002fe200078e002d */
[----:B------:R-:W-:-:S02]  /*16e80*/  ISETP.GT.AND P1, PT, R2, 0x1b, PT ;  /* 0x0000001b0200780c */ /* 0x000fc40003f24270 */
[----:B------:R-:W-:Y:S02]  /*16e90*/  PRMT R0, RZ, 0x7610, R0 ;  /* 0x00007610ff007816 */ /* 0x000fe40000000000 */
[----:B------:R-:W-:Y:S02]  /*16ea0*/  PRMT R61, RZ, 0x7610, R61 ;  /* 0x00007610ff3d7816 */ /* 0x000fe4000000003d */
[----:B------:R-:W-:Y:S01]  /*16eb0*/  PRMT R43, RZ, 0x7610, R43 ;  /* 0x00007610ff2b7816 */ /* 0x000fe2000000002b */
[----:B----4-:R-:W-:Y:S01]  /*16ec0*/  @P0 IMAD.MOV.U32 R5, RZ, RZ, R49 ;  /* 0x000000ffff050224 */ /* 0x010fe200078e0031 */
[----:B------:R0:W-:Y:S04]  /*16ed0*/  STL [R1+0x1d70], R9 ;  /* 0x001d700901007387 */ /* 0x0001e80000100800 */
[----:B---3--:R-:W3:Y:S04]  /*16ee0*/  LDL R10, [R1+0xcc4] ;  /* 0x000cc400010a7983 */ /* 0x008ee80000100800 */
[----:B------:R1:W4:Y:S04]  /*16ef0*/  @P0 LDG.E.U8 R8, desc[UR20][R4.64] ;  /* 0x0000001404080981 */ /* 0x000328000c1e1100 */
[----:B0-----:R-:W4:Y:S01]  /*16f00*/  LDL R9, [R1+0xcc8] ;  /* 0x000cc80001097983 */ /* 0x001f220000100800 */
[----:B-1----:R-:W-:-:S02]  /*16f10*/  @P0 IMAD.MOV.U32 R4, RZ, RZ, R36 ;  /* 0x000000ffff040224 */ /* 0x002fc400078e0024 */
[----:B------:R-:W-:-:S05]  /*16f20*/  @P0 IMAD.MOV.U32 R5, RZ, RZ, R39 ;  /* 0x000000ffff050224 */ /* 0x000fca00078e0027 */
[----:B------:R2:W4:Y:S02]  /*16f30*/  @P0 LDG.E.U8 R0, desc[UR20][R4.64] ;  /* 0x0000001404000981 */ /* 0x000524000c1e1100 */
[----:B--2---:R-:W-:Y:S02]  /*16f40*/  @P1 IMAD.MOV.U32 R5, RZ, RZ, R38 ;  /* 0x000000ffff051224 */ /* 0x004fe400078e0026 */
[----:B------:R-:W-:-:S05]  /*16f50*/  @P1 IMAD.MOV.U32 R4, RZ, RZ, R37 ;  /* 0x000000ffff041224 */ /* 0x000fca00078e0025 */
[----:B------:R0:W2:Y:S02]  /*16f60*/  @P1 LDG.E.U8 R61, desc[UR20][R4.64] ;  /* 0x00000014043d1981 */ /* 0x0000a4000c1e1100 */
[----:B0-----:R-:W-:Y:S02]  /*16f70*/  @P1 IMAD.MOV.U32 R5, RZ, RZ, R44 ;  /* 0x000000ffff051224 */ /* 0x001fe400078e002c */
[----:B------:R-:W-:-:S05]  /*16f80*/  @P1 IMAD.MOV.U32 R4, RZ, RZ, R11 ;  /* 0x000000ffff041224 */ /* 0x000fca00078e000b */
[----:B------:R3:W2:Y:S01]  /*16f90*/  @P1 LDG.E.U8 R43, desc[UR20][R4.64] ;  /* 0x00000014042b1981 */ /* 0x0006a2000c1e1100 */
[----:B------:R-:W-:Y:S01]  /*16fa0*/  PRMT R42, RZ, 0x7610, R42 ;  /* 0x00007610ff2a7816 */ /* 0x000fe2000000002a */
[----:B---3--:R-:W-:Y:S02]  /*16fb0*/  @P1 IMAD.MOV.U32 R5, RZ, RZ, R10 ;  /* 0x000000ffff051224 */ /* 0x008fe400078e000a */
[----:B----4-:R-:W-:Y:S04]  /*16fc0*/  STL [R1+0x1d74], R8 ;  /* 0x001d740801007387 */ /* 0x010fe80000100800 */
[----:B------:R-:W3:Y:S04]  /*16fd0*/  LDL R36, [R1+0xc58] ;  /* 0x000c580001247983 */ /* 0x000ee80000100800 */
[----:B------:R-:W4:Y:S01]  /*16fe0*/  LDL R39, [R1+0xc54] ;  /* 0x000c540001277983 */ /* 0x000f220000100800 */
[----:B------:R-:W-:-:S05]  /*16ff0*/  @P1 IMAD.MOV.U32 R4, RZ, RZ, R9 ;  /* 0x000000ffff041224 */ /* 0x000fca00078e0009 */
[----:B------:R3:W4:Y:S04]  /*17000*/  @P1 LDG.E.U8 R42, desc[UR20][R4.64] ;  /* 0x00000014042a1981 */ /* 0x000728000c1e1100 */
[----:B------:R0:W-:Y:S04]  /*17010*/  STL [R1+0x1d78], R0 ;  /* 0x001d780001007387 */ /* 0x0001e80000100800 */
[----:B------:R-:W4:Y:S04]  /*17020*/  LDL R38, [R1+0xc4c] ;  /* 0x000c4c0001267983 */ /* 0x000f280000100800 */
[----:B------:R-:W4:Y:S04]  /*17030*/  LDL R37, [R1+0xc50] ;  /* 0x000c500001257983 */ /* 0x000f280000100800 */
[----:B0-----:R-:W4:Y:S04]  /*17040*/  LDL R0, [R1+0xc48] ;  /* 0x000c480001007983 */ /* 0x001f280000100800 */
[----:B--2---:R-:W-:Y:S04]  /*17050*/  STL [R1+0x1d7c], R61 ;  /* 0x001d7c3d01007387 */ /* 0x004fe80000100800 */
[----:B------:R-:W2:Y:S04]  /*17060*/  LDL R11, [R1+0xc44] ;  /* 0x000c4400010b7983 */ /* 0x000ea80000100800 */
[----:B------:R-:W2:Y:S04]  /*17070*/  LDL R8, [R1+0xc40] ;  /* 0x000c400001087983 */ /* 0x000ea80000100800 */
[----:B------:R0:W-:Y:S04]  /*17080*/  STL [R1+0x1d80], R43 ;  /* 0x001d802b01007387 */ /* 0x0001e80000100800 */
[----:B------:R-:W2:Y:S01]  /*17090*/  LDL R10, [R1+0xc34] ;  /* 0x000c3400010a7983 */ /* 0x000ea20000100800 */
[----:B------:R-:W-:-:S03]  /*170a0*/  ISETP.GT.AND P2, PT, R2, 0x1d, PT ;  /* 0x0000001d0200780c */ /* 0x000fc60003f44270 */
[----:B------:R-:W2:Y:S04]  /*170b0*/  LDL R9, [R1+0xc38] ;  /* 0x000c380001097983 */ /* 0x000ea80000100800 */
[----:B0-----:R-:W2:Y:S01]  /*170c0*/  LDL R43, [R1+0xc3c] ;  /* 0x000c3c00012b7983 */ /* 0x001ea20000100800 */
[----:B------:R-:W-:Y:S02]  /*170d0*/  PRMT R41, RZ, 0x7610, R41 ;  /* 0x00007610ff297816 */ /* 0x000fe40000000029 */
[----:B------:R-:W-:Y:S02]  /*170e0*/  PRMT R40, RZ, 0x7610, R40 ;  /* 0x00007610ff287816 */ /* 0x000fe40000000028 */
[----:B------:R-:W-:Y:S02]  /*170f0*/  PRMT R35, RZ, 0x7610, R35 ;  /* 0x00007610ff237816 */ /* 0x000fe40000000023 */
[----:B------:R-:W-:Y:S01]  /*17100*/  PRMT R34, RZ, 0x7610, R34 ;  /* 0x00007610ff227816 */ /* 0x000fe20000000022 */
[----:B---3--:R-:W-:Y:S01]  /*17110*/  @P2 IMAD.MOV.U32 R4, RZ, RZ, R36 ;  /* 0x000000ffff042224 */ /* 0x008fe200078e0024 */
[----:B----4-:R0:W-:Y:S04]  /*17120*/  STL [R1+0x1d84], R42 ;  /* 0x001d842a01007387 */ /* 0x0101e80000100800 */
[----:B------:R-:W3:Y:S01]  /*17130*/  LDL R36, [R1+0xc30] ;  /* 0x000c300001247983 */ /* 0x000ee20000100800 */
[----:B------:R-:W-:Y:S01]  /*17140*/  @P2 IMAD.MOV.U32 R5, RZ, RZ, R39 ;  /* 0x000000ffff052224 */ /* 0x000fe200078e0027 */
[----:B------:R-:W-:-:S02]  /*17150*/  PRMT R33, RZ, 0x7610, R33 ;  /* 0x00007610ff217816 */ /* 0x000fc40000000021 */
[----:B------:R-:W4:Y:S04]  /*17160*/  LDL R39, [R1+0xc2c] ;  /* 0x000c2c0001277983 */ /* 0x000f280000100800 */
[----:B------:R1:W4:Y:S04]  /*17170*/  @P2 LDG.E.U8 R41, desc[UR20][R4.64] ;  /* 0x0000001404292981 */ /* 0x000328000c1e1100 */
[----:B------:R-:W4:Y:S01]  /*17180*/  LDL R44, [R1+0xc14] ;  /* 0x000c1400012c7983 */ /* 0x000f220000100800 */
[----:B------:R-:W-:Y:S02]  /*17190*/  PRMT R32, RZ, 0x7610, R32 ;  /* 0x00007610ff207816 */ /* 0x000fe40000000020 */
[----:B------:R-:W-:-:S02]  /*171a0*/  PRMT R31, RZ, 0x7610, R31 ;  /* 0x00007610ff1f7816 */ /* 0x000fc4000000001f */
[----:B------:R-:W-:Y:S02]  /*171b0*/  PRMT R30, RZ, 0x7610, R30 ;  /* 0x00007610ff1e7816 */ /* 0x000fe4000000001e */
[----:B------:R-:W-:Y:S02]  /*171c0*/  PRMT R29, RZ, 0x7610, R29 ;  /* 0x00007610ff1d7816 */ /* 0x000fe4000000001d */
[----:B------:R-:W-:Y:S02]  /*171d0*/  ISETP.GT.AND P0, PT, R2, 0x1e, PT ;  /* 0x0000001e0200780c */ /* 0x000fe40003f04270 */
[----:B------:R-:W-:Y:S02]  /*171e0*/  PRMT R28, RZ, 0x7610, R28 ;  /* 0x00007610ff1c7816 */ /* 0x000fe4000000001c */
[----:B------:R-:W-:Y:S01]  /*171f0*/  PRMT R27, RZ, 0x7610, R27 ;  /* 0x00007610ff1b7816 */ /* 0x000fe2000000001b */
[----:B0-----:R-:W4:Y:S01]  /*17200*/  LDL R42, [R1+0xc0c] ;  /* 0x000c0c00012a7983 */ /* 0x001f220000100800 */
[----:B-1----:R-:W-:-:S02]  /*17210*/  @P2 IMAD.MOV.U32 R4, RZ, RZ, R37 ;  /* 0x000000ffff042224 */ /* 0x002fc400078e0025 */
[----:B------:R-:W-:Y:S01]  /*17220*/  @P2 IMAD.MOV.U32 R5, RZ, RZ, R38 ;  /* 0x000000ffff052224 */ /* 0x000fe200078e0026 */
[----:B------:R-:W4:Y:S04]  /*17230*/  LDL R37, [R1+0xc28] ;  /* 0x000c280001257983 */ /* 0x000f280000100800 */
[----:B------:R-:W4:Y:S04]  /*17240*/  LDL R38, [R1+0xc24] ;  /* 0x000c240001267983 */ /* 0x000f280000100800 */
[----:B------:R0:W4:Y:S02]  /*17250*/  @P2 LDG.E.U8 R40, desc[UR20][R4.64] ;  /* 0x0000001404282981 */ /* 0x000124000c1e1100 */
[----:B0-----:R-:W-:-:S02]  /*17260*/  @P2 IMAD.MOV.U32 R4, RZ, RZ, R0 ;  /* 0x000000ffff042224 */ /* 0x001fc400078e0000 */
[----:B--2---:R-:W-:Y:S01]  /*17270*/  @P2 IMAD.MOV.U32 R5, RZ, RZ, R11 ;  /* 0x000000ffff052224 */ /* 0x004fe200078e000b */
[----:B------:R-:W2:Y:S04]  /*17280*/  LDL R0, [R1+0xc20] ;  /* 0x000c200001007983 */ /* 0x000ea80000100800 */
[----:B------:R-:W2:Y:S04]  /*17290*/  LDL R11, [R1+0xc1c] ;  /* 0x000c1c00010b7983 */ /* 0x000ea80000100800 */
[----:B------:R0:W2:Y:S02]  /*172a0*/  @P2 LDG.E.U8 R35, desc[UR20][R4.64] ;  /* 0x0000001404232981 */ /* 0x0000a4000c1e1100 */
[----:B0-----:R-:W-:-:S02]  /*172b0*/  @P2 IMAD.MOV.U32 R4, RZ, RZ, R8 ;  /* 0x000000ffff042224 */ /* 0x001fc400078e0008 */
[----:B------:R-:W2:Y:S01]  /*172c0*/  LDL R8, [R1+0xcc0] ;  /* 0x000cc00001087983 */ /* 0x000ea20000100800 */
[----:B------:R-:W-:-:S03]  /*172d0*/  @P2 IMAD.MOV.U32 R5, RZ, RZ, R43 ;  /* 0x000000ffff052224 */ /* 0x000fc600078e002b */
[----:B------:R-:W2:Y:S04]  /*172e0*/  LDL R43, [R1+0xc18] ;  /* 0x000c1800012b7983 */ /* 0x000ea80000100800 */
[----:B------:R0:W2:Y:S02]  /*172f0*/  @P2 LDG.E.U8 R34, desc[UR20][R4.64] ;  /* 0x0000001404222981 */ /* 0x0000a4000c1e1100 */
[----:B0-----:R-:W-:Y:S02]  /*17300*/  @P2 IMAD.MOV.U32 R5, RZ, RZ, R10 ;  /* 0x000000ffff052224 */ /* 0x001fe400078e000a */
[----:B------:R-:W2:Y:S01]  /*17310*/  LDL R10, [R1+0xcbc] ;  /* 0x000cbc00010a7983 */ /* 0x000ea20000100800 */
[----:B------:R-:W-:-:S03]  /*17320*/  @P2 IMAD.MOV.U32 R4, RZ, RZ, R9 ;  /* 0x000000ffff042224 */ /* 0x000fc600078e0009 */
[----:B------:R-:W2:Y:S04]  /*17330*/  LDL R9, [R1+0xcb8] ;  /* 0x000cb80001097983 */ /* 0x000ea80000100800 */
[----:B------:R3:W2:Y:S02]  /*17340*/  @P2 LDG.E.U8 R33, desc[UR20][R4.64] ;  /* 0x0000001404212981 */ /* 0x0006a4000c1e1100 */
[----:B---3--:R-:W-:Y:S02]  /*17350*/  @P2 IMAD.MOV.U32 R4, RZ, RZ, R36 ;  /* 0x000000ffff042224 */ /* 0x008fe400078e0024 */
[----:B------:R-:W3:Y:S01]  /*17360*/  LDL R36, [R1+0xcb4] ;  /* 0x000cb40001247983 */ /* 0x000ee20000100800 */
[----:B----4-:R-:W-:-:S03]  /*17370*/  @P2 IMAD.MOV.U32 R5, RZ, RZ, R39 ;  /* 0x000000ffff052224 */ /* 0x010fc600078e0027 */
[----:B------:R-:W4:Y:S04]  /*17380*/  LDL R39, [R1+0xc10] ;  /* 0x000c100001277983 */ /* 0x000f280000100800 */
[----:B------:R0:W4:Y:S02]  /*17390*/  @P2 LDG.E.U8 R32, desc[UR20][R4.64] ;  /* 0x0000001404202981 */ /* 0x000124000c1e1100 */
[----:B0-----:R-:W-:Y:S02]  /*173a0*/  @P2 IMAD.MOV.U32 R4, RZ, RZ, R37 ;  /* 0x000000ffff042224 */ /* 0x001fe400078e0025 */
[----:B------:R-:W-:Y:S02]  /*173b0*/  @P2 IMAD.MOV.U32 R5, RZ, RZ, R38 ;  /* 0x000000ffff052224 */ /* 0x000fe400078e0026 */
[----:B------:R-:W4:Y:S04]  /*173c0*/  LDL R38, [R1+0xc04] ;  /* 0x000c040001267983 */ /* 0x000f280000100800 */
[----:B------:R2:W4:Y:S02]  /*173d0*/  @P2 LDG.E.U8 R31, desc[UR20][R4.64] ;  /* 0x00000014041f2981 */ /* 0x000524000c1e1100 */
[----:B--2---:R-:W-:-:S02]  /*173e0*/  @P2 IMAD.MOV.U32 R4, RZ, RZ, R0 ;  /* 0x000000ffff042224 */ /* 0x004fc400078e0000 */
[----:B------:R-:W-:Y:S01]  /*173f0*/  @P2 IMAD.MOV.U32 R5, RZ, RZ, R11 ;  /* 0x000000ffff052224 */ /* 0x000fe200078e000b */
[----:B------:R-:W2:Y:S04]  /*17400*/  LDL R0, [R1+0xc00] ;  /* 0x000c000001007983 */ /* 0x000ea80000100800 */
[----:B------:R-:W2:Y:S04]  /*17410*/  LDL R11, [R1+0xc08] ;  /* 0x000c0800010b7983 */ /* 0x000ea80000100800 */
[----:B------:R0:W2:Y:S02]  /*17420*/  @P2 LDG.E.U8 R30, desc[UR20][R4.64] ;  /* 0x00000014041e2981 */ /* 0x0000a4000c1e1100 */
[----:B0-----:R-:W-:-:S02]  /*17430*/  @P1 IMAD.MOV.U32 R4, RZ, RZ, R8 ;  /* 0x000000ffff041224 */ /* 0x001fc400078e0008 */
[----:B------:R-:W2:Y:S01]  /*17440*/  LDL R8, [R1+0xbf8] ;  /* 0x000bf80001087983 */ /* 0x000ea20000100800 */
[----:B------:R-:W-:-:S03]  /*17450*/  @P1 IMAD.MOV.U32 R5, RZ, RZ, R10 ;  /* 0x000000ffff051224 */ /* 0x000fc600078e000a */
[----:B------:R-:W2:Y:S04]  /*17460*/  LDL R10, [R1+0xbfc] ;  /* 0x000bfc00010a7983 */ /* 0x000ea80000100800 */
[----:B------:R0:W4:Y:S02]  /*17470*/  @P1 LDG.E.U8 R29, desc[UR20][R4.64] ;  /* 0x00000014041d1981 */ /* 0x000124000c1e1100 */
[----:B0-----:R-:W-:Y:S02]  /*17480*/  @P1 IMAD.MOV.U32 R4, RZ, RZ, R9 ;  /* 0x000000ffff041224 */ /* 0x001fe400078e0009 */
[----:B---3--:R-:W-:-:S05]  /*17490*/  @P1 IMAD.MOV.U32 R5, RZ, RZ, R36 ;  /* 0x000000ffff051224 */ /* 0x008fca00078e0024 */
[----:B------:R0:W3:Y:S02]  /*174a0*/  @P1 LDG.E.U8 R28, desc[UR20][R4.64] ;  /* 0x00000014041c1981 */ /* 0x0000e4000c1e1100 */
[----:B0-----:R-:W-:Y:S02]  /*174b0*/  @P0 IMAD.MOV.U32 R4, RZ, RZ, R43 ;  /* 0x000000ffff040224 */ /* 0x001fe400078e002b */
[----:B------:R-:W-:-:S05]  /*174c0*/  @P0 IMAD.MOV.U32 R5, RZ, RZ, R44 ;  /* 0x000000ffff050224 */ /* 0x000fca00078e002c */
[----:B------:R0:W3:Y:S04]  /*174d0*/  @P0 LDG.E.U8 R27, desc[UR20][R4.64] ;  /* 0x00000014041b0981 */ /* 0x0000e8000c1e1100 */
[----:B----4-:R-:W-:Y:S04]  /*174e0*/  STL [R1+0x1d88], R29 ;  /* 0x001d881d01007387 */ /* 0x010fe80000100800 */
[----:B------:R-:W4:Y:S04]  /*174f0*/  LDL R37, [R1+0xbf4] ;  /* 0x000bf40001257983 */ /* 0x000f280000100800 */
[----:B------:R-:W4:Y:S04]  /*17500*/  LDL R9, [R1+0xbf0] ;  /* 0x000bf00001097983 */ /* 0x000f280000100800 */
[----:B------:R-:W4:Y:S01]  /*17510*/  LDL R36, [R1+0xbec] ;  /* 0x000bec0001247983 */ /* 0x000f220000100800 */
[----:B------:R-:W-:Y:S01]  /*17520*/  PRMT R26, RZ, 0x7610, R26 ;  /* 0x00007610ff1a7816 */ /* 0x000fe2000000001a */
[----:B0-----:R-:W-:-:S02]  /*17530*/  @P0 IMAD.MOV.U32 R4, RZ, RZ, R39 ;  /* 0x000000ffff040224 */ /* 0x001fc400078e0027 */
[----:B------:R-:W-:Y:S01]  /*17540*/  @P0 IMAD.MOV.U32 R5, RZ, RZ, R42 ;  /* 0x000000ffff050224 */ /* 0x000fe200078e002a */
[----:B------:R-:W-:-:S04]  /*17550*/  PRMT R25, RZ, 0x7610, R25 ;  /* 0x00007610ff197816 */ /* 0x000fc80000000019 */
[----:B------:R2:W4:Y:S02]  /*17560*/  @P0 LDG.E.U8 R26, desc[UR20][R4.64] ;  /* 0x00000014041a0981 */ /* 0x000524000c1e1100 */
[----:B--2---:R-:W-:Y:S02]  /*17570*/  @P0 IMAD.MOV.U32 R4, RZ, RZ, R11 ;  /* 0x000000ffff040224 */ /* 0x004fe400078e000b */
[----:B------:R-:W-:-:S05]  /*17580*/  @P0 IMAD.MOV.U32 R5, RZ, RZ, R38 ;  /* 0x000000ffff050224 */ /* 0x000fca00078e0026 */
[----:B------:R0:W2:Y:S02]  /*17590*/  @P0 LDG.E.U8 R25, desc[UR20][R4.64] ;  /* 0x0000001404190981 */ /* 0x0000a4000c1e1100 */
[----:B0-----:R-:W-:Y:S01]  /*175a0*/  @P0 IMAD.MOV.U32 R4, RZ, RZ, R0 ;  /* 0x000000ffff040224 */ /* 0x001fe200078e0000 */
[----:B------:R-:W-:Y:S01]  /*175b0*/  PRMT R24, RZ, 0x7610, R24 ;  /* 0x00007610ff187816 */ /* 0x000fe20000000018 */
[----:B------:R-:W-:Y:S01]  /*175c0*/  @P0 IMAD.MOV.U32 R5, RZ, RZ, R10 ;  /* 0x000000ffff050224 */ /* 0x000fe200078e000a */
[----:B------:R-:W-:-:S04]  /*175d0*/  PRMT R23, RZ, 0x7610, R23 ;  /* 0x00007610ff177816 */ /* 0x000fc80000000017 */
[----:B------:R0:W2:Y:S02]  /*175e0*/  @P0 LDG.E.U8 R24, desc[UR20][R4.64] ;  /* 0x0000001404180981 */ /* 0x0000a4000c1e1100 */
[----:B0-----:R-:W-:Y:S02]  /*175f0*/  @P0 IMAD.MOV.U32 R4, RZ, RZ, R8 ;  /* 0x000000ffff040224 */ /* 0x001fe400078e0008 */
[----:B---3--:R0:W-:Y:S04]  /*17600*/  STL [R1+0x1d8c], R28 ;  /* 0x001d8c1c01007387 */ /* 0x0081e80000100800 */
[----:B0-----:R-:W3:Y:S04]  /*17610*/  LDL R28, [R1+0xbe8] ;  /* 0x000be800011c7983 */ /* 0x001ee80000100800 */
[----:B------:R0:W-:Y:S04]  /*17620*/  STL [R1+0x1d90], R27 ;  /* 0x001d901b01007387 */ /* 0x0001e80000100800 */
[----:B------:R-:W2:Y:S04]  /*17630*/  LDL R29, [R1+0xbe4] ;  /* 0x000be400011d7983 */ /* 0x000ea80000100800 */
[----:B------:R-:W2:Y:S04]  /*17640*/  LDL R11, [R1+0xbe0] ;  /* 0x000be000010b7983 */ /* 0x000ea80000100800 */
[----:B------:R-:W2:Y:S04]  /*17650*/  LDL R0, [R1+0xcb0] ;  /* 0x000cb00001007983 */ /* 0x000ea80000100800 */
[----:B------:R-:W2:Y:S04]  /*17660*/  LDL R10, [R1+0xcac] ;  /* 0x000cac00010a7983 */ /* 0x000ea80000100800 */
[----:B------:R-:W2:Y:S04]  /*17670*/  LDL R8, [R1+0xca8] ;  /* 0x000ca80001087983 */ /* 0x000ea80000100800 */
[----:B------:R-:W2:Y:S04]  /*17680*/  LDL R43, [R1+0xca4] ;  /* 0x000ca400012b7983 */ /* 0x000ea80000100800 */
[----:B------:R-:W2:Y:S04]  /*17690*/  LDL R42, [R1+0xc9c] ;  /* 0x000c9c00012a7983 */ /* 0x000ea80000100800 */
[----:B0-----:R-:W2:Y:S04]  /*176a0*/  LDL R27, [R1+0xbdc] ;  /* 0x000bdc00011b7983 */ /* 0x001ea80000100800 */
[----:B------:R-:W2:Y:S04]  /*176b0*/  LDL R39, [R1+0xbd4] ;  /* 0x000bd40001277983 */ /* 0x000ea80000100800 */
[----:B------:R-:W2:Y:S01]  /*176c0*/  LDL R38, [R1+0xbd8] ;  /* 0x000bd80001267983 */ /* 0x000ea20000100800 */
[----:B----4-:R-:W-:Y:S01]  /*176d0*/  @P0 IMAD.MOV.U32 R5, RZ, RZ, R37 ;  /* 0x000000ffff050224 */ /* 0x010fe200078e0025 */
[----:B------:R-:W-:-:S02]  /*176e0*/  PRMT R22, RZ, 0x7610, R22 ;  /* 0x00007610ff167816 */ /* 0x000fc40000000016 */
[----:B------:R-:W4:Y:S04]  /*176f0*/  LDL R37, [R1+0xbcc] ;  /* 0x000bcc0001257983 */ /* 0x000f280000100800 */
[----:B------:R0:W4:Y:S02]  /*17700*/  @P0 LDG.E.U8 R23, desc[UR20][R4.64] ;  /* 0x0000001404170981 */ /* 0x000124000c1e1100 */
[----:B0-----:R-:W-:Y:S02]  /*17710*/  @P0 IMAD.MOV.U32 R4, RZ, RZ, R9 ;  /* 0x000000ffff040224 */ /* 0x001fe400078e0009 */
[----:B------:R-:W4:Y:S01]  /*17720*/  LDL R9, [R1+0xca0] ;  /* 0x000ca00001097983 */ /* 0x000f220000100800 */
[----:B------:R-:W-:-:S03]  /*17730*/  @P0 IMAD.MOV.U32 R5, RZ, RZ, R36 ;  /* 0x000000ffff050224 */ /* 0x000fc600078e0024 */
[----:B------:R-:W4:Y:S01]  /*17740*/  LDL R36, [R1+0xbd0] ;  /* 0x000bd00001247983 */ /* 0x000f220000100800 */
[----:B------:R-:W-:-:S03]  /*17750*/  PRMT R21, RZ, 0x7610, R21 ;  /* 0x00007610ff157816 */ /* 0x000fc60000000015 */
[----:B------:R3:W4:Y:S01]  /*17760*/  @P0 LDG.E.U8 R22, desc[UR20][R4.64] ;  /* 0x0000001404160981 */ /* 0x000722000c1e1100 */
[----:B------:R-:W-:Y:S02]  /*17770*/  PRMT R20, RZ, 0x7610, R20 ;  /* 0x00007610ff147816 */ /* 0x000fe40000000014 */
[----:B------:R-:W-:Y:S02]  /*17780*/  PRMT R19, RZ, 0x7610, R19 ;  /* 0x00007610ff137816 */ /* 0x000fe40000000013 */
[----:B------:R-:W-:Y:S01]  /*17790*/  PRMT R18, RZ, 0x7610, R18 ;  /* 0x00007610ff127816 */ /* 0x000fe20000000012 */
[----:B---3--:R-:W-:Y:S02]  /*177a0*/  @P0 IMAD.MOV.U32 R4, RZ, RZ, R28 ;  /* 0x000000ffff040224 */ /* 0x008fe400078e001c */
[----:B------:R-:W3:Y:S01]  /*177b0*/  LDL R28, [R1+0xbc8] ;  /* 0x000bc800011c7983 */ /* 0x000ee20000100800 */
[----:B--2---:R-:W-:-:S03]  /*177c0*/  @P0 IMAD.MOV.U32 R5, RZ, RZ, R29 ;  /* 0x000000ffff050224 */ /* 0x004fc600078e001d */
[----:B------:R-:W2:Y:S04]  /*177d0*/  LDL R29, [R1+0xbc4] ;  /* 0x000bc400011d7983 */ /* 0x000ea80000100800 */
[----:B------:R0:W2:Y:S02]  /*177e0*/  @P0 LDG.E.U8 R21, desc[UR20][R4.64] ;  /* 0x0000001404150981 */ /* 0x0000a4000c1e1100 */
[----:B0-----:R-:W-:Y:S02]  /*177f0*/  @P0 IMAD.MOV.U32 R4, RZ, RZ, R11 ;  /* 0x000000ffff040224 */ /* 0x001fe400078e000b */
        /* <DEDUP_REMOVED lines=10> */
[----:B------:R-:W-:Y:S01]  /*178a0*/  @P1 IMAD.MOV.U32 R5, RZ, RZ, R43 ;  /* 0x000000ffff051224 */ /* 0x000fe200078e002b */
[----:B------:R-:W2:Y:S04]  /*178b0*/  LDL R8, [R1+0xbb0] ;  /* 0x000bb00001087983 */ /* 0x000ea80000100800 */
[----:B------:R4:W2:Y:S02]  /*178c0*/  @P1 LDG.E.U8 R18, desc[UR20][R4.64] ;  /* 0x0000001404121981 */ /* 0x0008a4000c1e1100 */
[----:B----4-:R-:W-:-:S02]  /*178d0*/  @P1 IMAD.MOV.U32 R4, RZ, RZ, R9 ;  /* 0x000000ffff041224 */ /* 0x010fc400078e0009 */
[----:B------:R-:W4:Y:S01]  /*178e0*/  LDL R9, [R1+0xbac] ;  /* 0x000bac0001097983 */ /* 0x000f220000100800 */
[----:B------:R-:W-:Y:S02]  /*178f0*/  ISETP.GT.AND P0, PT, R2, 0x1f, PT ;  /* 0x0000001f0200780c */ /* 0x000fe40003f04270 */
[----:B------:R-:W-:Y:S01]  /*17900*/  PRMT R17, RZ, 0x7610, R17 ;  /* 0x00007610ff117816 */ /* 0x000fe20000000011 */
[----:B------:R-:W-:Y:S01]  /*17910*/  @P1 IMAD.MOV.U32 R5, RZ, RZ, R42 ;  /* 0x000000ffff051224 */ /* 0x000fe200078e002a */
[----:B------:R-:W-:-:S04]  /*17920*/  PRMT R16, RZ, 0x7610, R16 ;  /* 0x00007610ff107816 */ /* 0x000fc80000000010 */
[----:B------:R0:W4:Y:S01]  /*17930*/  @P1 LDG.E.U8 R17, desc[UR20][R4.64] ;  /* 0x0000001404111981 */ /* 0x000122000c1e1100 */
[----:B------:R-:W-:-:S04]  /*17940*/  PRMT R15, RZ, 0x7610, R15 ;  /* 0x00007610ff0f7816 */ /* 0x000fc8000000000f */
[----:B0-----:R-:W-:Y:S02]  /*17950*/  @P0 IMAD.MOV.U32 R4, RZ, RZ, R38 ;  /* 0x000000ffff040224 */ /* 0x001fe400078e0026 */
[----:B------:R-:W-:-:S05]  /*17960*/  @P0 IMAD.MOV.U32 R5, RZ, RZ, R39 ;  /* 0x000000ffff050224 */ /* 0x000fca00078e0027 */
[----:B------:R0:W4:Y:S01]  /*17970*/  @P0 LDG.E.U8 R16, desc[UR20][R4.64] ;  /* 0x0000001404100981 */ /* 0x000122000c1e1100 */
[----:B------:R-:W-:Y:S01]  /*17980*/  PRMT R14, RZ, 0x7610, R14 ;  /* 0x00007610ff0e7816 */ /* 0x000fe2000000000e */
[----:B0-----:R-:W-:Y:S02]  /*17990*/  @P0 IMAD.MOV.U32 R4, RZ, RZ, R36 ;  /* 0x000000ffff040224 */ /* 0x001fe400078e0024 */
[----:B------:R-:W-:-:S05]  /*179a0*/  @P0 IMAD.MOV.U32 R5, RZ, RZ, R37 ;  /* 0x000000ffff050224 */ /* 0x000fca00078e0025 */
[----:B------:R3:W4:Y:S01]  /*179b0*/  @P0 LDG.E.U8 R15, desc[UR20][R4.64] ;  /* 0x00000014040f0981 */ /* 0x000722000c1e1100 */
        /* <DEDUP_REMOVED lines=8> */
[----:B------:R-:W-:Y:S02]  /*17a40*/  @P0 IMAD.MOV.U32 R5, RZ, RZ, R27 ;  /* 0x000000ffff050224 */ /* 0x000fe400078e001b */
[----:B------:R-:W2:Y:S04]  /*17a50*/  LDL R27, [R1+0xb9c] ;  /* 0x000b9c00011b7983 */ /* 0x000ea80000100800 */
[----:B------:R0:W2:Y:S02]  /*17a60*/  @P0 LDG.E.U8 R13, desc[UR20][R4.64] ;  /* 0x00000014040d0981 */ /* 0x0000a4000c1e1100 */
[----:B0-----:R-:W-:-:S02]  /*17a70*/  @P0 IMAD.MOV.U32 R4, RZ, RZ, R0 ;  /* 0x000000ffff040224 */ /* 0x001fc400078e0000 */
[----:B------:R-:W2:Y:S01]  /*17a80*/  LDL R0, [R1+0xba0] ;  /* 0x000ba00001007983 */ /* 0x000ea20000100800 */
[----:B------:R-:W-:-:S05]  /*17a90*/  @P0 IMAD.MOV.U32 R5, RZ, RZ, R10 ;  /* 0x000000ffff050224 */ /* 0x000fca00078e000a */
[----:B------:R0:W2:Y:S02]  /*17aa0*/  @P0 LDG.E.U8 R12, desc[UR20][R4.64] ;  /* 0x00000014040c0981 */ /* 0x0000a4000c1e1100 */
[----:B0-----:R-:W-:Y:S02]  /*17ab0*/  @P0 IMAD.MOV.U32 R4, RZ, RZ, R8 ;  /* 0x000000ffff040224 */ /* 0x001fe400078e0008 */
[----:B------:R-:W2:Y:S01]  /*17ac0*/  LDL.LU R8, [R1+0xb2c] ;  /* 0x000b2c0001087983 */ /* 0x000ea20000300800 */
[----:B----4-:R-:W-:-:S03]  /*17ad0*/  @P0 IMAD.MOV.U32 R5, RZ, RZ, R9 ;  /* 0x000000ffff050224 */ /* 0x010fc600078e0009 */
[----:B------:R-:W4:Y:S04]  /*17ae0*/  LDL.LU R9, [R1+0xb28] ;  /* 0x000b280001097983 */ /* 0x000f280000300800 */
        /* <DEDUP_REMOVED lines=15> */
[----:B------:R-:W4:Y:S01]  /*17be0*/  LDL.LU R50, [R1+0xa28] ;  /* 0x000a280001327983 */ /* 0x000f220000300800 */
[----:B------:R-:W-:Y:S01]  /*17bf0*/  PRMT R7, RZ, 0x7610, R7 ;  /* 0x00007610ff077816 */ /* 0x000fe20000000007 */
[----:B------:R-:W0:Y:S01]  /*17c00*/  S2R R10, SR_TID.X ;  /* 0x00000000000a7919 */ /* 0x000e220000002100 */
[----:B------:R-:W-:-:S02]  /*17c10*/  PRMT R6, RZ, 0x7610, R6 ;  /* 0x00007610ff067816 */ /* 0x000fc40000000006 */
[----:B------:R-:W-:Y:S01]  /*17c20*/  PRMT R3, RZ, 0x7610, R3 ;  /* 0x00007610ff037816 */ /* 0x000fe20000000003 */
[----:B------:R-:W4:Y:S04]  /*17c30*/  LDL.LU R60, [R1+0xa24] ;  /* 0x000a2400013c7983 */ /* 0x000f280000300800 */
[----:B------:R-:W4:Y:S04]  /*17c40*/  LDL.LU R51, [R1+0xa20] ;  /* 0x000a200001337983 */ /* 0x000f280000300800 */
[----:B------:R3:W4:Y:S01]  /*17c50*/  @P0 LDG.E.U8 R7, desc[UR20][R4.64] ;  /* 0x0000001404070981 */ /* 0x000722000c1e1100 */
[----:B0-----:R-:W-:Y:S01]  /*17c60*/  LOP3.LUT R53, R10, 0x1f, RZ, 0xc0, !PT ;  /* 0x0000001f0a357812 */ /* 0x001fe200078ec0ff */
[----:B---3--:R-:W-:-:S02]  /*17c70*/  @P0 IMAD.MOV.U32 R4, RZ, RZ, R28 ;  /* 0x000000ffff040224 */ /* 0x008fc400078e001c */
[----:B--2---:R-:W-:-:S05]  /*17c80*/  @P0 IMAD.MOV.U32 R5, RZ, RZ, R29 ;  /* 0x000000ffff050224 */ /* 0x004fca00078e001d */
[----:B------:R0:W2:Y:S02]  /*17c90*/  @P0 LDG.E.U8 R6, desc[UR20][R4.64] ;  /* 0x0000001404060981 */ /* 0x0000a4000c1e1100 */
[----:B0-----:R-:W-:Y:S02]  /*17ca0*/  @P0 IMAD.MOV.U32 R5, RZ, RZ, R27 ;  /* 0x000000ffff050224 */ /* 0x001fe400078e001b */
[----:B------:R-:W-:-:S05]  /*17cb0*/  @P0 IMAD.MOV.U32 R4, RZ, RZ, R0 ;  /* 0x000000ffff040224 */ /* 0x000fca00078e0000 */
[----:B------:R-:W3:Y:S01]  /*17cc0*/  @P0 LDG.E.U8 R3, desc[UR20][R4.64] ;  /* 0x0000001404030981 */ /* 0x000ee2000c1e1100 */
[----:B------:R-:W-:Y:S06]  /*17cd0*/  BAR.SYNC.DEFER_BLOCKING 0x0 ;  /* 0x0000000000007b1d */ /* 0x000fec0000010000 */
[----:B------:R-:W-:Y:S04]  /*17ce0*/  STS.U8 [R53+UR4], R8 ;  /* 0x0000000835007988 */ /* 0x000fe80008000004 */
[----:B----4-:R-:W-:Y:S04]  /*17cf0*/  STS.U8 [R53+UR4+0x20], R9 ;  /* 0x0000200935007988 */ /* 0x010fe80008000004 */
[----:B------:R-:W-:Y:S04]  /*17d00*/  STS.U8 [R53+UR4+0x40], R11 ;  /* 0x0000400b35007988 */ /* 0x000fe80008000004 */
[----:B------:R-:W-:Y:S04]  /*17d10*/  STS.U8 [R53+UR4+0x60], R36 ;  /* 0x0000602435007988 */ /* 0x000fe80008000004 */
[----:B------:R0:W-:Y:S04]  /*17d20*/  STS.U8 [R53+UR4+0x80], R45 ;  /* 0x0000802d35007988 */ /* 0x0001e80008000004 */
[----:B------:R1:W-:Y:S04]  /*17d30*/  STS.U8 [R53+UR4+0xa0], R44 ;  /* 0x0000a02c35007988 */ /* 0x0003e80008000004 */
[----:B------:R4:W-:Y:S04]  /*17d40*/  STS.U8 [R53+UR4+0xc0], R39 ;  /* 0x0000c02735007988 */ /* 0x0009e80008000004 */
[----:B------:R4:W-:Y:S04]  /*17d50*/  STS.U8 [R53+UR4+0xe0], R52 ;  /* 0x0000e03435007988 */ /* 0x0009e80008000004 */
[----:B------:R4:W-:Y:S04]  /*17d60*/  STS.U8 [R53+UR4+0x420], R54 ;  /* 0x0004203635007988 */ /* 0x0009e80008000004 */
[----:B------:R-:W-:Y:S04]  /*17d70*/  STS.U8 [R53+UR4+0x400], R37 ;  /* 0x0004002535007988 */ /* 0x000fe80008000004 */
[----:B------:R-:W-:Y:S04]  /*17d80*/  STS.U8 [R53+UR4+0x460], R38 ;  /* 0x0004602635007988 */ /* 0x000fe80008000004 */
[----:B------:R-:W-:Y:S04]  /*17d90*/  STS.U8 [R53+UR4+0x440], R49 ;  /* 0x0004403135007988 */ /* 0x000fe80008000004 */
[----:B0-----:R-:W2:Y:S04]  /*17da0*/  LDL.LU R45, [R1+0xa1c] ;  /* 0x000a1c00012d7983 */ /* 0x001ea80000300800 */
[----:B-1----:R-:W3:Y:S04]  /*17db0*/  LDL.LU R44, [R1+0xa18] ;  /* 0x000a1800012c7983 */ /* 0x002ee80000300800 */
[----:B----4-:R-:W4:Y:S04]  /*17dc0*/  LDL.LU R39, [R1+0xa14] ;  /* 0x000a140001277983 */ /* 0x010f280000300800 */
[----:B------:R-:W-:Y:S04]  /*17dd0*/  STS.U8 [R53+UR4+0x4a0], R58 ;  /* 0x0004a03a35007988 */ /* 0x000fe80008000004 */
[----:B------:R-:W4:Y:S04]  /*17de0*/  LDL.LU R52, [R1+0xa10] ;  /* 0x000a100001347983 */ /* 0x000f280000300800 */
[----:B------:R0:W-:Y:S04]  /*17df0*/  STS.U8 [R53+UR4+0x480], R55 ;  /* 0x0004803735007988 */ /* 0x0001e80008000004 */
[----:B------:R-:W4:Y:S04]  /*17e00*/  LDL.LU R54, [R1+0x9a0] ;  /* 0x0009a00001367983 */ /* 0x000f280000300800 */
[----:B------:R1:W-:Y:S04]  /*17e10*/  STS.U8 [R53+UR4+0x4e0], R56 ;  /* 0x0004e03835007988 */ /* 0x0003e80008000004 */
[----:B------:R1:W-:Y:S04]  /*17e20*/  STS.U8 [R53+UR4+0x4c0], R57 ;  /* 0x0004c03935007988 */ /* 0x0003e80008000004 */
[----:B------:R1:W-:Y:S04]  /*17e30*/  STS.U8 [R53+UR4+0x840], R59 ;  /* 0x0008403b35007988 */ /* 0x0003e80008000004 */
[----:B0-----:R-:W4:Y:S04]  /*17e40*/  LDL.LU R55, [R1+0x99c] ;  /* 0x00099c0001377983 */ /* 0x001f280000300800 */
[----:B-1----:R-:W4:Y:S04]  /*17e50*/  LDL.LU R56, [R1+0x998] ;  /* 0x0009980001387983 */ /* 0x002f280000300800 */
[----:B------:R-:W4:Y:S04]  /*17e60*/  LDL.LU R0, [R1+0x994] ;  /* 0x0009940001007983 */ /* 0x000f280000300800 */
[----:B------:R-:W4:Y:S04]  /*17e70*/  LDL.LU R8, [R1+0x990] ;  /* 0x0009900001087983 */ /* 0x000f280000300800 */
[----:B------:R-:W4:Y:S04]  /*17e80*/  LDL.LU R9, [R1+0x98c] ;  /* 0x00098c0001097983 */ /* 0x000f280000300800 */
[----:B------:R-:W4:Y:S04]  /*17e90*/  LDL.LU R57, [R1+0x988] ;  /* 0x0009880001397983 */ /* 0x000f280000300800 */
[----:B------:R0:W-:Y:S04]  /*17ea0*/  STS.U8 [R53+UR4+0x860], R50 ;  /* 0x0008603235007988 */ /* 0x0001e80008000004 */
[----:B------:R-:W4:Y:S04]  /*17eb0*/  LDL.LU R59, [R1+0x984] ;  /* 0x00098400013b7983 */ /* 0x000f280000300800 */
[----:B0-----:R-:W4:Y:S01]  /*17ec0*/  LDL.LU R50, [R1+0x920] ;  /* 0x0009200001327983 */ /* 0x001f220000300800 */
[----:B------:R-:W-:-:S03]  /*17ed0*/  ISETP.GE.AND P0, PT, R53, R2, PT ;  /* 0x000000023500720c */ /* 0x000fc60003f06270 */
        /* <DEDUP_REMOVED lines=12> */
[----:B------:R0:W-:Y:S04]  /*17fa0*/  STS.U8 [R53+UR4+0x800], R60 ;  /* 0x0008003c35007988 */ /* 0x0001e80008000004 */
[----:B------:R-:W4:Y:S04]  /*17fb0*/  LDL.LU R58, [R1+0x888] ;  /* 0x00088800013a7983 */ /* 0x000f280000300800 */
[----:B------:R1:W-:Y:S04]  /*17fc0*/  STS.U8 [R53+UR4+0x820], R51 ;  /* 0x0008203335007988 */ /* 0x0003e80008000004 */
[----:B0-----:R-:W4:Y:S04]  /*17fd0*/  LDL.LU R60, [R1+0x884] ;  /* 0x00088400013c7983 */ /* 0x001f280000300800 */
[----:B-1----:R-:W4:Y:S04]  /*17fe0*/  LDL.LU R51, [R1+0x880] ;  /* 0x0008800001337983 */ /* 0x002f280000300800 */
[----:B--2---:R0:W-:Y:S04]  /*17ff0*/  STS.U8 [R53+UR4+0x8c0], R45 ;  /* 0x0008c02d35007988 */ /* 0x0041e80008000004 */
[----:B---3--:R1:W-:Y:S04]  /*18000*/  STS.U8 [R53+UR4+0x8e0], R44 ;  /* 0x0008e02c35007988 */ /* 0x0083e80008000004 */
[----:B----4-:R2:W-:Y:S04]  /*18010*/  STS.U8 [R53+UR4+0x880], R39 ;  /* 0x0008802735007988 */ /* 0x0105e80008000004 */
[----:B------:R3:W-:Y:S04]  /*18020*/  STS.U8 [R53+UR4+0x8a0], R52 ;  /* 0x0008a03435007988 */ /* 0x0007e80008000004 */
[----:B------:R4:W-:Y:S04]  /*18030*/  STS.U8 [R53+UR4+0xc60], R54 ;  /* 0x000c603635007988 */ /* 0x0009e80008000004 */
[----:B0-----:R-:W4:Y:S04]  /*18040*/  LDL.LU R45, [R1+0x1de0] ;  /* 0x001de000012d7983 */ /* 0x001f280000300800 */
[----:B-1----:R-:W4:Y:S04]  /*18050*/  LDL.LU R44, [R1+0x1ddc] ;  /* 0x001ddc00012c7983 */ /* 0x002f280000300800 */
[----:B--2---:R-:W2:Y:S04]  /*18060*/  LDL.LU R39, [R1+0x1dd8] ;  /* 0x001dd80001277983 */ /* 0x004ea80000300800 */
[----:B---3--:R-:W3:Y:S04]  /*18070*/  LDL.LU R52, [R1+0x1dd4] ;  /* 0x001dd40001347983 */ /* 0x008ee80000300800 */
[----:B----4-:R-:W4:Y:S04]  /*18080*/  LDL.LU R54, [R1+0x1dd0] ;  /* 0x001dd00001367983 */ /* 0x010f280000300800 */
[----:B------:R0:W-:Y:S04]  /*18090*/  STS.U8 [R53+UR4+0xc40], R55 ;  /* 0x000c403735007988 */ /* 0x0001e80008000004 */
[----:B------:R1:W-:Y:S04]  /*180a0*/  STS.U8 [R53+UR4+0xc20], R56 ;  /* 0x000c203835007988 */ /* 0x0003e80008000004 */
[----:B------:R1:W-:Y:S04]  /*180b0*/  STS.U8 [R53+UR4+0xc00], R0 ;  /* 0x000c000035007988 */ /* 0x0003e80008000004 */
[----:B------:R1:W-:Y:S04]  /*180c0*/  STS.U8 [R53+UR4+0xce0], R8 ;  /* 0x000ce00835007988 */ /* 0x0003e80008000004 */
[----:B------:R1:W-:Y:S04]  /*180d0*/  STS.U8 [R53+UR4+0xcc0], R9 ;  /* 0x000cc00935007988 */ /* 0x0003e80008000004 */
[----:B------:R1:W-:Y:S04]  /*180e0*/  STS.U8 [R53+UR4+0xca0], R57 ;  /* 0x000ca03935007988 */ /* 0x0003e80008000004 */
[----:B0-----:R-:W2:Y:S04]  /*180f0*/  LDL.LU R55, [R1+0x1dcc] ;  /* 0x001dcc0001377983 */ /* 0x001ea80000300800 */
[----:B-1----:R-:W3:Y:S04]  /*18100*/  LDL.LU R56, [R1+0x1dc8] ;  /* 0x001dc80001387983 */ /* 0x002ee80000300800 */
[----:B------:R-:W4:Y:S04]  /*18110*/  LDL.LU R0, [R1+0x818] ;  /* 0x0008180001007983 */ /* 0x000f280000300800 */
[----:B------:R-:W2:Y:S04]  /*18120*/  LDL.LU R8, [R1+0x814] ;  /* 0x0008140001087983 */ /* 0x000ea80000300800 */
[----:B------:R-:W3:Y:S04]  /*18130*/  LDL.LU R9, [R1+0x810] ;  /* 0x0008100001097983 */ /* 0x000ee80000300800 */
[----:B------:R-:W3:Y:S04]  /*18140*/  LDL.LU R57, [R1+0x1dc4] ;  /* 0x001dc40001397983 */ /* 0x000ee80000300800 */
[----:B------:R0:W-:Y:S04]  /*18150*/  STS.U8 [R53+UR4+0xc80], R59 ;  /* 0x000c803b35007988 */ /* 0x0001e80008000004 */
[----:B------:R1:W-:Y:S04]  /*18160*/  STS.U8 [R53+UR4+0x1000], R50 ;  /* 0x0010003235007988 */ /* 0x0003e80008000004 */
[----:B0-----:R-:W3:Y:S04]  /*18170*/  LDL.LU R59, [R1+0x1dc0] ;  /* 0x001dc000013b7983 */ /* 0x001ee80000300800 */
[----:B-1----:R-:W4:Y:S04]  /*18180*/  LDL.LU R50, [R1+0x1dbc] ;  /* 0x001dbc0001327983 */ /* 0x002f280000300800 */
[----:B------:R-:W-:Y:S04]  /*18190*/  STS.U8 [R53+UR4+0x1020], R2 ;  /* 0x0010200235007988 */ /* 0x000fe80008000004 */
[----:B------:R-:W-:Y:S04]  /*181a0*/  STS.U8 [R53+UR4+0x1040], R27 ;  /* 0x0010401b35007988 */ /* 0x000fe80008000004 */
[----:B------:R-:W-:Y:S04]  /*181b0*/  STS.U8 [R53+UR4+0x1060], R28 ;  /* 0x0010601c35007988 */ /* 0x000fe80008000004 */
[----:B------:R-:W-:Y:S04]  /*181c0*/  STS.U8 [R53+UR4+0x1080], R29 ;  /* 0x0010801d35007988 */ /* 0x000fe80008000004 */
[----:B------:R-:W-:Y:S04]  /*181d0*/  STS.U8 [R53+UR4+0x10a0], R42 ;  /* 0x0010a02a35007988 */ /* 0x000fe80008000004 */
[----:B------:R-:W-:Y:S04]  /*181e0*/  STS.U8 [R53+UR4+0x10c0], R43 ;  /* 0x0010c02b35007988 */ /* 0x000fe80008000004 */
[----:B------:R-:W-:Y:S04]  /*181f0*/  STS.U8 [R53+UR4+0x10e0], R61 ;  /* 0x0010e03d35007988 */ /* 0x000fe80008000004 */
[----:B------:R0:W-:Y:S04]  /*18200*/  STS.U8 [R53+UR4+0x1420], R11 ;  /* 0x0014200b35007988 */ /* 0x0001e80008000004 */
[----:B------:R1:W-:Y:S04]  /*18210*/  STS.U8 [R53+UR4+0x1400], R36 ;  /* 0x0014002435007988 */ /* 0x0003e80008000004 */
[----:B------:R1:W-:Y:S04]  /*18220*/  STS.U8 [R53+UR4+0x1460], R37 ;  /* 0x0014602535007988 */ /* 0x0003e80008000004 */
[----:B------:R1:W-:Y:S04]  /*18230*/  STS.U8 [R53+UR4+0x1440], R38 ;  /* 0x0014402635007988 */ /* 0x0003e80008000004 */
[----:B------:R1:W-:Y:S04]  /*18240*/  STS.U8 [R53+UR4+0x14a0], R49 ;  /* 0x0014a03135007988 */ /* 0x0003e80008000004 */
[----:B------:R1:W-:Y:S04]  /*18250*/  STS.U8 [R53+UR4+0x1480], R58 ;  /* 0x0014803a35007988 */ /* 0x0003e80008000004 */
[----:B------:R-:W-:Y:S04]  /*18260*/  STS.U8 [R53+UR4+0x14e0], R60 ;  /* 0x0014e03c35007988 */ /* 0x000fe80008000004 */
[----:B0-----:R-:W3:Y:S04]  /*18270*/  LDL.LU R11, [R1+0xb0c] ;  /* 0x000b0c00010b7983 */ /* 0x001ee80000300800 */
[----:B-1----:R-:W3:Y:S04]  /*18280*/  LDL.LU R36, [R1+0xb08] ;  /* 0x000b080001247983 */ /* 0x002ee80000300800 */
[----:B------:R-:W3:Y:S04]  /*18290*/  LDL.LU R37, [R1+0xb04] ;  /* 0x000b040001257983 */ /* 0x000ee80000300800 */
[----:B------:R-:W3:Y:S04]  /*182a0*/  LDL.LU R38, [R1+0xb00] ;  /* 0x000b000001267983 */ /* 0x000ee80000300800 */
[----:B------:R-:W-:Y:S04]  /*182b0*/  STS.U8 [R53+UR4+0x14c0], R51 ;  /* 0x0014c03335007988 */ /* 0x000fe80008000004 */
[----:B------:R-:W3:Y:S04]  /*182c0*/  LDL.LU R49, [R1+0xafc] ;  /* 0x000afc0001317983 */ /* 0x000ee80000300800 */
[----:B------:R-:W3:Y:S04]  /*182d0*/  LDL.LU R58, [R1+0xaf8] ;  /* 0x000af800013a7983 */ /* 0x000ee80000300800 */
[----:B----4-:R0:W-:Y:S04]  /*182e0*/  STS.U8 [R53+UR4+0x1840], R50 ;  /* 0x0018403235007988 */ /* 0x0101e80008000004 */
[----:B0-----:R-:W4:Y:S04]  /*182f0*/  LDL.LU R50, [R1+0xaf4] ;  /* 0x000af40001327983 */ /* 0x001f280000300800 */
[----:B------:R-:W4:Y:S04]  /*18300*/  LDL.LU R60, [R1+0xaf0] ;  /* 0x000af000013c7983 */ /* 0x000f280000300800 */
[----:B------:R-:W4:Y:S04]  /*18310*/  LDL.LU R51, [R1+0xa8c] ;  /* 0x000a8c0001337983 */ /* 0x000f280000300800 */
[----:B------:R0:W-:Y:S04]  /*18320*/  STS.U8 [R53+UR4+0x1860], R0 ;  /* 0x0018600035007988 */ /* 0x0001e80008000004 */
[----:B--2---:R-:W-:Y:S04]  /*18330*/  STS.U8 [R53+UR4+0x1800], R8 ;  /* 0x0018000835007988 */ /* 0x004fe80008000004 */
[----:B---3--:R-:W-:Y:S04]  /*18340*/  STS.U8 [R53+UR4+0x1820], R9 ;  /* 0x0018200935007988 */ /* 0x008fe80008000004 */
[----:B------:R1:W-:Y:S04]  /*18350*/  STS.U8 [R53+UR4+0x18c0], R59 ;  /* 0x0018c03b35007988 */ /* 0x0003e80008000004 */
[----:B------:R2:W-:Y:S04]  /*18360*/  STS.U8 [R53+UR4+0x18e0], R57 ;  /* 0x0018e03935007988 */ /* 0x0005e80008000004 */
[----:B------:R3:W-:Y:S04]  /*18370*/  STS.U8 [R53+UR4+0x1880], R56 ;  /* 0x0018803835007988 */ /* 0x0007e80008000004 */
[----:B------:R3:W-:Y:S01]  /*18380*/  STS.U8 [R53+UR4+0x18a0], R55 ;  /* 0x0018a03735007988 */ /* 0x0007e20008000004 */
[----:B------:R-:W-:-:S03]  /*18390*/  LOP3.LUT R10, R10, 0x1f, RZ, 0xc0, !PT ;  /* 0x0000001f0a0a7812 */ /* 0x000fc600078ec0ff */
[----:B------:R3:W-:Y:S04]  /*183a0*/  STS.U8 [R53+UR4+0x1c60], R54 ;  /* 0x001c603635007988 */ /* 0x0007e80008000004 */
[----:B------:R3:W-:Y:S04]  /*183b0*/  STS.U8 [R53+UR4+0x1c40], R52 ;  /* 0x001c403435007988 */ /* 0x0007e80008000004 */
[----:B------:R3:W-:Y:S04]  /*183c0*/  STS.U8 [R53+UR4+0x1c20], R39 ;  /* 0x001c202735007988 */ /* 0x0007e80008000004 */
[----:B------:R3:W-:Y:S01]  /*183d0*/  STS.U8 [R53+UR4+0x1c00], R44 ;  /* 0x001c002c35007988 */ /* 0x0007e20008000004 */
[----:B0-----:R-:W-:-:S03]  /*183e0*/  LOP3.LUT R0, R10, 0x8, RZ, 0x3c, !PT ;  /* 0x000000080a007812 */ /* 0x001fc600078e3cff */
[----:B-1----:R-:W4:Y:S04]  /*183f0*/  LDL.LU R59, [R1+0xa88] ;  /* 0x000a8800013b7983 */ /* 0x002f280000300800 */
[----:B--2---:R-:W2:Y:S04]  /*18400*/  LDL.LU R57, [R1+0xa84] ;  /* 0x000a840001397983 */ /* 0x004ea80000300800 */
[----:B---3--:R-:W3:Y:S04]  /*18410*/  LDL.LU R56, [R1+0xa80] ;  /* 0x000a800001387983 */ /* 0x008ee80000300800 */
[----:B------:R0:W-:Y:S04]  /*18420*/  STS.U8 [R53+UR4+0x1ce0], R45 ;  /* 0x001ce02d35007988 */ /* 0x0001e80008000004 */
[----:B------:R-:W3:Y:S04]  /*18430*/  LDL.LU R55, [R1+0xa7c] ;  /* 0x000a7c0001377983 */ /* 0x000ee80000300800 */
[----:B------:R1:W-:Y:S04]  /*18440*/  STS.U8 [R53+UR4+0x1cc0], R46 ;  /* 0x001cc02e35007988 */ /* 0x0003e80008000004 */
[----:B------:R-:W3:Y:S04]  /*18450*/  LDL.LU R54, [R1+0xa78] ;  /* 0x000a780001367983 */ /* 0x000ee80000300800 */
[----:B------:R1:W-:Y:S04]  /*18460*/  STS.U8 [R53+UR4+0x1ca0], R47 ;  /* 0x001ca02f35007988 */ /* 0x0003e80008000004 */
[----:B------:R-:W3:Y:S04]  /*18470*/  LDL.LU R52, [R1+0xa74] ;  /* 0x000a740001347983 */ /* 0x000ee80000300800 */
[----:B------:R1:W-:Y:S04]  /*18480*/  STS.U8 [R53+UR4+0x1c80], R48 ;  /* 0x001c803035007988 */ /* 0x0003e80008000004 */
[----:B------:R-:W3:Y:S04]  /*18490*/  LDL.LU R39, [R1+0x1db8] ;  /* 0x001db80001277983 */ /* 0x000ee80000300800 */
[----:B------:R-:W-:Y:S04]  /*184a0*/  STS.U8 [R0+UR4+0x100], R11 ;  /* 0x0001000b00007988 */ /* 0x000fe80008000004 */
[----:B------:R-:W3:Y:S04]  /*184b0*/  LDL.LU R44, [R1+0x1db4] ;  /* 0x001db400012c7983 */ /* 0x000ee80000300800 */
[----:B------:R-:W-:Y:S04]  /*184c0*/  STS.U8 [R0+UR4+0x120], R36 ;  /* 0x0001202400007988 */ /* 0x000fe80008000004 */
[----:B0-----:R-:W3:Y:S04]  /*184d0*/  LDL.LU R45, [R1+0x1db0] ;  /* 0x001db000012d7983 */ /* 0x001ee80000300800 */
[----:B------:R-:W-:Y:S04]  /*184e0*/  STS.U8 [R0+UR4+0x140], R37 ;  /* 0x0001402500007988 */ /* 0x000fe80008000004 */
[----:B-1----:R-:W3:Y:S04]  /*184f0*/  LDL.LU R46, [R1+0x1dac] ;  /* 0x001dac00012e7983 */ /* 0x002ee80000300800 */
[----:B------:R-:W-:Y:S04]  /*18500*/  STS.U8 [R0+UR4+0x160], R38 ;  /* 0x0001602600007988 */ /* 0x000fe80008000004 */
[----:B------:R-:W3:Y:S04]  /*18510*/  LDL.LU R47, [R1+0x1da8] ;  /* 0x001da800012f7983 */ /* 0x000ee80000300800 */
[----:B------:R0:W-:Y:S04]  /*18520*/  STS.U8 [R0+UR4+0x180], R49 ;  /* 0x0001803100007988 */ /* 0x0001e80008000004 */
[----:B------:R-:W3:Y:S04]  /*18530*/  LDL.LU R48, [R1+0x1da4] ;  /* 0x001da40001307983 */ /* 0x000ee80000300800 */
[----:B------:R1:W-:Y:S04]  /*18540*/  STS.U8 [R0+UR4+0x1a0], R58 ;  /* 0x0001a03a00007988 */ /* 0x0003e80008000004 */
[----:B0-----:R-:W3:Y:S04]  /*18550*/  LDL.LU R49, [R1+0xa70] ;  /* 0x000a700001317983 */ /* 0x001ee80000300800 */
[----:B-1----:R-:W3:Y:S04]  /*18560*/  LDL.LU R58, [R1+0xa08] ;  /* 0x000a0800013a7983 */ /* 0x002ee80000300800 */
[----:B----4-:R-:W-:Y:S04]  /*18570*/  STS.U8 [R0+UR4+0x1c0], R50 ;  /* 0x0001c03200007988 */ /* 0x010fe80008000004 */
[----:B------:R0:W-:Y:S04]  /*18580*/  STS.U8 [R0+UR4+0x1e0], R60 ;  /* 0x0001e03c00007988 */ /* 0x0001e80008000004 */
[----:B------:R1:W-:Y:S04]  /*18590*/  STS.U8 [R0+UR4+0x520], R51 ;  /* 0x0005203300007988 */ /* 0x0003e80008000004 */
[----:B0-----:R-:W4:Y:S04]  /*185a0*/  LDL.LU R60, [R1+0xa04] ;  /* 0x000a0400013c7983 */ /* 0x001f280000300800 */
[----:B------:R-:W4:Y:S04]  /*185b0*/  LDL.LU R9, [R1+0xa00] ;  /* 0x000a000001097983 */ /* 0x000f280000300800 */
[----:B------:R-:W4:Y:S04]  /*185c0*/  LDL.LU R10, [R1+0x9fc] ;  /* 0x0009fc00010a7983 */ /* 0x000f280000300800 */
[----:B------:R-:W4:Y:S04]  /*185d0*/  LDL.LU R11, [R1+0x9f8] ;  /* 0x0009f800010b7983 */ /* 0x000f280000300800 */
[----:B------:R-:W4:Y:S04]  /*185e0*/  LDL.LU R36, [R1+0x9f4] ;  /* 0x0009f40001247983 */ /* 0x000f280000300800 */
[----:B------:R-:W4:Y:S04]  /*185f0*/  LDL.LU R37, [R1+0x9f0] ;  /* 0x0009f00001257983 */ /* 0x000f280000300800 */
[----:B------:R-:W4:Y:S04]  /*18600*/  LDL.LU R38, [R1+0x9ec] ;  /* 0x0009ec0001267983 */ /* 0x000f280000300800 */
[----:B-1----:R-:W4:Y:S04]  /*18610*/  LDL.LU R51, [R1+0x980] ;  /* 0x0009800001337983 */ /* 0x002f280000300800 */
        /* <DEDUP_REMOVED lines=10> */
[----:B--2---:R1:W-:Y:S04]  /*186c0*/  STS.U8 [R0+UR4+0x560], R57 ;  /* 0x0005603900007988 */ /* 0x0043e80008000004 */
[----:B---3--:R2:W-:Y:S04]  /*186d0*/  STS.U8 [R0+UR4+0x540], R56 ;  /* 0x0005403800007988 */ /* 0x0085e80008000004 */
[----:B------:R3:W-:Y:S04]  /*186e0*/  STS.U8 [R0+UR4+0x5a0], R55 ;  /* 0x0005a03700007988 */ /* 0x0007e80008000004 */
[----:B------:R3:W-:Y:S04]  /*186f0*/  STS.U8 [R0+UR4+0x580], R54 ;  /* 0x0005803600007988 */ /* 0x0007e80008000004 */
[----:B------:R3:W-:Y:S04]  /*18700*/  STS.U8 [R0+UR4+0x5e0], R52 ;  /* 0x0005e03400007988 */ /* 0x0007e80008000004 */
[----:B0-----:R-:W4:Y:S04]  /*18710*/  LDL.LU R59, [R1+0x8f8] ;  /* 0x0008f800013b7983 */ /* 0x001f280000300800 */
[----:B-1----:R-:W4:Y:S04]  /*18720*/  LDL.LU R57, [R1+0x8f4] ;  /* 0x0008f40001397983 */ /* 0x002f280000300800 */
[----:B--2---:R-:W2:Y:S04]  /*18730*/  LDL.LU R56, [R1+0x8f0] ;  /* 0x0008f00001387983 */ /* 0x004ea80000300800 */
[----:B---3--:R-:W3:Y:S04]  /*18740*/  LDL.LU R55, [R1+0x8ec] ;  /* 0x0008ec0001377983 */ /* 0x008ee80000300800 */
[----:B------:R-:W3:Y:S04]  /*18750*/  LDL.LU R54, [R1+0x8e8] ;  /* 0x0008e80001367983 */ /* 0x000ee80000300800 */
[----:B------:R-:W3:Y:S04]  /*18760*/  LDL.LU R52, [R1+0x8e4] ;  /* 0x0008e40001347983 */ /* 0x000ee80000300800 */
[----:B------:R0:W-:Y:S04]  /*18770*/  STS.U8 [R0+UR4+0x5c0], R49 ;  /* 0x0005c03100007988 */ /* 0x0001e80008000004 */
[----:B------:R1:W-:Y:S04]  /*18780*/  STS.U8 [R0+UR4+0x940], R58 ;  /* 0x0009403a00007988 */ /* 0x0003e80008000004 */
[----:B0-----:R-:W3:Y:S04]  /*18790*/  LDL.LU R49, [R1+0x1da0] ;  /* 0x001da00001317983 */ /* 0x001ee80000300800 */
[----:B-1----:R-:W3:Y:S04]  /*187a0*/  LDL.LU R58, [R1+0x1d9c] ;  /* 0x001d9c00013a7983 */ /* 0x002ee80000300800 */
[----:B----4-:R0:W-:Y:S04]  /*187b0*/  STS.U8 [R0+UR4+0x960], R60 ;  /* 0x0009603c00007988 */ /* 0x0101e80008000004 */
[----:B------:R1:W-:Y:S04]  /*187c0*/  STS.U8 [R0+UR4+0x900], R9 ;  /* 0x0009000900007988 */ /* 0x0003e80008000004 */
[----:B------:R4:W-:Y:S04]  /*187d0*/  STS.U8 [R0+UR4+0x920], R10 ;  /* 0x0009200a00007988 */ /* 0x0009e80008000004 */
[----:B------:R4:W-:Y:S04]  /*187e0*/  STS.U8 [R0+UR4+0x9c0], R11 ;  /* 0x0009c00b00007988 */ /* 0x0009e80008000004 */
[----:B------:R4:W-:Y:S04]  /*187f0*/  STS.U8 [R0+UR4+0x9e0], R36 ;  /* 0x0009e02400007988 */ /* 0x0009e80008000004 */
[----:B------:R4:W-:Y:S04]  /*18800*/  STS.U8 [R0+UR4+0x980], R37 ;  /* 0x0009802500007988 */ /* 0x0009e80008000004 */
[----:B0-----:R-:W3:Y:S04]  /*18810*/  LDL.LU R60, [R1+0x1d98] ;  /* 0x001d9800013c7983 */ /* 0x001ee80000300800 */
[----:B-1----:R-:W3:Y:S04]  /*18820*/  LDL.LU R9, [R1+0x878] ;  /* 0x0008780001097983 */ /* 0x002ee80000300800 */
[----:B----4-:R-:W4:Y:S04]  /*18830*/  LDL.LU R10, [R1+0x874] ;  /* 0x00087400010a7983 */ /* 0x010f280000300800 */
[----:B------:R-:W4:Y:S04]  /*18840*/  LDL.LU R11, [R1+0x870] ;  /* 0x00087000010b7983 */ /* 0x000f280000300800 */
[----:B------:R-:W4:Y:S04]  /*18850*/  LDL.LU R36, [R1+0x86c] ;  /* 0x00086c0001247983 */ /* 0x000f280000300800 */
[----:B------:R0:W-:Y:S04]  /*18860*/  STS.U8 [R0+UR4+0x9a0], R38 ;  /* 0x0009a02600007988 */ /* 0x0001e80008000004 */
[----:B------:R-:W4:Y:S04]  /*18870*/  LDL.LU R37, [R1+0x868] ;  /* 0x0008680001257983 */ /* 0x000f280000300800 */
[----:B------:R1:W-:Y:S04]  /*18880*/  STS.U8 [R0+UR4+0xd60], R51 ;  /* 0x000d603300007988 */ /* 0x0003e80008000004 */
[----:B0-----:R-:W4:Y:S04]  /*18890*/  LDL.LU R38, [R1+0x864] ;  /* 0x0008640001267983 */ /* 0x001f280000300800 */
        /* <DEDUP_REMOVED lines=12> */
[----:B--2---:R2:W-:Y:S04]  /*18960*/  STS.U8 [R0+UR4+0x1180], R56 ;  /* 0x0011803800007988 */ /* 0x0045e80008000004 */
[----:B---3--:R3:W-:Y:S04]  /*18970*/  STS.U8 [R0+UR4+0x11a0], R55 ;  /* 0x0011a03700007988 */ /* 0x0087e80008000004 */
[----:B------:R3:W-:Y:S04]  /*18980*/  STS.U8 [R0+UR4+0x11c0], R54 ;  /* 0x0011c03600007988 */ /* 0x0007e80008000004 */
[----:B0-----:R-:W4:Y:S04]  /*18990*/  LDL.LU R50, [R1+0xaec] ;  /* 0x000aec0001327983 */ /* 0x001f280000300800 */
[----:B-1----:R-:W4:Y:S04]  /*189a0*/  LDL.LU R59, [R1+0xae8] ;  /* 0x000ae800013b7983 */ /* 0x002f280000300800 */
[----:B------:R-:W4:Y:S04]  /*189b0*/  LDL.LU R57, [R1+0xae4] ;  /* 0x000ae40001397983 */ /* 0x000f280000300800 */
[----:B--2---:R-:W2:Y:S04]  /*189c0*/  LDL.LU R56, [R1+0xae0] ;  /* 0x000ae00001387983 */ /* 0x004ea80000300800 */
[----:B---3--:R-:W3:Y:S04]  /*189d0*/  LDL.LU R55, [R1+0xadc] ;  /* 0x000adc0001377983 */ /* 0x008ee80000300800 */
[----:B------:R0:W-:Y:S04]  /*189e0*/  STS.U8 [R0+UR4+0x11e0], R52 ;  /* 0x0011e03400007988 */ /* 0x0001e80008000004 */
[----:B------:R-:W3:Y:S04]  /*189f0*/  LDL.LU R54, [R1+0xad8] ;  /* 0x000ad80001367983 */ /* 0x000ee80000300800 */
[----:B0-----:R-:W3:Y:S04]  /*18a00*/  LDL.LU R52, [R1+0xad4] ;  /* 0x000ad40001347983 */ /* 0x001ee80000300800 */
[----:B----4-:R0:W-:Y:S04]  /*18a10*/  STS.U8 [R0+UR4+0x1520], R51 ;  /* 0x0015203300007988 */ /* 0x0101e80008000004 */
[----:B0-----:R-:W4:Y:S04]  /*18a20*/  LDL.LU R51, [R1+0xad0] ;  /* 0x000ad00001337983 */ /* 0x001f280000300800 */
[----:B------:R-:W-:Y:S04]  /*18a30*/  STS.U8 [R0+UR4+0x1500], R9 ;  /* 0x0015000900007988 */ /* 0x000fe80008000004 */
[----:B------:R-:W-:Y:S04]  /*18a40*/  STS.U8 [R0+UR4+0x1560], R10 ;  /* 0x0015600a00007988 */ /* 0x000fe80008000004 */
[----:B------:R-:W-:Y:S04]  /*18a50*/  STS.U8 [R0+UR4+0x1540], R11 ;  /* 0x0015400b00007988 */ /* 0x000fe80008000004 */
[----:B------:R-:W-:Y:S04]  /*18a60*/  STS.U8 [R0+UR4+0x15a0], R36 ;  /* 0x0015a02400007988 */ /* 0x000fe80008000004 */
[----:B------:R-:W-:Y:S04]  /*18a70*/  STS.U8 [R0+UR4+0x1580], R37 ;  /* 0x0015802500007988 */ /* 0x000fe80008000004 */
[----:B------:R-:W-:Y:S04]  /*18a80*/  STS.U8 [R0+UR4+0x15e0], R38 ;  /* 0x0015e02600007988 */ /* 0x000fe80008000004 */
[----:B------:R0:W-:Y:S04]  /*18a90*/  STS.U8 [R0+UR4+0x15c0], R60 ;  /* 0x0015c03c00007988 */ /* 0x0001e80008000004 */
[----:B------:R-:W-:Y:S04]  /*18aa0*/  STS.U8 [R0+UR4+0x1940], R58 ;  /* 0x0019403a00007988 */ /* 0x000fe80008000004 */
[----:B------:R-:W3:Y:S01]  /*18ab0*/  LDL.LU R27, [R1+0xa6c] ;  /* 0x000a6c00011b7983 */ /* 0x000ee20000300800 */
[----:B0-----:R-:W0:Y:S03]  /*18ac0*/  S2R R60, SR_TID.X ;  /* 0x00000000003c7919 */ /* 0x001e260000002100 */
        /* <DEDUP_REMOVED lines=11> */
[----:B------:R-:W3:Y:S04]  /*18b80*/  LDL.LU R28, [R1+0xa68] ;  /* 0x000a6800011c7983 */ /* 0x000ee80000300800 */
[----:B------:R-:W-:Y:S04]  /*18b90*/  STS.U8 [R0+UR4+0x1de0], R33 ;  /* 0x001de02100007988 */ /* 0x000fe80008000004 */
[----:B------:R-:W3:Y:S04]  /*18ba0*/  LDL.LU R29, [R1+0xa64] ;  /* 0x000a6400011d7983 */ /* 0x000ee80000300800 */
[----:B------:R-:W-:Y:S04]  /*18bb0*/  STS.U8 [R0+UR4+0x1dc0], R32 ;  /* 0x001dc02000007988 */ /* 0x000fe80008000004 */
[----:B------:R-:W3:Y:S04]  /*18bc0*/  LDL.LU R42, [R1+0xa60] ;  /* 0x000a6000012a7983 */ /* 0x000ee80000300800 */
[----:B------:R-:W-:Y:S04]  /*18bd0*/  STS.U8 [R0+UR4+0x1da0], R31 ;  /* 0x001da01f00007988 */ /* 0x000fe80008000004 */
[----:B------:R-:W3:Y:S04]  /*18be0*/  LDL.LU R43, [R1+0xa5c] ;  /* 0x000a5c00012b7983 */ /* 0x000ee80000300800 */
[----:B------:R1:W-:Y:S04]  /*18bf0*/  STS.U8 [R0+UR4+0x1d80], R30 ;  /* 0x001d801e00007988 */ /* 0x0003e80008000004 */
[----:B------:R-:W3:Y:S04]  /*18c00*/  LDL.LU R61, [R1+0xa58] ;  /* 0x000a5800013d7983 */ /* 0x000ee80000300800 */
[----:B-1----:R-:W3:Y:S04]  /*18c10*/  LDL.LU R0, [R1+0xa54] ;  /* 0x000a540001007983 */ /* 0x002ee80000300800 */
[----:B------:R-:W3:Y:S04]  /*18c20*/  LDL.LU R8, [R1+0xa50] ;  /* 0x000a500001087983 */ /* 0x000ee80000300800 */
[----:B------:R-:W3:Y:S04]  /*18c30*/  LDL.LU R9, [R1+0x9e8] ;  /* 0x0009e80001097983 */ /* 0x000ee80000300800 */
[----:B------:R-:W3:Y:S04]  /*18c40*/  LDL.LU R10, [R1+0x9dc] ;  /* 0x0009dc00010a7983 */ /* 0x000ee80000300800 */
[----:B------:R-:W3:Y:S04]  /*18c50*/  LDL.LU R11, [R1+0x9d8] ;  /* 0x0009d800010b7983 */ /* 0x000ee80000300800 */
[----:B------:R-:W3:Y:S04]  /*18c60*/  LDL.LU R36, [R1+0x9d4] ;  /* 0x0009d40001247983 */ /* 0x000ee80000300800 */
[----:B------:R-:W3:Y:S04]  /*18c70*/  LDL.LU R37, [R1+0x9d0] ;  /* 0x0009d00001257983 */ /* 0x000ee80000300800 */
[----:B------:R-:W3:Y:S01]  /*18c80*/  LDL.LU R38, [R1+0x9cc] ;  /* 0x0009cc0001267983 */ /* 0x000ee20000300800 */
[----:B0-----:R-:W-:-:S03]  /*18c90*/  LOP3.LUT R60, R60, 0x1f, RZ, 0xc0, !PT ;  /* 0x0000001f3c3c7812 */ /* 0x001fc600078ec0ff */
[----:B------:R-:W3:Y:S04]  /*18ca0*/  LDL.LU R58, [R1+0x9c8] ;  /* 0x0009c800013a7983 */ /* 0x000ee80000300800 */
[----:B------:R-:W3:Y:S04]  /*18cb0*/  LDL.LU R39, [R1+0x9c4] ;  /* 0x0009c40001277983 */ /* 0x000ee80000300800 */
[----:B------:R-:W3:Y:S01]  /*18cc0*/  LDL.LU R44, [R1+0x960] ;  /* 0x00096000012c7983 */ /* 0x000ee20000300800 */
[----:B------:R-:W-:-:S03]  /*18cd0*/  LOP3.LUT R60, R60, 0x10, RZ, 0x3c, !PT ;  /* 0x000000103c3c7812 */ /* 0x000fc600078e3cff */
[----:B------:R-:W3:Y:S04]  /*18ce0*/  LDL.LU R45, [R1+0x95c] ;  /* 0x00095c00012d7983 */ /* 0x000ee80000300800 */
[----:B------:R-:W3:Y:S04]  /*18cf0*/  LDL.LU R46, [R1+0x958] ;  /* 0x00095800012e7983 */ /* 0x000ee80000300800 */
[----:B------:R-:W3:Y:S04]  /*18d00*/  LDL.LU R47, [R1+0x954] ;  /* 0x00095400012f7983 */ /* 0x000ee80000300800 */
[----:B------:R-:W3:Y:S04]  /*18d10*/  LDL.LU R48, [R1+0x950] ;  /* 0x0009500001307983 */ /* 0x000ee80000300800 */
[----:B------:R0:W-:Y:S04]  /*18d20*/  STS.U8 [R60+UR4+0x200], R50 ;  /* 0x000200323c007988 */ /* 0x0001e80008000004 */
[----:B------:R-:W3:Y:S04]  /*18d30*/  LDL.LU R49, [R1+0x94c] ;  /* 0x00094c0001317983 */ /* 0x000ee80000300800 */
[----:B0-----:R-:W3:Y:S04]  /*18d40*/  LDL.LU R50, [R1+0x948] ;  /* 0x0009480001327983 */ /* 0x001ee80000300800 */
[----:B----4-:R0:W-:Y:S04]  /*18d50*/  STS.U8 [R60+UR4+0x2e0], R51 ;  /* 0x0002e0333c007988 */ /* 0x0101e80008000004 */
[----:B0-----:R-:W4:Y:S04]  /*18d60*/  LDL.LU R51, [R1+0x944] ;  /* 0x0009440001337983 */ /* 0x001f280000300800 */
[----:B------:R0:W-:Y:S04]  /*18d70*/  STS.U8 [R60+UR4+0x220], R59 ;  /* 0x0002203b3c007988 */ /* 0x0001e80008000004 */
[----:B------:R-:W4:Y:S04]  /*18d80*/  LDL.LU R2, [R1+0x8e0] ;  /* 0x0008e00001027983 */ /* 0x000f280000300800 */
[----:B------:R1:W-:Y:S04]  /*18d90*/  STS.U8 [R60+UR4+0x240], R57 ;  /* 0x000240393c007988 */ /* 0x0003e80008000004 */
[----:B--2---:R2:W-:Y:S04]  /*18da0*/  STS.U8 [R60+UR4+0x260], R56 ;  /* 0x000260383c007988 */ /* 0x0045e80008000004 */
[----:B---3--:R3:W-:Y:S04]  /*18db0*/  STS.U8 [R60+UR4+0x280], R55 ;  /* 0x000280373c007988 */ /* 0x0087e80008000004 */
        /* <DEDUP_REMOVED lines=10> */
[----:B------:R1:W-:Y:S04]  /*18e60*/  STS.U8 [R60+UR4+0x660], R29 ;  /* 0x0006601d3c007988 */ /* 0x0003e80008000004 */
[----:B------:R1:W-:Y:S04]  /*18e70*/  STS.U8 [R60+UR4+0x640], R42 ;  /* 0x0006402a3c007988 */ /* 0x0003e80008000004 */
[----:B------:R1:W-:Y:S04]  /*18e80*/  STS.U8 [R60+UR4+0x6a0], R43 ;  /* 0x0006a02b3c007988 */ /* 0x0003e80008000004 */
[----:B0-----:R-:W3:Y:S04]  /*18e90*/  LDL.LU R27, [R1+0x1d90] ;  /* 0x001d9000011b7983 */ /* 0x001ee80000300800 */
[----:B-1----:R-:W3:Y:S04]  /*18ea0*/  LDL.LU R28, [R1+0x1d8c] ;  /* 0x001d8c00011c7983 */ /* 0x002ee80000300800 */
[----:B------:R0:W-:Y:S04]  /*18eb0*/  STS.U8 [R60+UR4+0x680], R61 ;  /* 0x0006803d3c007988 */ /* 0x0001e80008000004 */
[----:B------:R-:W3:Y:S04]  /*18ec0*/  LDL.LU R29, [R1+0x1d88] ;  /* 0x001d8800011d7983 */ /* 0x000ee80000300800 */
[----:B------:R-:W3:Y:S04]  /*18ed0*/  LDL.LU R42, [R1+0x1d84] ;  /* 0x001d8400012a7983 */ /* 0x000ee80000300800 */
[----:B------:R-:W3:Y:S04]  /*18ee0*/  LDL.LU R43, [R1+0x1d80] ;  /* 0x001d8000012b7983 */ /* 0x000ee80000300800 */
[----:B0-----:R-:W3:Y:S04]  /*18ef0*/  LDL.LU R61, [R1+0x1d7c] ;  /* 0x001d7c00013d7983 */ /* 0x001ee80000300800 */
[----:B------:R0:W-:Y:S04]  /*18f00*/  STS.U8 [R60+UR4+0x6e0], R0 ;  /* 0x0006e0003c007988 */ /* 0x0001e80008000004 */
[----:B------:R1:W-:Y:S04]  /*18f10*/  STS.U8 [R60+UR4+0x6c0], R8 ;  /* 0x0006c0083c007988 */ /* 0x0003e80008000004 */
[----:B------:R1:W-:Y:S04]  /*18f20*/  STS.U8 [R60+UR4+0xa40], R9 ;  /* 0x000a40093c007988 */ /* 0x0003e80008000004 */
[----:B------:R1:W-:Y:S04]  /*18f30*/  STS.U8 [R60+UR4+0xa60], R10 ;  /* 0x000a600a3c007988 */ /* 0x0003e80008000004 */
[----:B------:R1:W-:Y:S04]  /*18f40*/  STS.U8 [R60+UR4+0xa00], R11 ;  /* 0x000a000b3c007988 */ /* 0x0003e80008000004 */
[----:B------:R1:W-:Y:S04]  /*18f50*/  STS.U8 [R60+UR4+0xa20], R36 ;  /* 0x000a20243c007988 */ /* 0x0003e80008000004 */
[----:B0-----:R-:W3:Y:S04]  /*18f60*/  LDL.LU R0, [R1+0x1d78] ;  /* 0x001d780001007983 */ /* 0x001ee80000300800 */
[----:B-1----:R-:W3:Y:S04]  /*18f70*/  LDL.LU R8, [R1+0x1d74] ;  /* 0x001d740001087983 */ /* 0x002ee80000300800 */
[----:B------:R-:W3:Y:S04]  /*18f80*/  LDL.LU R9, [R1+0x1d70] ;  /* 0x001d700001097983 */ /* 0x000ee80000300800 */
[----:B------:R-:W3:Y:S04]  /*18f90*/  LDL.LU R10, [R1+0x1d6c] ;  /* 0x001d6c00010a7983 */ /* 0x000ee80000300800 */
        /* <DEDUP_REMOVED lines=24> */
[----:B----4-:R0:W-:Y:S04]  /*19120*/  STS.U8 [R60+UR4+0xe80], R51 ;  /* 0x000e80333c007988 */ /* 0x0101e80008000004 */
[----:B0-----:R-:W4:Y:S04]  /*19130*/  LDL.LU R51, [R1+0x1d34] ;  /* 0x001d340001337983 */ /* 0x001f280000300800 */
[----:B------:R-:W-:Y:S04]  /*19140*/  STS.U8 [R60+UR4+0x1220], R59 ;  /* 0x0012203b3c007988 */ /* 0x000fe80008000004 */
[----:B------:R-:W-:Y:S04]  /*19150*/  STS.U8 [R60+UR4+0x1240], R57 ;  /* 0x001240393c007988 */ /* 0x000fe80008000004 */
[----:B--2---:R-:W-:Y:S04]  /*19160*/  STS.U8 [R60+UR4+0x1260], R56 ;  /* 0x001260383c007988 */ /* 0x004fe80008000004 */
[----:B---3--:R-:W-:Y:S04]  /*19170*/  STS.U8 [R60+UR4+0x1280], R55 ;  /* 0x001280373c007988 */ /* 0x008fe80008000004 */
        /* <DEDUP_REMOVED lines=13> */
[----:B------:R0:W-:Y:S04]  /*19250*/  STS.U8 [R60+UR4+0x1a60], R37 ;  /* 0x001a60253c007988 */ /* 0x0001e80008000004 */
[----:B------:R-:W3:Y:S04]  /*19260*/  LDL.LU R36, [R1+0xab8] ;  /* 0x000ab80001247983 */ /* 0x000ee80000300800 */
        /* <DEDUP_REMOVED lines=8> */
[----:B------:R-:W3:Y:S04]  /*192f0*/  LDL.LU R55, [R1+0xa3c] ;  /* 0x000a3c0001377983 */ /* 0x000ee80000300800 */
[----:B------:R-:W3:Y:S04]  /*19300*/  LDL.LU R54, [R1+0xa38] ;  /* 0x000a380001367983 */ /* 0x000ee80000300800 */
[----:B------:R-:W3:Y:S04]  /*19310*/  LDL.LU R52, [R1+0xa34] ;  /* 0x000a340001347983 */ /* 0x000ee80000300800 */
[----:B------:R0:W-:Y:S04]  /*19320*/  STS.U8 [R60+UR4+0x1660], R48 ;  /* 0x001660303c007988 */ /* 0x0001e80008000004 */
[----:B------:R1:W-:Y:S04]  /*19330*/  STS.U8 [R60+UR4+0x1600], R49 ;  /* 0x001600313c007988 */ /* 0x0003e80008000004 */
[----:B------:R1:W-:Y:S04]  /*19340*/  STS.U8 [R60+UR4+0x1620], R50 ;  /* 0x001620323c007988 */ /* 0x0003e80008000004 */
[----:B------:R-:W-:Y:S04]  /*19350*/  STS.U8 [R60+UR4+0x16e0], R44 ;  /* 0x0016e02c3c007988 */ /* 0x000fe80008000004 */
[----:B------:R-:W-:Y:S04]  /*19360*/  STS.U8 [R60+UR4+0x1680], R45 ;  /* 0x0016802d3c007988 */ /* 0x000fe80008000004 */
[----:B------:R-:W-:Y:S04]  /*19370*/  STS.U8 [R60+UR4+0x16a0], R46 ;  /* 0x0016a02e3c007988 */ /* 0x000fe80008000004 */
[----:B0-----:R-:W3:Y:S04]  /*19380*/  LDL.LU R48, [R1+0xa30] ;  /* 0x000a300001307983 */ /* 0x001ee80000300800 */
[----:B-1----:R-:W3:Y:S04]  /*19390*/  LDL.LU R49, [R1+0x9c0] ;  /* 0x0009c00001317983 */ /* 0x002ee80000300800 */
[----:B------:R-:W3:Y:S04]  /*193a0*/  LDL.LU R50, [R1+0x9bc] ;  /* 0x0009bc0001327983 */ /* 0x000ee80000300800 */
[----:B------:R-:W-:Y:S04]  /*193b0*/  STS.U8 [R60+UR4+0x1640], R47 ;  /* 0x0016402f3c007988 */ /* 0x000fe80008000004 */
[----:B----4-:R0:W-:Y:S04]  /*193c0*/  STS.U8 [R60+UR4+0x12e0], R51 ;  /* 0x0012e0333c007988 */ /* 0x0101e80008000004 */
[----:B0-----:R-:W4:Y:S04]  /*193d0*/  LDL.LU R51, [R1+0x9b8] ;  /* 0x0009b80001337983 */ /* 0x001f280000300800 */
[----:B------:R-:W4:Y:S04]  /*193e0*/  LDL.LU R44, [R1+0x9b4] ;  /* 0x0009b400012c7983 */ /* 0x000f280000300800 */
[----:B------:R-:W4:Y:S04]  /*193f0*/  LDL.LU R45, [R1+0x9b0] ;  /* 0x0009b000012d7983 */ /* 0x000f280000300800 */
[----:B------:R-:W4:Y:S04]  /*19400*/  LDL.LU R46, [R1+0x9ac] ;  /* 0x0009ac00012e7983 */ /* 0x000f280000300800 */
[----:B------:R-:W4:Y:S01]  /*19410*/  LDL.LU R47, [R1+0x9a8] ;  /* 0x0009a800012f7983 */ /* 0x000f220000300800 */
[----:B------:R-:W-:-:S03]  /*19420*/  LOP3.LUT R53, R53, 0x18, RZ, 0x3c, !PT ;  /* 0x0000001835357812 */ /* 0x000fc600078e3cff */
[----:B------:R0:W-:Y:S04]  /*19430*/  STS.U8 [R60+UR4+0x1200], R2 ;  /* 0x001200023c007988 */ /* 0x0001e80008000004 */
        /* <DEDUP_REMOVED lines=8> */
[----:B0-----:R-:W4:Y:S04]  /*194c0*/  LDL.LU R2, [R1+0x9a4] ;  /* 0x0009a40001027983 */ /* 0x001f280000300800 */
[----:B------:R0:W-:Y:S04]  /*194d0*/  STS.U8 [R53+UR4+0x300], R0 ;  /* 0x0003000035007988 */ /* 0x0001e80008000004 */
        /* <DEDUP_REMOVED lines=9> */
[----:B------:R-:W2:Y:S04]  /*19570*/  LDL.LU R11, [R1+0x1d20] ;  /* 0x001d2000010b7983 */ /* 0x000ea80000300800 */
[----:B------:R-:W3:Y:S04]  /*19580*/  LDL.LU R36, [R1+0x1d1c] ;  /* 0x001d1c0001247983 */ /* 0x000ee80000300800 */
        /* <DEDUP_REMOVED lines=8> */
[----:B------:R-:W2:Y:S04]  /*19610*/  LDL.LU R39, [R1+0x1d10] ;  /* 0x001d100001277983 */ /* 0x000ea80000300800 */
[----:B------:R-:W3:Y:S04]  /*19620*/  LDL.LU R59, [R1+0x1d0c] ;  /* 0x001d0c00013b7983 */ /* 0x000ee80000300800 */
        /* <DEDUP_REMOVED lines=14> */
[----:B----4-:R0:W-:Y:S04]  /*19710*/  STS.U8 [R53+UR4+0xb00], R51 ;  /* 0x000b003335007988 */ /* 0x0101e80008000004 */
[----:B------:R1:W-:Y:S04]  /*19720*/  STS.U8 [R53+UR4+0xb20], R44 ;  /* 0x000b202c35007988 */ /* 0x0003e80008000004 */
[----:B------:R4:W-:Y:S04]  /*19730*/  STS.U8 [R53+UR4+0xbc0], R45 ;  /* 0x000bc02d35007988 */ /* 0x0009e80008000004 */
[----:B------:R4:W-:Y:S04]  /*19740*/  STS.U8 [R53+UR4+0xbe0], R46 ;  /* 0x000be02e35007988 */ /* 0x0009e80008000004 */
[----:B------:R4:W-:Y:S04]  /*19750*/  STS.U8 [R53+UR4+0xb80], R47 ;  /* 0x000b802f35007988 */ /* 0x0009e80008000004 */
[----:B0-----:R-:W2:Y:S04]  /*19760*/  LDL.LU R51, [R1+0x1ce8] ;  /* 0x001ce80001337983 */ /* 0x001ea80000300800 */
[----:B-1----:R-:W3:Y:S04]  /*19770*/  LDL.LU R44, [R1+0x1ce4] ;  /* 0x001ce400012c7983 */ /* 0x002ee80000300800 */
[----:B----4-:R-:W4:Y:S04]  /*19780*/  LDL.LU R45, [R1+0x1ce0] ;  /* 0x001ce000012d7983 */ /* 0x010f280000300800 */
[----:B------:R-:W2:Y:S04]  /*19790*/  LDL.LU R46, [R1+0x1cdc] ;  /* 0x001cdc00012e7983 */ /* 0x000ea80000300800 */
[----:B------:R-:W3:Y:S04]  /*197a0*/  LDL.LU R47, [R1+0x1cd8] ;  /* 0x001cd800012f7983 */ /* 0x000ee80000300800 */
[----:B------:R-:W-:Y:S04]  /*197b0*/  STS.U8 [R53+UR4+0xba0], R2 ;  /* 0x000ba00235007988 */ /* 0x000fe80008000004 */
[----:B---3--:R0:W-:Y:S04]  /*197c0*/  STS.U8 [R53+UR4+0xf60], R47 ;  /* 0x000f602f35007988 */ /* 0x0081e80008000004 */
[----:B--2---:R1:W-:Y:S04]  /*197d0*/  STS.U8 [R53+UR4+0xf40], R46 ;  /* 0x000f402e35007988 */ /* 0x0043e80008000004 */
[----:B----4-:R2:W-:Y:S04]  /*197e0*/  STS.U8 [R53+UR4+0xf20], R45 ;  /* 0x000f202d35007988 */ /* 0x0105e80008000004 */
[----:B------:R3:W-:Y:S04]  /*197f0*/  STS.U8 [R53+UR4+0xf00], R44 ;  /* 0x000f002c35007988 */ /* 0x0007e80008000004 */
        /* <DEDUP_REMOVED lines=13> */
[----:B0-----:R-:W4:Y:S04]  /*198d0*/  LDL.LU R47, [R1+0x1cd4] ;  /* 0x001cd400012f7983 */ /* 0x001f280000300800 */
[----:B------:R0:W-:Y:S04]  /*198e0*/  STS.U8 [R53+UR4+0x1700], R36 ;  /* 0x0017002435007988 */ /* 0x0001e80008000004 */
[----:B-1----:R-:W4:Y:S04]  /*198f0*/  LDL.LU R46, [R1+0x1cd0] ;  /* 0x001cd000012e7983 */ /* 0x002f280000300800 */
[----:B------:R1:W-:Y:S04]  /*19900*/  STS.U8 [R53+UR4+0x1760], R11 ;  /* 0x0017600b35007988 */ /* 0x0003e80008000004 */
[----:B--2---:R-:W2:Y:S04]  /*19910*/  LDL.LU R45, [R1+0x1ccc] ;  /* 0x001ccc00012d7983 */ /* 0x004ea80000300800 */
[----:B------:R1:W-:Y:S04]  /*19920*/  STS.U8 [R53+UR4+0x1740], R10 ;  /* 0x0017400a35007988 */ /* 0x0003e80008000004 */
[----:B---3--:R-:W3:Y:S04]  /*19930*/  LDL.LU R44, [R1+0x1cc8] ;  /* 0x001cc800012c7983 */ /* 0x008ee80000300800 */
[----:B------:R1:W-:Y:S04]  /*19940*/  STS.U8 [R53+UR4+0x17a0], R9 ;  /* 0x0017a00935007988 */ /* 0x0003e80008000004 */
[----:B----4-:R-:W4:Y:S04]  /*19950*/  LDL.LU R51, [R1+0x1cc4] ;  /* 0x001cc40001337983 */ /* 0x010f280000300800 */
[----:B------:R1:W-:Y:S04]  /*19960*/  STS.U8 [R53+UR4+0x1780], R8 ;  /* 0x0017800835007988 */ /* 0x0003e80008000004 */
[----:B------:R-:W2:Y:S04]  /*19970*/  LDL.LU R50, [R1+0x1cc0] ;  /* 0x001cc00001327983 */ /* 0x000ea80000300800 */
[----:B------:R1:W-:Y:S04]  /*19980*/  STS.U8 [R53+UR4+0x17e0], R0 ;  /* 0x0017e00035007988 */ /* 0x0003e80008000004 */
[----:B------:R-:W3:Y:S04]  /*19990*/  LDL.LU R49, [R1+0x1cbc] ;  /* 0x001cbc0001317983 */ /* 0x000ee80000300800 */
[----:B------:R1:W-:Y:S04]  /*199a0*/  STS.U8 [R53+UR4+0x17c0], R58 ;  /* 0x0017c03a35007988 */ /* 0x0003e80008000004 */
[----:B------:R-:W4:Y:S04]  /*199b0*/  LDL.LU R48, [R1+0x1cb8] ;  /* 0x001cb80001307983 */ /* 0x000f280000300800 */
[----:B------:R-:W-:Y:S04]  /*199c0*/  STS.U8 [R53+UR4+0x1b40], R61 ;  /* 0x001b403d35007988 */ /* 0x000fe80008000004 */
        /* <DEDUP_REMOVED lines=8> */
[----:B------:R-:W3:Y:S04]  /*19a50*/  LDL.LU R57, [R1+0x1ca4] ;  /* 0x001ca40001397983 */ /* 0x000ee80000300800 */
        /* <DEDUP_REMOVED lines=9> */
[----:B0-----:R-:W4:Y:S04]  /*19af0*/  LDL.LU R36, [R1+0x1c90] ;  /* 0x001c900001247983 */ /* 0x001f280000300800 */
[----:B------:R-:W-:Y:S04]  /*19b00*/  STS.U8 [R53+UR4+0x1f20], R14 ;  /* 0x001f200e35007988 */ /* 0x000fe80008000004 */
[----:B-1----:R-:W4:Y:S04]  /*19b10*/  LDL.LU R11, [R1+0x1c8c] ;  /* 0x001c8c00010b7983 */ /* 0x002f280000300800 */
        /* <DEDUP_REMOVED lines=8> */
[----:B------:R0:W-:Y:S04]  /*19ba0*/  STS.U8 [R53+UR4+0x1f80], R3 ;  /* 0x001f800335007988 */ /* 0x0001e80008000004 */
[----:B------:R-:W3:Y:S01]  /*19bb0*/  LDL R2, [R1+0x153c] ;  /* 0x00153c0001027983 */ /* 0x000ee20000100800 */
[----:B------:R-:W-:Y:S06]  /*19bc0*/  BAR.SYNC.DEFER_BLOCKING 0x0 ;  /* 0x0000000000007b1d */ /* 0x000fec0000010000 */
[----:B------:R-:W4:Y:S04]  /*19bd0*/  LDL R58, [R1+0x1498] ;  /* 0x00149800013a7983 */ /* 0x000f280000100800 */
[----:B0-----:R-:W3:Y:S04]  /*19be0*/  LDL R3, [R1+0x1534] ;  /* 0x0015340001037983 */ /* 0x001ee80000100800 */
[----:B------:R-:W4:Y:S01]  /*19bf0*/  LDL R53, [R1+0x1494] ;  /* 0x0014940001357983 */ /* 0x000f220000100800 */
[----:B--2---:R-:W-:-:S06]  /*19c00*/  PRMT R50, RZ, 0x7610, R50 ;  /* 0x00007610ff327816 */ /* 0x004fcc0000000032 */
[----:B---3--:R0:W2:Y:S04]  /*19c10*/  @!P0 LDG.E.U8 R50, desc[UR20][R2.64] ;  /* 0x0000001402328981 */ /* 0x0080a8000c1e1100 */
[----:B------:R-:W0:Y:S04]  /*19c20*/  LDL R2, [R1+0xb98] ;  /* 0x000b980001027983 */ /* 0x000e280000100800 */
[----:B------:R-:W0:Y:S01]  /*19c30*/  LDL R3, [R1+0x1374] ;  /* 0x0013740001037983 */ /* 0x000e220000100800 */
[----:B------:R-:W-:Y:S02]  /*19c40*/  PRMT R47, RZ, 0x7610, R47 ;  /* 0x00007610ff2f7816 */ /* 0x000fe4000000002f */
[----:B0-----:R-:W-:-:S04]  /*19c50*/  @!P0 LOP3.LUT R3, R3, R2, RZ, 0x3c, !PT ;  /* 0x0000000203038212 */ /* 0x001fc800078e3cff */
[----:B------:R-:W-:-:S04]  /*19c60*/  @!P0 LOP3.LUT R2, R3, R2, RZ, 0x3c, !PT ;  /* 0x0000000203028212 */ /* 0x000fc800078e3cff */
[----:B------:R-:W-:Y:S01]  /*19c70*/  @!P0 LOP3.LUT R3, R3, R2, RZ, 0x3c, !PT ;  /* 0x0000000203038212 */ /* 0x000fe200078e3cff */
[----:B--2---:R-:W-:Y:S04]  /*19c80*/  STL [R1+0x1c48], R50 ;  /* 0x001c483201007387 */ /* 0x004fe80000100800 */
[----:B------:R4:W2:Y:S04]  /*19c90*/  @!P0 LDG.E.U8 R47, desc[UR20][R2.64] ;  /* 0x00000014022f8981 */ /* 0x0008a8000c1e1100 */
[----:B------:R-:W3:Y:S01]  /*19ca0*/  LDL R3, [R1+0x1370] ;  /* 0x0013700001037983 */ /* 0x000ee20000100800 */
[----:B------:R-:W-:Y:S01]  /*19cb0*/  PRMT R57, RZ, 0x7610, R57 ;  /* 0x00007610ff397816 */ /* 0x000fe20000000039 */
[----:B----4-:R-:W-:-:S02]  /*19cc0*/  @!P0 IMAD.MOV.U32 R2, RZ, RZ, R58 ;  /* 0x000000ffff028224 */ /* 0x010fc400078e003a */
[----:B--2---:R0:W-:Y:S01]  /*19cd0*/  STL [R1+0x818], R47 ;  /* 0x0008182f01007387 */ /* 0x0041e20000100800 */
[----:B------:R-:W-:-:S03]  /*19ce0*/  PRMT R49, RZ, 0x7610, R49 ;  /* 0x00007610ff317816 */ /* 0x000fc60000000031 */
[----:B------:R-:W2:Y:S04]  /*19cf0*/  LDL R58, [R1+0x135c] ;  /* 0x00135c00013a7983 */ /* 0x000ea80000100800 */
[----:B---3--:R1:W3:Y:S04]  /*19d00*/  @!P0 LDG.E.U8 R57, desc[UR20][R2.64] ;  /* 0x0000001402398981 */ /* 0x0082e8000c1e1100 */
[----:B0-----:R-:W4:Y:S04]  /*19d10*/  LDL R47, [R1+0x1488] ;  /* 0x00148800012f7983 */ /* 0x001f280000100800 */
[----:B------:R-:W2:Y:S01]  /*19d20*/  LDL R3, [R1+0x136c] ;  /* 0x00136c0001037983 */ /* 0x000ea20000100800 */
[----:B-1----:R-:W-:-:S03]  /*19d30*/  @!P0 IMAD.MOV.U32 R2, RZ, RZ, R53 ;  /* 0x000000ffff028224 */ /* 0x002fc600078e0035 */
[----:B---3--:R0:W-:Y:S01]  /*19d40*/  STL [R1+0x814], R57 ;  /* 0x0008143901007387 */ /* 0x0081e20000100800 */
[----:B------:R-:W-:-:S03]  /*19d50*/  PRMT R8, RZ, 0x7610, R8 ;  /* 0x00007610ff087816 */ /* 0x000fc60000000008 */
[----:B------:R-:W3:Y:S04]  /*19d60*/  LDL R53, [R1+0x147c] ;  /* 0x00147c0001357983 */ /* 0x000ee80000100800 */
[----:B--2---:R1:W2:Y:S04]  /*19d70*/  @!P0 LDG.E.U8 R49, desc[UR20][R2.64] ;  /* 0x0000001402318981 */ /* 0x0042a8000c1e1100 */
[----:B0-----:R-:W3:Y:S04]  /*19d80*/  LDL R57, [R1+0x1484] ;  /* 0x0014840001397983 */ /* 0x001ee80000100800 */
[----:B------:R-:W1:Y:S04]  /*19d90*/  LDL R2, [R1+0x1368] ;  /* 0x0013680001027983 */ /* 0x000e680000100800 */
[----:B------:R-:W1:Y:S02]  /*19da0*/  LDL R3, [R1+0x1490] ;  /* 0x0014900001037983 */ /* 0x000e640000100800 */
[----:B-1----:R-:W-:-:S04]  /*19db0*/  @!P0 LOP3.LUT R3, R3, R2, RZ, 0x3c, !PT ;  /* 0x0000000203038212 */ /* 0x002fc800078e3cff */
[----:B------:R-:W-:-:S04]  /*19dc0*/  @!P0 LOP3.LUT R2, R3, R2, RZ, 0x3c, !PT ;  /* 0x0000000203028212 */ /* 0x000fc800078e3cff */
[----:B------:R-:W-:-:S05]  /*19dd0*/  @!P0 LOP3.LUT R3, R3, R2, RZ, 0x3c, !PT ;  /* 0x0000000203038212 */ /* 0x000fca00078e3cff */
[----:B------:R-:W4:Y:S04]  /*19de0*/  @!P0 LDG.E.U8 R8, desc[UR20][R2.64] ;  /* 0x0000001402088981 */ /* 0x000f28000c1e1100 */
[----:B--2---:R0:W-:Y:S04]  /*19df0*/  STL [R1+0x80c], R49 ;  /* 0x00080c3101007387 */ /* 0x0041e80000100800 */
[----:B0-----:R-:W2:Y:S04]  /*19e00*/  LDL R49, [R1+0x1480] ;  /* 0x0014800001317983 */ /* 0x001ea80000100800 */
[----:B----4-:R0:W-:Y:S04]  /*19e10*/  STL [R1+0x808], R8 ;  /* 0x0008080801007387 */ /* 0x0101e80000100800 */
[----:B0-----:R-:W4:Y:S04]  /*19e20*/  LDL.LU R8, [R1+0x1c78] ;  /* 0x001c780001087983 */ /* 0x001f280000300800 */
[----:B------:R-:W3:Y:S04]  /*19e30*/  LDL R2, [R1+0x1364] ;  /* 0x0013640001027983 */ /* 0x000ee80000100800 */
[----:B------:R-:W3:Y:S01]  /*19e40*/  LDL R3, [R1+0x148c] ;  /* 0x00148c0001037983 */ /* 0x000ee20000100800 */
[----:B------:R-:W-:-:S02]  /*19e50*/  PRMT R0, RZ, 0x7610, R0 ;  /* 0x00007610ff007816 */ /* 0x000fc40000000000 */
[----:B---3--:R-:W-:-:S04]  /*19e60*/  @!P0 LOP3.LUT R3, R3, R2, RZ, 0x3c, !PT ;  /* 0x0000000203038212 */ /* 0x008fc800078e3cff */
[----:B------:R-:W-:-:S04]  /*19e70*/  @!P0 LOP3.LUT R2, R3, R2, RZ, 0x3c, !PT ;  /* 0x0000000203028212 */ /* 0x000fc800078e3cff */
[----:B------:R-:W-:-:S05]  /*19e80*/  @!P0 LOP3.LUT R3, R3, R2, RZ, 0x3c, !PT ;  /* 0x0000000203038212 */ /* 0x000fca00078e3cff */
[----:B------:R-:W3:Y:S01]  /*19e90*/  @!P0 LDG.E.U8 R0, desc[UR20][R2.64] ;  /* 0x0000001402008981 */ /* 0x000ee2000c1e1100 */
[----:B------:R-:W-:-:S03]  /*19ea0*/  PRMT R46, RZ, 0x7610, R46 ;  /* 0x00007610ff2e7816 */ /* 0x000fc6000000002e */
[----:B---3--:R0:W-:Y:S04]  /*19eb0*/  STL [R1+0x804], R0 ;  /* 0x0008040001007387 */ /* 0x0081e80000100800 */
[----:B0-----:R-:W3:Y:S04]  /*19ec0*/  LDL.LU R0, [R1+0x1c74] ;  /* 0x001c740001007983 */ /* 0x001ee80000300800 */
[----:B------:R-:W2:Y:S01]  /*19ed0*/  LDL R3, [R1+0x1360] ;  /* 0x0013600001037983 */ /* 0x000ea20000100800 */
[----:B------:R-:W-:Y:S01]  /*19ee0*/  @!P0 IMAD.MOV.U32 R2, RZ, RZ, R47 ;  /* 0x000000ffff028224 */ /* 0x000fe200078e002f */
[----:B------:R-:W-:-:S02]  /*19ef0*/  PRMT R45, RZ, 0x7610, R45 ;  /* 0x00007610ff2d7816 */ /* 0x000fc4000000002d */
[----:B------:R-:W-:Y:S01]  /*19f00*/  PRMT R48, RZ, 0x7610, R48 ;  /* 0x00007610ff307816 */ /* 0x000fe20000000030 */
[----:B------:R-:W4:Y:S04]  /*19f10*/  LDL R47, [R1+0x146c] ;  /* 0x00146c00012f7983 */ /* 0x000f280000100800 */
[----:B--2---:R0:W2:Y:S02]  /*19f20*/  @!P0 LDG.E.U8 R46, desc[UR20][R2.64] ;  /* 0x00000014022e8981 */ /* 0x0040a4000c1e1100 */
[----:B0-----:R-:W-:Y:S02]  /*19f30*/  @!P0 IMAD.MOV.U32 R2, RZ, RZ, R57 ;  /* 0x000000ffff028224 */ /* 0x001fe400078e0039 */
[----:B------:R-:W-:-:S05]  /*19f40*/  @!P0 IMAD.MOV.U32 R3, RZ, RZ, R58 ;  /* 0x000000ffff038224 */ /* 0x000fca00078e003a */
[----:B------:R0:W3:Y:S02]  /*19f50*/  @!P0 LDG.E.U8 R45, desc[UR20][R2.64] ;  /* 0x00000014022d8981 */ /* 0x0000e4000c1e1100 */
[----:B0-----:R-:W-:Y:S02]  /*19f60*/  @!P0 IMAD.MOV.U32 R2, RZ, RZ, R49 ;  /* 0x000000ffff028224 */ /* 0x001fe400078e0031 */
[----:B------:R-:W-:-:S05]  /*19f70*/  @!P0 IMAD.MOV.U32 R3, RZ, RZ, R53 ;  /* 0x000000ffff038224 */ /* 0x000fca00078e0035 */
[----:B------:R0:W4:Y:S04]  /*19f80*/  @!P0 LDG.E.U8 R48, desc[UR20][R2.64] ;  /* 0x0000001402308981 */ /* 0x000128000c1e1100 */
[----:B--2---:R1:W-:Y:S04]  /*19f90*/  STL [R1+0x800], R46 ;  /* 0x0008002e01007387 */ /* 0x0043e80000100800 */
[----:B------:R-:W2:Y:S04]  /*19fa0*/  LDL R58, [R1+0x1464] ;  /* 0x00146400013a7983 */ /* 0x000ea80000100800 */
[----:B-1----:R-:W4:Y:S04]  /*19fb0*/  LDL R46, [R1+0x1470] ;  /* 0x00147000012e7983 */ /* 0x002f280000100800 */
[----:B---3--:R1:W-:Y:S04]  /*19fc0*/  STL [R1+0x7fc], R45 ;  /* 0x0007fc2d01007387 */ /* 0x0083e80000100800 */
[----:B------:R-:W0:Y:S04]  /*19fd0*/  LDL R2, [R1+0x1474] ;  /* 0x0014740001027983 */ /* 0x000e280000100800 */
[----:B------:R-:W0:Y:S01]  /*19fe0*/  LDL R3, [R1+0x1478] ;  /* 0x0014780001037983 */ /* 0x000e220000100800 */
[----:B------:R-:W-:-:S02]  /*19ff0*/  PRMT R0, RZ, 0x7610, R0 ;  /* 0x00007610ff007816 */ /* 0x000fc40000000000 */
[----:B------:R-:W-:Y:S02]  /*1a000*/  PRMT R59, RZ, 0x7610, R59 ;  /* 0x00007610ff3b7816 */ /* 0x000fe4000000003b */
[----:B------:R-:W-:Y:S01]  /*1a010*/  PRMT R44, RZ, 0x7610, R44 ;  /* 0x00007610ff2c7816 */ /* 0x000fe2000000002c */
[----:B------:R-:W3:Y:S04]  /*1a020*/  LDL R57, [R1+0x145c] ;  /* 0x00145c0001397983 */ /* 0x000ee80000100800 */
[----:B------:R-:W3:Y:S04]  /*1a030*/  LDL R53, [R1+0x1460] ;  /* 0x0014600001357983 */ /* 0x000ee80000100800 */
[----:B-1----:R-:W2:Y:S04]  /*1a040*/  LDL R45, [R1+0x1468] ;  /* 0x00146800012d7983 */ /* 0x002ea80000100800 */
[----:B------:R-:W3:Y:S01]  /*1a050*/  LDL R49, [R1+0x1454] ;  /* 0x0014540001317983 */ /* 0x000ee20000100800 */
[----:B0-----:R-:W-:-:S04]  /*1a060*/  @!P0 LOP3.LUT R3, R3, R2, RZ, 0x3c, !PT ;  /* 0x0000000203038212 */ /* 0x001fc800078e3cff */
[----:B------:R-:W-:-:S04]  /*1a070*/  @!P0 LOP3.LUT R2, R3, R2, RZ, 0x3c, !PT ;  /* 0x0000000203028212 */ /* 0x000fc800078e3cff */
[----:B------:R-:W-:-:S05]  /*1a080*/  @!P0 LOP3.LUT R3, R3, R2, RZ, 0x3c, !PT ;  /* 0x0000000203038212 */ /* 0x000fca00078e3cff */
[----:B------:R4:W3:Y:S02]  /*1a090*/  @!P0 LDG.E.U8 R0, desc[UR20][R2.64] ;  /* 0x0000001402008981 */ /* 0x0008e4000c1e1100 */
[----:B----4-:R-:W-:Y:S02]  /*1a0a0*/  @!P0 IMAD.MOV.U32 R2, RZ, RZ, R46 ;  /* 0x000000ffff028224 */ /* 0x010fe400078e002e */
[----:B------:R-:W-:-:S05]  /*1a0b0*/  @!P0 IMAD.MOV.U32 R3, RZ, RZ, R47 ;  /* 0x000000ffff038224 */ /* 0x000fca00078e002f */
[----:B------:R2:W4:Y:S02]  /*1a0c0*/  @!P0 LDG.E.U8 R59, desc[UR20][R2.64] ;  /* 0x00000014023b8981 */ /* 0x000524000c1e1100 */
[----:B--2---:R-:W-:Y:S02]  /*1a0d0*/  @!P0 IMAD.MOV.U32 R2, RZ, RZ, R45 ;  /* 0x000000ffff028224 */ /* 0x004fe400078e002d */
[----:B------:R-:W-:-:S05]  /*1a0e0*/  @!P0 IMAD.MOV.U32 R3, RZ, RZ, R58 ;  /* 0x000000ffff038224 */ /* 0x000fca00078e003a */
[----:B------:R3:W2:Y:S04]  /*1a0f0*/  @!P0 LDG.E.U8 R44, desc[UR20][R2.64] ;  /* 0x00000014022c8981 */ /* 0x0006a8000c1e1100 */
[----:B------:R0:W-:Y:S04]  /*1a100*/  STL [R1+0x7f8], R48 ;  /* 0x0007f83001007387 */ /* 0x0001e80000100800 */
[----:B0-----:R-:W4:Y:S01]  /*1a110*/  LDL R48, [R1+0x1458] ;  /* 0x0014580001307983 */ /* 0x001f220000100800 */
[----:B------:R-:W-:Y:S01]  /*1a120*/  PRMT R52, RZ, 0x7610, R52 ;  /* 0x00007610ff347816 */ /* 0x000fe20000000034 */
[----:B---3--:R-:W-:-:S02]  /*1a130*/  @!P0 IMAD.MOV.U32 R2, RZ, RZ, R53 ;  /* 0x000000ffff028224 */ /* 0x008fc400078e0035 */
[----:B------:R-:W-:-:S05]  /*1a140*/  @!P0 IMAD.MOV.U32 R3, RZ, RZ, R57 ;  /* 0x000000ffff038224 */ /* 0x000fca00078e0039 */
[----:B------:R0:W3:Y:S04]  /*1a150*/  @!P0 LDG.E.U8 R52, desc[UR20][R2.64] ;  /* 0x0000001402348981 */ /* 0x0000e8000c1e1100 */
[----:B------:R1:W-:Y:S04]  /*1a160*/  STL [R1+0x7f4], R0 ;  /* 0x0007f40001007387 */ /* 0x0003e80000100800 */
[----:B-1----:R-:W3:Y:S04]  /*1a170*/  LDL.LU R0, [R1+0x1c70] ;  /* 0x001c700001007983 */ /* 0x002ee80000300800 */
[----:B------:R-:W3:Y:S04]  /*1a180*/  LDL R47, [R1+0x144c] ;  /* 0x00144c00012f7983 */ /* 0x000ee80000100800 */
[----:B------:R-:W3:Y:S04]  /*1a190*/  LDL R46, [R1+0x1450] ;  /* 0x00145000012e7983 */ /* 0x000ee80000100800 */
[----:B------:R-:W3:Y:S04]  /*1a1a0*/  LDL R45, [R1+0x1444] ;  /* 0x00144400012d7983 */ /* 0x000ee80000100800 */
[----:B--2---:R1:W-:Y:S01]  /*1a1b0*/  STL [R1+0x7ec], R44 ;  /* 0x0007ec2c01007387 */ /* 0x0043e20000100800 */
[----:B------:R-:W-:Y:S01]  /*1a1c0*/  PRMT R50, RZ, 0x7610, R50 ;  /* 0x00007610ff327816 */ /* 0x000fe20000000032 */
[----:B0-----:R-:W-:Y:S01]  /*1a1d0*/  @!P0 IMAD.MOV.U32 R3, RZ, RZ, R49 ;  /* 0x000000ffff038224 */ /* 0x001fe200078e0031 */
[----:B------:R-:W-:Y:S01]  /*1a1e0*/  PRMT R8, RZ, 0x7610, R8 ;  /* 0x00007610ff087816 */ /* 0x000fe20000000008 */
[----:B------:R-:W2:Y:S04]  /*1a1f0*/  LDL R53, [R1+0x143c] ;  /* 0x00143c0001357983 */ /* 0x000ea80000100800 */
[----:B-1----:R-:W2:Y:S01]  /*1a200*/  LDL R44, [R1+0x1448] ;  /* 0x00144800012c7983 */ /* 0x002ea20000100800 */
[----:B----4-:R-:W-:-:S05]  /*1a210*/  @!P0 IMAD.MOV.U32 R2, RZ, RZ, R48 ;  /* 0x000000ffff028224 */ /* 0x010fca00078e0030 */
[----:B------:R0:W4:Y:S04]  /*1a220*/  @!P0 LDG.E.U8 R50, desc[UR20][R2.64] ;  /* 0x0000001402328981 */ /* 0x000128000c1e1100 */
[----:B---3--:R1:W-:Y:S01]  /*1a230*/  STL [R1+0x7e8], R52 ;  /* 0x0007e83401007387 */ /* 0x0083e20000100800 */
[----:B------:R-:W-:-:S03]  /*1a240*/  PRMT R9, RZ, 0x7610, R9 ;  /* 0x00007610ff097816 */ /* 0x000fc60000000009 */
[----:B-1----:R-:W3:Y:S01]  /*1a250*/  LDL R52, [R1+0x1440] ;  /* 0x0014400001347983 */ /* 0x002ee20000100800 */
[----:B0-----:R-:W-:Y:S02]  /*1a260*/  @!P0 IMAD.MOV.U32 R3, RZ, RZ, R47 ;  /* 0x000000ffff038224 */ /* 0x001fe400078e002f */
[----:B------:R-:W-:-:S05]  /*1a270*/  @!P0 IMAD.MOV.U32 R2, RZ, RZ, R46 ;  /* 0x000000ffff028224 */ /* 0x000fca00078e002e */
[----:B------:R0:W3:Y:S02]  /*1a280*/  @!P0 LDG.E.U8 R8, desc[UR20][R2.64] ;  /* 0x0000001402088981 */ /* 0x0000e4000c1e1100 */
[----:B0-----:R-:W-:Y:S02]  /*1a290*/  @!P0 IMAD.MOV.U32 R3, RZ, RZ, R45 ;  /* 0x000000ffff038224 */ /* 0x001fe400078e002d */
[----:B--2---:R-:W-:-:S05]  /*1a2a0*/  @!P0 IMAD.MOV.U32 R2, RZ, RZ, R44 ;  /* 0x000000ffff028224 */ /* 0x004fca00078e002c */
[----:B------:R0:W2:Y:S04]  /*1a2b0*/  @!P0 LDG.E.U8 R9, desc[UR20][R2.64] ;  /* 0x0000001402098981 */ /* 0x0000a8000c1e1100 */
[----:B----4-:R-:W-:Y:S04]  /*1a2c0*/  STL [R1+0x1c4c], R50 ;  /* 0x001c4c3201007387 */ /* 0x010fe80000100800 */
[----:B------:R-:W4:Y:S04]  /*1a2d0*/  LDL R49, [R1+0x1434] ;  /* 0x0014340001317983 */ /* 0x000f280000100800 */
[----:B------:R-:W4:Y:S01]  /*1a2e0*/  LDL R48, [R1+0x1438] ;  /* 0x0014380001307983 */ /* 0x000f220000100800 */
[----:B------:R-:W-:Y:S01]  /*1a2f0*/  PRMT R10, RZ, 0x7610, R10 ;  /* 0x00007610ff0a7816 */ /* 0x000fe2000000000a */
[----:B0-----:R-:W-:-:S02]  /*1a300*/  @!P0 IMAD.MOV.U32 R3, RZ, RZ, R53 ;  /* 0x000000ffff038224 */ /* 0x001fc400078e0035 */
[----:B---3--:R-:W-:-:S05]  /*1a310*/  @!P0 IMAD.MOV.U32 R2, RZ, RZ, R52 ;  /* 0x000000ffff028224 */ /* 0x008fca00078e0034 */
[----:B------:R4:W3:Y:S04]  /*1a320*/  @!P0 LDG.E.U8 R10, desc[UR20][R2.64] ;  /* 0x00000014020a8981 */ /* 0x0008e8000c1e1100 */
[----:B------:R-:W-:Y:S04]  /*1a330*/  STL [R1+0x1c50], R8 ;  /* 0x001c500801007387 */ /* 0x000fe80000100800 */
[----:B------:R-:W3:Y:S04]  /*1a340*/  LDL R47, [R1+0x142c] ;  /* 0x00142c00012f7983 */ /* 0x000ee80000100800 */
[----:B------:R-:W3:Y:S04]  /*1a350*/  LDL R44, [R1+0x1430] ;  /* 0x00143000012c7983 */ /* 0x000ee80000100800 */
[----:B------:R-:W3:Y:S04]  /*1a360*/  LDL R46, [R1+0x1424] ;  /* 0x00142400012e7983 */ /* 0x000ee80000100800 */
[----:B------:R-:W3:Y:S04]  /*1a370*/  LDL R45, [R1+0x1428] ;  /* 0x00142800012d7983 */ /* 0x000ee80000100800 */
[----:B--2---:R-:W-:Y:S04]  /*1a380*/  STL [R1+0x1c54], R9 ;  /* 0x001c540901007387 */ /* 0x004fe80000100800 */
[----:B------:R-:W-:Y:S04]  /*1a390*/  STL [R1+0x7f0], R59 ;  /* 0x0007f03b01007387 */ /* 0x000fe80000100800 */
[----:B------:R-:W2:Y:S04]  /*1a3a0*/  LDL R53, [R1+0x141c] ;  /* 0x00141c0001357983 */ /* 0x000ea80000100800 */
[----:B------:R-:W2:Y:S01]  /*1a3b0*/  LDL R52, [R1+0x1420] ;  /* 0x0014200001347983 */ /* 0x000ea20000100800 */
[----:B------:R-:W-:Y:S01]  /*1a3c0*/  PRMT R56, RZ, 0x7610, R56 ;  /* 0x00007610ff387816 */ /* 0x000fe20000000038 */
[----:B----4-:R-:W-:-:S02]  /*1a3d0*/  @!P0 IMAD.MOV.U32 R2, RZ, RZ, R48 ;  /* 0x000000ffff028224 */ /* 0x010fc400078e0030 */
[----:B------:R-:W-:Y:S01]  /*1a3e0*/  @!P0 IMAD.MOV.U32 R3, RZ, RZ, R49 ;  /* 0x000000ffff038224 */ /* 0x000fe200078e0031 */
[----:B------:R-:W-:-:S04]  /*1a3f0*/  PRMT R55, RZ, 0x7610, R55 ;  /* 0x00007610ff377816 */ /* 0x000fc80000000037 */
[----:B------:R0:W4:Y:S01]  /*1a400*/  @!P0 LDG.E.U8 R56, desc[UR20][R2.64] ;  /* 0x0000001402388981 */ /* 0x000122000c1e1100 */
[----:B------:R-:W-:-:S03]  /*1a410*/  PRMT R54, RZ, 0x7610, R54 ;  /* 0x00007610ff367816 */ /* 0x000fc60000000036 */
[----:B---3--:R1:W-:Y:S04]  /*1a420*/  STL [R1+0x1c58], R10 ;  /* 0x001c580a01007387 */ /* 0x0083e80000100800 */
[----:B------:R-:W3:Y:S04]  /*1a430*/  LDL R49, [R1+0x1414] ;  /* 0x0014140001317983 */ /* 0x000ee80000100800 */
[----:B------:R-:W4:Y:S01]  /*1a440*/  LDL R48, [R1+0x1418] ;  /* 0x0014180001307983 */ /* 0x000f220000100800 */
[----:B-1----:R-:W-:Y:S01]  /*1a450*/  PRMT R10, RZ, 0x7610, R10 ;  /* 0x00007610ff0a7816 */ /* 0x002fe2000000000a */
[----:B0-----:R-:W-:-:S02]  /*1a460*/  @!P0 IMAD.MOV.U32 R3, RZ, RZ, R47 ;  /* 0x000000ffff038224 */ /* 0x001fc400078e002f */
[----:B------:R-:W-:Y:S01]  /*1a470*/  @!P0 IMAD.MOV.U32 R2, RZ, RZ, R44 ;  /* 0x000000ffff028224 */ /* 0x000fe200078e002c */
[----:B------:R-:W4:Y:S04]  /*1a480*/  LDL R47, [R1+0x140c] ;  /* 0x00140c00012f7983 */ /* 0x000f280000100800 */
[----:B------:R-:W4:Y:S04]  /*1a490*/  LDL R44, [R1+0x1410] ;  /* 0x00141000012c7983 */ /* 0x000f280000100800 */
[----:B------:R0:W4:Y:S02]  /*1a4a0*/  @!P0 LDG.E.U8 R55, desc[UR20][R2.64] ;  /* 0x0000001402378981 */ /* 0x000124000c1e1100 */
[----:B0-----:R-:W-:-:S02]  /*1a4b0*/  @!P0 IMAD.MOV.U32 R2, RZ, RZ, R45 ;  /* 0x000000ffff028224 */ /* 0x001fc400078e002d */
[----:B------:R-:W-:Y:S01]  /*1a4c0*/  @!P0 IMAD.MOV.U32 R3, RZ, RZ, R46 ;  /* 0x000000ffff038224 */ /* 0x000fe200078e002e */
[----:B------:R-:W4:Y:S04]  /*1a4d0*/  LDL R45, [R1+0x1408] ;  /* 0x00140800012d7983 */ /* 0x000f280000100800 */
[----:B------:R-:W4:Y:S04]  /*1a4e0*/  LDL R46, [R1+0x1404] ;  /* 0x00140400012e7983 */ /* 0x000f280000100800 */
[----:B------:R2:W4:Y:S02]  /*1a4f0*/  @!P0 LDG.E.U8 R54, desc[UR20][R2.64] ;  /* 0x0000001402368981 */ /* 0x000524000c1e1100 */
[----:B--2---:R-:W-:-:S02]  /*1a500*/  @!P0 IMAD.MOV.U32 R3, RZ, RZ, R53 ;  /* 0x000000ffff038224 */ /* 0x004fc400078e0035 */
[----:B------:R-:W-:-:S05]  /*1a510*/  @!P0 IMAD.MOV.U32 R2, RZ, RZ, R52 ;  /* 0x000000ffff028224 */ /* 0x000fca00078e0034 */
[----:B------:R3:W2:Y:S01]  /*1a520*/  @!P0 LDG.E.U8 R10, desc[UR20][R2.64] ;  /* 0x00000014020a8981 */ /* 0x0006a2000c1e1100 */
[----:B------:R-:W-:Y:S02]  /*1a530*/  PRMT R11, RZ, 0x7610, R11 ;  /* 0x00007610ff0b7816 */ /* 0x000fe4000000000b */
[----:B------:R-:W-:Y:S01]  /*1a540*/  PRMT R36, RZ, 0x7610, R36 ;  /* 0x00007610ff247816 */ /* 0x000fe20000000024 */
[----:B---3--:R-:W-:Y:S02]  /*1a550*/  @!P0 IMAD.MOV.U32 R3, RZ, RZ, R49 ;  /* 0x000000ffff038224 */ /* 0x008fe400078e0031 */
[----:B----4-:R-:W-:-:S05]  /*1a560*/  @!P0 IMAD.MOV.U32 R2, RZ, RZ, R48 ;  /* 0x000000ffff028224 */ /* 0x010fca00078e0030 */
[----:B------:R0:W3:Y:S01]  /*1a570*/  @!P0 LDG.E.U8 R11, desc[UR20][R2.64] ;  /* 0x00000014020b8981 */ /* 0x0000e2000c1e1100 */
[----:B------:R-:W-:Y:S01]  /*1a580*/  PRMT R37, RZ, 0x7610, R37 ;  /* 0x00007610ff257816 */ /* 0x000fe20000000025 */
[----:B0-----:R-:W-:Y:S02]  /*1a590*/  @!P0 IMAD.MOV.U32 R3, RZ, RZ, R47 ;  /* 0x000000ffff038224 */ /* 0x001fe400078e002f */
[----:B------:R-:W-:-:S05]  /*1a5a0*/  @!P0 IMAD.MOV.U32 R2, RZ, RZ, R44 ;  /* 0x000000ffff028224 */ /* 0x000fca00078e002c */
[----:B------:R0:W4:Y:S04]  /*1a5b0*/  @!P0 LDG.E.U8 R36, desc[UR20][R2.64] ;  /* 0x0000001402248981 */ /* 0x000128000c1e1100 */
[----:B--2---:R1:W-:Y:S04]  /*1a5c0*/  STL [R1+0x1c5c], R10 ;  /* 0x001c5c0a01007387 */ /* 0x0043e80000100800 */
[----:B------:R-:W2:Y:S04]  /*1a5d0*/  LDL R49, [R1+0x13fc] ;  /* 0x0013fc0001317983 */ /* 0x000ea80000100800 */
[----:B-1----:R-:W2:Y:S01]  /*1a5e0*/  LDL R10, [R1+0x1400] ;  /* 0x00140000010a7983 */ /* 0x002ea20000100800 */
[----:B0-----:R-:W-:-:S02]  /*1a5f0*/  @!P0 IMAD.MOV.U32 R2, RZ, RZ, R45 ;  /* 0x000000ffff028224 */ /* 0x001fc400078e002d */
[----:B------:R-:W-:-:S05]  /*1a600*/  @!P0 IMAD.MOV.U32 R3, RZ, RZ, R46 ;  /* 0x000000ffff038224 */ /* 0x000fca00078e002e */
[----:B------:R2:W2:Y:S01]  /*1a610*/  @!P0 LDG.E.U8 R37, desc[UR20][R2.64] ;  /* 0x0000001402258981 */ /* 0x0004a2000c1e1100 */
[----:B------:R-:W-:-:S03]  /*1a620*/  PRMT R38, RZ, 0x7610, R38 ;  /* 0x00007610ff267816 */ /* 0x000fc60000000026 */
[----:B---3--:R-:W-:Y:S04]  /*1a630*/  STL [R1+0x1c60], R11 ;  /* 0x001c600b01007387 */ /* 0x008fe80000100800 */
[----:B------:R-:W3:Y:S04]  /*1a640*/  LDL R48, [R1+0x13f4] ;  /* 0x0013f40001307983 */ /* 0x000ee80000100800 */
[----:B------:R-:W3:Y:S04]  /*1a650*/  LDL R44, [R1+0x13f8] ;  /* 0x0013f800012c7983 */ /* 0x000ee80000100800 */
[----:B----4-:R0:W-:Y:S04]  /*1a660*/  STL [R1+0x1c64], R36 ;  /* 0x001c642401007387 */ /* 0x0101e80000100800 */
[----:B------:R-:W4:Y:S04]  /*1a670*/  LDL R47, [R1+0x13ec] ;  /* 0x0013ec00012f7983 */ /* 0x000f280000100800 */
[----:B------:R-:W4:Y:S04]  /*1a680*/  LDL R46, [R1+0x13f0] ;  /* 0x0013f000012e7983 */ /* 0x000f280000100800 */
[----:B------:R-:W4:Y:S04]  /*1a690*/  LDL R45, [R1+0x13e4] ;  /* 0x0013e400012d7983 */ /* 0x000f280000100800 */
[----:B------:R-:W-:Y:S04]  /*1a6a0*/  STL [R1+0x7d4], R56 ;  /* 0x0007d43801007387 */ /* 0x000fe80000100800 */
[----:B0-----:R-:W4:Y:S01]  /*1a6b0*/  LDL R36, [R1+0x13e8] ;  /* 0x0013e80001247983 */ /* 0x001f220000100800 */
[----:B--2---:R-:W-:-:S02]  /*1a6c0*/  @!P0 IMAD.MOV.U32 R3, RZ, RZ, R49 ;  /* 0x000000ffff038224 */ /* 0x004fc400078e0031 */
[----:B------:R-:W-:-:S05]  /*1a6d0*/  @!P0 IMAD.MOV.U32 R2, RZ, RZ, R10 ;  /* 0x000000ffff028224 */ /* 0x000fca00078e000a */
[----:B------:R3:W2:Y:S04]  /*1a6e0*/  @!P0 LDG.E.U8 R38, desc[UR20][R2.64] ;  /* 0x0000001402268981 */ /* 0x0006a8000c1e1100 */
[----:B------:R0:W-:Y:S04]  /*1a6f0*/  STL [R1+0x1c68], R37 ;  /* 0x001c682501007387 */ /* 0x0001e80000100800 */
[----:B------:R-:W-:Y:S04]  /*1a700*/  STL [R1+0x7d0], R55 ;  /* 0x0007d03701007387 */ /* 0x000fe80000100800 */
[----:B------:R-:W2:Y:S04]  /*1a710*/  LDL R11, [R1+0x13dc] ;  /* 0x0013dc00010b7983 */ /* 0x000ea80000100800 */
[----:B------:R-:W2:Y:S01]  /*1a720*/  LDL R10, [R1+0x13e0] ;  /* 0x0013e000010a7983 */ /* 0x000ea20000100800 */
[----:B------:R-:W-:Y:S01]  /*1a730*/  PRMT R9, RZ, 0x7610, R9 ;  /* 0x00007610ff097816 */ /* 0x000fe20000000009 */
[----:B---3--:R-:W-:-:S02]  /*1a740*/  @!P0 IMAD.MOV.U32 R2, RZ, RZ, R44 ;  /* 0x000000ffff028224 */ /* 0x008fc400078e002c */
[----:B------:R-:W-:Y:S01]  /*1a750*/  @!P0 IMAD.MOV.U32 R3, RZ, RZ, R48 ;  /* 0x000000ffff038224 */ /* 0x000fe200078e0030 */
[----:B------:R-:W-:-:S04]  /*1a760*/  PRMT R8, RZ, 0x7610, R8 ;  /* 0x00007610ff087816 */ /* 0x000fc80000000008 */
[----:B------:R4:W3:Y:S01]  /*1a770*/  @!P0 LDG.E.U8 R9, desc[UR20][R2.64] ;  /* 0x0000001402098981 */ /* 0x0008e2000c1e1100 */
[----:B------:R-:W-:Y:S01]  /*1a780*/  PRMT R50, RZ, 0x7610, R50 ;  /* 0x00007610ff327816 */ /* 0x000fe20000000032 */
[----:B----4-:R-:W-:Y:S02]  /*1a790*/  @!P0 IMAD.MOV.U32 R3, RZ, RZ, R47 ;  /* 0x000000ffff038224 */ /* 0x010fe400078e002f */
[----:B------:R-:W-:-:S05]  /*1a7a0*/  @!P0 IMAD.MOV.U32 R2, RZ, RZ, R46 ;  /* 0x000000ffff028224 */ /* 0x000fca00078e002e */
[----:B------:R1:W4:Y:S02]  /*1a7b0*/  @!P0 LDG.E.U8 R8, desc[UR20][R2.64] ;  /* 0x0000001402088981 */ /* 0x000324000c1e1100 */
[----:B-1----:R-:W-:Y:S02]  /*1a7c0*/  @!P0 IMAD.MOV.U32 R2, RZ, RZ, R36 ;  /* 0x000000ffff028224 */ /* 0x002fe400078e0024 */
[----:B------:R-:W-:-:S05]  /*1a7d0*/  @!P0 IMAD.MOV.U32 R3, RZ, RZ, R45 ;  /* 0x000000ffff038224 */ /* 0x000fca00078e002d */
[----:B------:R1:W4:Y:S04]  /*1a7e0*/  @!P0 LDG.E.U8 R50, desc[UR20][R2.64] ;  /* 0x0000001402328981 */ /* 0x000328000c1e1100 */
[----:B--2---:R2:W-:Y:S04]  /*1a7f0*/  STL [R1+0x1c6c], R38 ;  /* 0x001c6c2601007387 */ /* 0x0045e80000100800 */
[----:B------:R-:W-:Y:S04]  /*1a800*/  STL [R1+0x7cc], R54 ;  /* 0x0007cc3601007387 */ /* 0x000fe80000100800 */
[----:B------:R-:W3:Y:S04]  /*1a810*/  LDL R44, [R1+0x13d4] ;  /* 0x0013d400012c7983 */ /* 0x000ee80000100800 */
[----:B0-----:R-:W4:Y:S04]  /*1a820*/  LDL R37, [R1+0x13cc] ;  /* 0x0013cc0001257983 */ /* 0x001f280000100800 */
[----:B------:R-:W4:Y:S04]  /*1a830*/  LDL R36, [R1+0x13d0] ;  /* 0x0013d00001247983 */ /* 0x000f280000100800 */
[----:B------:R-:W4:Y:S04]  /*1a840*/  LDL R48, [R1+0x13c4] ;  /* 0x0013c40001307983 */ /* 0x000f280000100800 */
[----:B------:R-:W4:Y:S01]  /*1a850*/  LDL R47, [R1+0x13c8] ;  /* 0x0013c800012f7983 */ /* 0x000f220000100800 */
[----:B-1----:R-:W-:-:S02]  /*1a860*/  @!P0 IMAD.MOV.U32 R3, RZ, RZ, R11 ;  /* 0x000000ffff038224 */ /* 0x002fc400078e000b */
[----:B------:R-:W-:Y:S01]  /*1a870*/  @!P0 IMAD.MOV.U32 R2, RZ, RZ, R10 ;  /* 0x000000ffff028224 */ /* 0x000fe200078e000a */
[----:B------:R-:W4:Y:S04]  /*1a880*/  LDL R11, [R1+0x13bc] ;  /* 0x0013bc00010b7983 */ /* 0x000f280000100800 */
[----:B--2---:R-:W2:Y:S04]  /*1a890*/  LDL R38, [R1+0x13d8] ;  /* 0x0013d80001267983 */ /* 0x004ea80000100800 */
[----:B------:R-:W4:Y:S01]  /*1a8a0*/  LDL R10, [R1+0x13c0] ;  /* 0x0013c000010a7983 */ /* 0x000f220000100800 */
[----:B------:R-:W-:-:S03]  /*1a8b0*/  PRMT R60, RZ, 0x7610, R60 ;  /* 0x00007610ff3c7816 */ /* 0x000fc6000000003c */
[----:B------:R-:W4:Y:S04]  /*1a8c0*/  LDL R46, [R1+0x13b4] ;  /* 0x0013b400012e7983 */ /* 0x000f280000100800 */
[----:B------:R-:W4:Y:S01]  /*1a8d0*/  LDL R45, [R1+0x13b8] ;  /* 0x0013b800012d7983 */ /* 0x000f220000100800 */
[----:B------:R-:W-:Y:S02]  /*1a8e0*/  PRMT R39, RZ, 0x7610, R39 ;  /* 0x00007610ff277816 */ /* 0x000fe40000000027 */
[----:B------:R-:W-:Y:S02]  /*1a8f0*/  PRMT R51, RZ, 0x7610, R51 ;  /* 0x00007610ff337816 */ /* 0x000fe40000000033 */
[----:B------:R-:W-:Y:S01]  /*1a900*/  PRMT R61, RZ, 0x7610, R61 ;  /* 0x00007610ff3d7816 */ /* 0x000fe2000000003d */
[----:B------:R3:W4:Y:S01]  /*1a910*/  @!P0 LDG.E.U8 R60, desc[UR20][R2.64] ;  /* 0x00000014023c8981 */ /* 0x000722000c1e1100 */
[----:B------:R-:W-:-:S02]  /*1a920*/  PRMT R43, RZ, 0x7610, R43 ;  /* 0x00007610ff2b7816 */ /* 0x000fc4000000002b */
[----:B------:R-:W-:Y:S02]  /*1a930*/  PRMT R42, RZ, 0x7610, R42 ;  /* 0x00007610ff2a7816 */ /* 0x000fe4000000002a */
[----:B------:R-:W-:Y:S02]  /*1a940*/  PRMT R41, RZ, 0x7610, R41 ;  /* 0x00007610ff297816 */ /* 0x000fe40000000029 */
[----:B------:R-:W-:Y:S02]  /*1a950*/  PRMT R40, RZ, 0x7610, R40 ;  /* 0x00007610ff287816 */ /* 0x000fe40000000028 */
[----:B------:R-:W-:Y:S02]  /*1a960*/  PRMT R35, RZ, 0x7610, R35 ;  /* 0x00007610ff237816 */ /* 0x000fe40000000023 */
[----:B------:R-:W-:Y:S02]  /*1a970*/  PRMT R34, RZ, 0x7610, R34 ;  /* 0x00007610ff227816 */ /* 0x000fe40000000022 */
        /* <DEDUP_REMOVED lines=14> */
[----:B------:R-:W-:Y:S01]  /*1aa60*/  PRMT R19, RZ, 0x7610, R19 ;  /* 0x00007610ff137816 */ /* 0x000fe20000000013 */
[----:B------:R-:W4:Y:S04]  /*1aa70*/  LDL R52, [R1+0x150c] ;  /* 0x00150c0001347983 */ /* 0x000f280000100800 */
[----:B------:R-:W4:Y:S01]  /*1aa80*/  LDL R49, [R1+0x1550] ;  /* 0x0015500001317983 */ /* 0x000f220000100800 */
[----:B---3--:R-:W-:-:S03]  /*1aa90*/  @!P0 IMAD.MOV.U32 R3, RZ, RZ, R44 ;  /* 0x000000ffff038224 */ /* 0x008fc600078e002c */
[----:B------:R-:W3:Y:S01]  /*1aaa0*/  LDL R44, [R1+0x13ac] ;  /* 0x0013ac00012c7983 */ /* 0x000ee20000100800 */
[----:B--2---:R-:W-:-:S03]  /*1aab0*/  @!P0 IMAD.MOV.U32 R2, RZ, RZ, R38 ;  /* 0x000000ffff028224 */ /* 0x004fc600078e0026 */
[----:B------:R-:W2:Y:S04]  /*1aac0*/  LDL R38, [R1+0x13b0] ;  /* 0x0013b00001267983 */ /* 0x000ea80000100800 */
[----:B------:R4:W2:Y:S02]  /*1aad0*/  @!P0 LDG.E.U8 R39, desc[UR20][R2.64] ;  /* 0x0000001402278981 */ /* 0x0008a4000c1e1100 */
[----:B----4-:R-:W-:Y:S02]  /*1aae0*/  @!P0 IMAD.MOV.U32 R2, RZ, RZ, R36 ;  /* 0x000000ffff028224 */ /* 0x010fe400078e0024 */
        /* <DEDUP_REMOVED lines=19> */
[----:B---3--:R-:W-:-:S02]  /*1ac20*/  @!P0 IMAD.MOV.U32 R3, RZ, RZ, R44 ;  /* 0x000000ffff038224 */ /* 0x008fc400078e002c */
        /* <DEDUP_REMOVED lines=19> */
[----:B0-----:R-:W-:Y:S02]  /*1ad60*/  @!P0 IMAD.MOV.U32 R2, RZ, RZ, R47 ;  /* 0x000000ffff028224 */ /* 0x001fe400078e002f */
[----:B------:R-:W-:Y:S01]  /*1ad70*/  @!P0 IMAD.MOV.U32 R3, RZ, RZ, R48 ;  /* 0x000000ffff038224 */ /* 0x000fe200078e0030 */
[----:B------:R-:W2:Y:S04]  /*1ad80*/  LDL R47, [R1+0x14d8] ;  /* 0x0014d800012f7983 */ /* 0x000ea80000100800 */
[----:B------:R-:W2:Y:S04]  /*1ad90*/  LDL R48, [R1+0x149c] ;  /* 0x00149c0001307983 */ /* 0x000ea80000100800 */
[----:B------:R4:W2:Y:S02]  /*1ada0*/  @!P0 LDG.E.U8 R33, desc[UR20][R2.64] ;  /* 0x0000001402218981 */ /* 0x0008a4000c1e1100 */
[----:B----4-:R-:W-:-:S02]  /*1adb0*/  @!P0 IMAD.MOV.U32 R2, RZ, RZ, R36 ;  /* 0x000000ffff028224 */ /* 0x010fc400078e0024 */
        /* <DEDUP_REMOVED lines=66> */
[----:B------:R-:W-:Y:S01]  /*1b1e0*/  PRMT R18, RZ, 0x7610, R18 ;  /* 0x00007610ff127816 */ /* 0x000fe20000000012 */
[----:B------:R-:W4:Y:S04]  /*1b1f0*/  LDL R48, [R1+0x1514] ;  /* 0x0015140001307983 */ /* 0x000f280000100800 */
[----:B------:R0:W4:Y:S04]  /*1b200*/  @!P0 LDG.E.U8 R19, desc[UR20][R2.64] ;  /* 0x0000001402138981 */ /* 0x000128000c1e1100 */
[----:B------:R-:W4:Y:S01]  /*1b210*/  LDL R47, [R1+0x154c] ;  /* 0x00154c00012f7983 */ /* 0x000f220000100800 */
[----:B0-----:R-:W-:-:S02]  /*1b220*/  @!P0 IMAD.MOV.U32 R3, RZ, RZ, R11 ;  /* 0x000000ffff038224 */ /* 0x001fc400078e000b */
[----:B------:R-:W-:Y:S01]  /*1b230*/  @!P0 IMAD.MOV.U32 R2, RZ, RZ, R10 ;  /* 0x000000ffff028224 */ /* 0x000fe200078e000a */
[----:B------:R-:W4:Y:S04]  /*1b240*/  LDL R11, [R1+0x1504] ;  /* 0x00150400010b7983 */ /* 0x000f280000100800 */
[----:B------:R-:W4:Y:S01]  /*1b250*/  LDL R10, [R1+0x1554] ;  /* 0x00155400010a7983 */ /* 0x000f220000100800 */
[----:B------:R-:W-:-:S03]  /*1b260*/  PRMT R17, RZ, 0x7610, R17 ;  /* 0x00007610ff117816 */ /* 0x000fc60000000011 */
[----:B------:R0:W4:Y:S01]  /*1b270*/  @!P0 LDG.E.U8 R18, desc[UR20][R2.64] ;  /* 0x0000001402128981 */ /* 0x000122000c1e1100 */
[----:B------:R-:W-:Y:S01]  /*1b280*/  PRMT R16, RZ, 0x7610, R16 ;  /* 0x00007610ff107816 */ /* 0x000fe20000000010 */
[----:B0-----:R-:W-:Y:S02]  /*1b290*/  @!P0 IMAD.MOV.U32 R2, RZ, RZ, R45 ;  /* 0x000000ffff028224 */ /* 0x001fe400078e002d */
[----:B------:R-:W-:Y:S01]  /*1b2a0*/  @!P0 IMAD.MOV.U32 R3, RZ, RZ, R46 ;  /* 0x000000ffff038224 */ /* 0x000fe200078e002e */
[----:B------:R-:W4:Y:S04]  /*1b2b0*/  LDL R45, [R1+0x1530] ;  /* 0x00153000012d7983 */ /* 0x000f280000100800 */
[----:B------:R-:W4:Y:S04]  /*1b2c0*/  LDL R46, [R1+0x14f4] ;  /* 0x0014f400012e7983 */ /* 0x000f280000100800 */
[----:B------:R3:W4:Y:S01]  /*1b2d0*/  @!P0 LDG.E.U8 R17, desc[UR20][R2.64] ;  /* 0x0000001402118981 */ /* 0x000722000c1e1100 */
[----:B------:R-:W-:Y:S01]  /*1b2e0*/  PRMT R15, RZ, 0x7610, R15 ;  /* 0x00007610ff0f7816 */ /* 0x000fe2000000000f */
        /* <DEDUP_REMOVED lines=13> */
[----:B------:R-:W4:Y:S01]  /*1b3c0*/  LDL R10, [R1+0x1540] ;  /* 0x00154000010a7983 */ /* 0x000f220000100800 */
[----:B------:R-:W-:Y:S02]  /*1b3d0*/  PRMT R14, RZ, 0x7610, R14 ;  /* 0x00007610ff0e7816 */ /* 0x000fe4000000000e */
[----:B------:R-:W-:-:S04]  /*1b3e0*/  PRMT R13, RZ, 0x7610, R13 ;  /* 0x00007610ff0d7816 */ /* 0x000fc8000000000d */
[----:B------:R0:W4:Y:S01]  /*1b3f0*/  @!P0 LDG.E.U8 R14, desc[UR20][R2.64] ;  /* 0x00000014020e8981 */ /* 0x000122000c1e1100 */
[----:B------:R-:W-:Y:S01]  /*1b400*/  PRMT R12, RZ, 0x7610, R12 ;  /* 0x00007610ff0c7816 */ /* 0x000fe2000000000c */
[----:B0-----:R-:W-:Y:S02]  /*1b410*/  @!P0 IMAD.MOV.U32 R2, RZ, RZ, R49 ;  /* 0x000000ffff028224 */ /* 0x001fe400078e0031 */
[----:B------:R-:W-:Y:S01]  /*1b420*/  @!P0 IMAD.MOV.U32 R3, RZ, RZ, R52 ;  /* 0x000000ffff038224 */ /* 0x000fe200078e0034 */
[----:B------:R-:W-:Y:S02]  /*1b430*/  PRMT R7, RZ, 0x7610, R7 ;  /* 0x00007610ff077816 */ /* 0x000fe40000000007 */
[----:B------:R-:W-:Y:S02]  /*1b440*/  PRMT R6, RZ, 0x7610, R6 ;  /* 0x00007610ff067816 */ /* 0x000fe40000000006 */
[----:B------:R-:W-:Y:S02]  /*1b450*/  PRMT R5, RZ, 0x7610, R5 ;  /* 0x00007610ff057816 */ /* 0x000fe40000000005 */
[----:B------:R-:W-:Y:S01]  /*1b460*/  PRMT R4, RZ, 0x7610, R4 ;  /* 0x00007610ff047816 */ /* 0x000fe20000000004 */
[----:B------:R0:W4:Y:S04]  /*1b470*/  @!P0 LDG.E.U8 R13, desc[UR20][R2.64] ;  /* 0x00000014020d8981 */ /* 0x000128000c1e1100 */
[----:B------:R-:W-:Y:S01]  /*1b480*/  LDS.U8 R49, [R0+UR4+0x8] ;  /* 0x0000080400317984 */ /* 0x000fe20008000000 */
[----:B0-----:R-:W-:-:S02]  /*1b490*/  @!P0 IMAD.MOV.U32 R2, RZ, RZ, R47 ;  /* 0x000000ffff028224 */ /* 0x001fc400078e002f */
[----:B------:R-:W-:Y:S01]  /*1b4a0*/  @!P0 IMAD.MOV.U32 R3, RZ, RZ, R48 ;  /* 0x000000ffff038224 */ /* 0x000fe200078e0030 */
[----:B------:R-:W-:Y:S04]  /*1b4b0*/  LDS.U8 R47, [R0+UR4+0x1000] ;  /* 0x00100004002f7984 */ /* 0x000fe80008000000 */
[----:B------:R-:W-:Y:S04]  /*1b4c0*/  LDS.U8 R48, [R0+UR4+0x100] ;  /* 0x0001000400307984 */ /* 0x000fe80008000000 */
[----:B------:R0:W4:Y:S02]  /*1b4d0*/  @!P0 LDG.E.U8 R12, desc[UR20][R2.64] ;  /* 0x00000014020c8981 */ /* 0x000124000c1e1100 */
[----:B0-----:R-:W-:-:S02]  /*1b4e0*/  @!P0 IMAD.MOV.U32 R2, RZ, RZ, R45 ;  /* 0x000000ffff028224 */ /* 0x001fc400078e002d */
[----:B------:R-:W-:Y:S01]  /*1b4f0*/  @!P0 IMAD.MOV.U32 R3, RZ, RZ, R46 ;  /* 0x000000ffff038224 */ /* 0x000fe200078e002e */
[----:B------:R-:W-:Y:S04]  /*1b500*/  LDS.U8 R45, [R0+UR4+0x1008] ;  /* 0x00100804002d7984 */ /* 0x000fe80008000000 */
[----:B------:R-:W-:Y:S04]  /*1b510*/  LDS.U8 R46, [R0+UR4+0x1108] ;  /* 0x00110804002e7984 */ /* 0x000fe80008000000 */
[----:B------:R3:W4:Y:S02]  /*1b520*/  @!P0 LDG.E.U8 R7, desc[UR20][R2.64] ;  /* 0x0000001402078981 */ /* 0x000724000c1e1100 */
[----:B---3--:R-:W-:-:S02]  /*1b530*/  @!P0 IMAD.MOV.U32 R3, RZ, RZ, R44 ;  /* 0x000000ffff038224 */ /* 0x008fc400078e002c */
[----:B------:R-:W-:Y:S01]  /*1b540*/  LDS.U8 R44, [R0+UR4+0x1100] ;  /* 0x00110004002c7984 */ /* 0x000fe20008000000 */
[----:B--2---:R-:W-:-:S05]  /*1b550*/  @!P0 IMAD.MOV.U32 R2, RZ, RZ, R38 ;  /* 0x000000ffff028224 */ /* 0x004fca00078e0026 */
[----:B------:R4:W2:Y:S02]  /*1b560*/  @!P0 LDG.E.U8 R6, desc[UR20][R2.64] ;  /* 0x0000001402068981 */ /* 0x0008a4000c1e1100 */
[----:B----4-:R-:W-:Y:S02]  /*1b570*/  @!P0 IMAD.MOV.U32 R2, RZ, RZ, R36 ;  /* 0x000000ffff028224 */ /* 0x010fe400078e0024 */
[----:B------:R-:W-:Y:S01]  /*1b580*/  @!P0 IMAD.MOV.U32 R3, RZ, RZ, R37 ;  /* 0x000000ffff038224 */ /* 0x000fe200078e0025 */
[----:B------:R-:W-:Y:S04]  /*1b590*/  LDS.U8 R36, [R0+UR4+0x10] ;  /* 0x0000100400247984 */ /* 0x000fe80008000000 */
[----:B------:R0:W3:Y:S02]  /*1b5a0*/  @!P0 LDG.E.U8 R5, desc[UR20][R2.64] ;  /* 0x0000001402058981 */ /* 0x0000e4000c1e1100 */
[----:B0-----:R-:W-:-:S02]  /*1b5b0*/  @!P0 IMAD.MOV.U32 R3, RZ, RZ, R11 ;  /* 0x000000ffff038224 */ /* 0x001fc400078e000b */
[----:B------:R-:W-:Y:S01]  /*1b5c0*/  @!P0 IMAD.MOV.U32 R2, RZ, RZ, R10 ;  /* 0x000000ffff028224 */ /* 0x000fe200078e000a */
[----:B------:R-:W0:Y:S04]  /*1b5d0*/  LDS.U8 R11, [R0+UR4+0x210] ;  /* 0x00021004000b7984 */ /* 0x000e280008000000 */
[----:B------:R-:W1:Y:S04]  /*1b5e0*/  LDS.U8 R10, [R0+UR4+0x318] ;  /* 0x00031804000a7984 */ /* 0x000e680008000000 */
[----:B------:R4:W2:Y:S04]  /*1b5f0*/  @!P0 LDG.E.U8 R4, desc[UR20][R2.64] ;  /* 0x0000001402048981 */ /* 0x0008a8000c1e1100 */
[----:B----4-:R-:W-:Y:S04]  /*1b600*/  LDS.U8 R3, [R0+UR4] ;  /* 0x0000000400037984 */ /* 0x010fe80008000000 */
[----:B------:R-:W-:Y:S04]  /*1b610*/  LDS.U8 R2, [R0+UR4+0x108] ;  /* 0x0001080400027984 */ /* 0x000fe80008000000 */
[----:B0-----:R-:W-:Y:S04]  /*1b620*/  STL [R1+0xa28], R11 ;  /* 0x000a280b01007387 */ /* 0x001fe80000100800 */
[----:B-1----:R-:W-:Y:S04]  /*1b630*/  STL [R1+0xa24], R10 ;  /* 0x000a240a01007387 */ /* 0x002fe80000100800 */
[----:B------:R-:W0:Y:S04]  /*1b640*/  LDS.U8 R11, [R0+UR4+0x218] ;  /* 0x00021804000b7984 */ /* 0x000e280008000000 */
[----:B------:R-:W1:Y:S04]  /*1b650*/  LDS.U8 R10, [R0+UR4+0x310] ;  /* 0x00031004000a7984 */ /* 0x000e680008000000 */
        /* <DEDUP_REMOVED lines=9> */
[----:B------:R-:W0:Y:S04]  /*1b6f0*/  LDS.U8 R10, [R0+UR4+0x118] ;  /* 0x00011804000a7984 */ /* 0x000e280008000000 */
[----:B-1----:R-:W-:Y:S04]  /*1b700*/  STL [R1+0xa3c], R11 ;  /* 0x000a3c0b01007387 */ /* 0x002fe80000100800 */
[----:B------:R-:W1:Y:S04]  /*1b710*/  LDS.U8 R11, [R0+UR4+0x200] ;  /* 0x00020004000b7984 */ /* 0x000e680008000000 */
[----:B------:R-:W-:Y:S04]  /*1b720*/  STL [R1+0x838], R36 ;  /* 0x0008382401007387 */ /* 0x000fe80000100800 */
[----:B------:R-:W4:Y:S04]  /*1b730*/  LDS.U8 R36, [R0+UR4+0x308] ;  /* 0x0003080400247984 */ /* 0x000f280008000000 */
[----:B0-----:R-:W-:Y:S04]  /*1b740*/  STL [R1+0x834], R10 ;  /* 0x0008340a01007387 */ /* 0x001fe80000100800 */
[----:B------:R-:W0:Y:S04]  /*1b750*/  LDS.U8 R10, [R0+UR4+0x18] ;  /* 0x00001804000a7984 */ /* 0x000e280008000000 */
[----:B-1----:R-:W-:Y:S04]  /*1b760*/  STL [R1+0xa48], R11 ;  /* 0x000a480b01007387 */ /* 0x002fe80000100800 */
[----:B------:R-:W1:Y:S04]  /*1b770*/  LDS.U8 R11, [R0+UR4+0x110] ;  /* 0x00011004000b7984 */ /* 0x000e680008000000 */
[----:B----4-:R-:W-:Y:S04]  /*1b780*/  STL [R1+0xa44], R36 ;  /* 0x000a442401007387 */ /* 0x010fe80000100800 */
        /* <DEDUP_REMOVED lines=79> */
[----:B0-----:R0:W-:Y:S04]  /*1bc80*/  STL [R1+0x157c], R10 ;  /* 0x00157c0a01007387 */ /* 0x0011e80000100800 */
[----:B-1----:R-:W-:Y:S04]  /*1bc90*/  STL [R1+0x954], R11 ;  /* 0x0009540b01007387 */ /* 0x002fe80000100800 */
[----:B------:R-:W1:Y:S04]  /*1bca0*/  LDS.U8 R11, [R0+UR4+0x1288] ;  /* 0x00128804000b7984 */ /* 0x000e680008000000 */
[----:B----4-:R-:W-:Y:S04]  /*1bcb0*/  STL [R1+0x950], R36 ;  /* 0x0009502401007387 */ /* 0x010fe80000100800 */
[----:B------:R-:W-:Y:S04]  /*1bcc0*/  STL [R1+0x16b0], R0 ;  /* 0x0016b00001007387 */ /* 0x000fe80000100800 */
[----:B------:R-:W4:Y:S01]  /*1bcd0*/  LDS.U8 R36, [R0+UR4+0x1380] ;  /* 0x0013800400247984 */ /* 0x000f220008000000 */
[----:B0-----:R-:W-:-:S05]  /*1bce0*/  LOP3.LUT R10, R0, 0x20, RZ, 0x3c, !PT ;  /* 0x00000020000a7812 */ /* 0x001fca00078e3cff */
[----:B------:R-:W-:Y:S01]  /*1bcf0*/  LDS.U8 R0, [R10+UR4+0x108] ;  /* 0x000108040a007984 */ /* 0x000fe20008000000 */
[----:B------:R-:W0:Y:S03]  /*1bd00*/  S2R R59, SR_TID.X ;  /* 0x00000000003b7919 */ /* 0x000e260000002100 */
[----:B------:R-:W-:Y:S04]  /*1bd10*/  LDS.U8 R37, [R10+UR4+0x1190] ;  /* 0x001190040a257984 */ /* 0x000fe80008000000 */
[----:B-1----:R-:W-:Y:S04]  /*1bd20*/  STL [R1+0x1588], R11 ;  /* 0x0015880b01007387 */ /* 0x002fe80000100800 */
[----:B------:R-:W1:Y:S04]  /*1bd30*/  LDS.U8 R11, [R10+UR4] ;  /* 0x000000040a0b7984 */ /* 0x000e680008000000 */
[----:B----4-:R-:W-:Y:S04]  /*1bd40*/  STL [R1+0x1584], R36 ;  /* 0x0015842401007387 */ /* 0x010fe80000100800 */
[----:B------:R-:W4:Y:S04]  /*1bd50*/  LDS.U8 R36, [R10+UR4+0x210] ;  /* 0x000210040a247984 */ /* 0x000f280008000000 */
[----:B-1----:R-:W-:Y:S04]  /*1bd60*/  STL [R1+0x858], R11 ;  /* 0x0008580b01007387 */ /* 0x002fe80000100800 */
[----:B------:R-:W1:Y:S04]  /*1bd70*/  LDS.U8 R11, [R10+UR4+0x318] ;  /* 0x000318040a0b7984 */ /* 0x000e680008000000 */
[----:B------:R-:W-:Y:S04]  /*1bd80*/  STL [R1+0x854], R0 ;  /* 0x0008540001007387 */ /* 0x000fe80000100800 */
[----:B------:R-:W3:Y:S04]  /*1bd90*/  LDS.U8 R0, [R10+UR4+0x8] ;  /* 0x000008040a007984 */ /* 0x000ee80008000000 */
[----:B----4-:R-:W-:Y:S04]  /*1bda0*/  STL [R1+0xa68], R36 ;  /* 0x000a682401007387 */ /* 0x010fe80000100800 */
[----:B------:R-:W4:Y:S04]  /*1bdb0*/  LDS.U8 R36, [R10+UR4+0x100] ;  /* 0x000100040a247984 */ /* 0x000f280008000000 */
[----:B-1----:R-:W-:Y:S04]  /*1bdc0*/  STL [R1+0xa64], R11 ;  /* 0x000a640b01007387 */ /* 0x002fe80000100800 */
[----:B------:R-:W1:Y:S04]  /*1bdd0*/  LDS.U8 R11, [R10+UR4+0x218] ;  /* 0x000218040a0b7984 */ /* 0x000e680008000000 */
[----:B---3--:R-:W-:Y:S04]  /*1bde0*/  STL [R1+0x860], R0 ;  /* 0x0008600001007387 */ /* 0x008fe80000100800 */
        /* <DEDUP_REMOVED lines=94> */
[----:B---3--:R-:W-:Y:S04]  /*1c3d0*/  STL [R1+0x984], R0 ;  /* 0x0009840001007387 */ /* 0x008fe80000100800 */
[----:B------:R-:W1:Y:S04]  /*1c3e0*/  LDS.U8 R11, [R10+UR4+0x288] ;  /* 0x000288040a0b7984 */ /* 0x000e680008000000 */
[----:B------:R-:W3:Y:S04]  /*1c3f0*/  LDS.U8 R0, [R10+UR4+0x380] ;  /* 0x000380040a007984 */ /* 0x000ee80008000000 */
[----:B----4-:R-:W-:Y:S04]  /*1c400*/  STL [R1+0x980], R36 ;  /* 0x0009802401007387 */ /* 0x010fe80000100800 */
[----:B------:R-:W-:Y:S04]  /*1c410*/  LDS.U8 R36, [R10+UR4+0x1388] ;  /* 0x001388040a247984 */ /* 0x000fe80008000000 */
[----:B-1----:R-:W-:Y:S04]  /*1c420*/  STL [R1+0x15b8], R11 ;  /* 0x0015b80b01007387 */ /* 0x002fe80000100800 */
[----:B------:R-:W1:Y:S04]  /*1c430*/  LDS.U8 R11, [R10+UR4+0x1090] ;  /* 0x001090040a0b7984 */ /* 0x000e680008000000 */
[----:B---3--:R-:W-:Y:S04]  /*1c440*/  STL [R1+0x15b4], R0 ;  /* 0x0015b40001007387 */ /* 0x008fe80000100800 */
[----:B------:R-:W3:Y:S01]  /*1c450*/  LDS.U8 R0, [R10+UR4+0x1198] ;  /* 0x001198040a007984 */ /* 0x000ee20008000000 */
[----:B0-----:R-:W-:-:S02]  /*1c460*/  LOP3.LUT R58, R59, 0x3, RZ, 0xc0, !PT ;  /* 0x000000033b3a7812 */ /* 0x001fc400078ec0ff */
[----:B------:R-:W-:Y:S01]  /*1c470*/  SHF.R.U32.HI R57, RZ, 0x2, R59 ;  /* 0x00000002ff397819 */ /* 0x000fe2000001163b */
[----:B-1----:R-:W-:Y:S04]  /*1c480*/  STL [R1+0x98c], R11 ;  /* 0x00098c0b01007387 */ /* 0x002fe80000100800 */
[----:B---3--:R-:W-:Y:S04]  /*1c490*/  STL [R1+0x988], R0 ;  /* 0x0009880001007387 */ /* 0x008fe80000100800 */
[----:B------:R-:W0:Y:S04]  /*1c4a0*/  LDS.U8 R0, [R10+UR4+0x1280] ;  /* 0x001280040a007984 */ /* 0x000e280008000000 */
[----:B------:R-:W1:Y:S01]  /*1c4b0*/  LDS.U8 R11, [R10+UR4+0x1098] ;  /* 0x001098040a0b7984 */ /* 0x000e620008000000 */
[----:B------:R-:W-:-:S02]  /*1c4c0*/  IMAD.SHL.U32 R59, R58, 0x20, RZ ;  /* 0x000000203a3b7824 */ /* 0x000fc400078e00ff */
[----:B------:R-:W-:Y:S01]  /*1c4d0*/  IMAD.SHL.U32 R58, R58, 0x400, RZ ;  /* 0x000004003a3a7824 */ /* 0x000fe200078e00ff */
[----:B------:R-:W-:Y:S01]  /*1c4e0*/  SGXT.U32 R57, R57, 0x3 ;  /* 0x000000033939781a */ /* 0x000fe20000000000 */
[----:B0-----:R0:W-:Y:S04]  /*1c4f0*/  STL [R1+0x15c0], R0 ;  /* 0x0015c00001007387 */ /* 0x0011e80000100800 */
[----:B------:R-:W-:Y:S04]  /*1c500*/  STL [R1+0x15bc], R36 ;  /* 0x0015bc2401007387 */ /* 0x000fe80000100800 */
[----:B-1----:R-:W-:Y:S04]  /*1c510*/  STL [R1+0x994], R11 ;  /* 0x0009940b01007387 */ /* 0x002fe80000100800 */
[----:B------:R-:W1:Y:S04]  /*1c520*/  LDS.U8 R36, [R10+UR4+0x1288] ;  /* 0x001288040a247984 */ /* 0x000e680008000000 */
[----:B------:R-:W3:Y:S01]  /*1c530*/  LDS.U8 R11, [R10+UR4+0x1380] ;  /* 0x001380040a0b7984 */ /* 0x000ee20008000000 */
[----:B0-----:R-:W-:-:S04]  /*1c540*/  LOP3.LUT R0, R59, R58, R57, 0xfe, !PT ;  /* 0x0000003a3b007212 */ /* 0x001fc800078efe39 */
[----:B------:R-:W-:-:S05]  /*1c550*/  LOP3.LUT R0, R0, 0x40, RZ, 0x3c, !PT ;  /* 0x0000004000007812 */ /* 0x000fca00078e3cff */
[----:B------:R-:W0:Y:S04]  /*1c560*/  LDS.U8 R10, [R0+UR4] ;  /* 0x00000004000a7984 */ /* 0x000e280008000000 */
[----:B------:R-:W-:Y:S04]  /*1c570*/  STL [R1+0x990], R37 ;  /* 0x0009902501007387 */ /* 0x000fe80000100800 */
[----:B-1----:R-:W-:Y:S04]  /*1c580*/  STL [R1+0x15c8], R36 ;  /* 0x0015c82401007387 */ /* 0x002fe80000100800 */
[----:B------:R-:W1:Y:S04]  /*1c590*/  LDS.U8 R36, [R0+UR4+0x108] ;  /* 0x0001080400247984 */ /* 0x000e680008000000 */
[----:B---3--:R-:W-:Y:S04]  /*1c5a0*/  STL [R1+0x15c4], R11 ;  /* 0x0015c40b01007387 */ /* 0x008fe80000100800 */
[----:B------:R-:W3:Y:S04]  /*1c5b0*/  LDS.U8 R11, [R0+UR4+0x210] ;  /* 0x00021004000b7984 */ /* 0x000ee80008000000 */
[----:B0-----:R-:W-:Y:S04]  /*1c5c0*/  STL [R1+0x898], R10 ;  /* 0x0008980a01007387 */ /* 0x001fe80000100800 */
[----:B------:R-:W0:Y:S04]  /*1c5d0*/  LDS.U8 R10, [R0+UR4+0x318] ;  /* 0x00031804000a7984 */ /* 0x000e280008000000 */
        /* <DEDUP_REMOVED lines=115> */
[----:B---3--:R-:W-:Y:S04]  /*1cd10*/  STL [R1+0x15fc], R11 ;  /* 0x0015fc0b01007387 */ /* 0x008fe80000100800 */
[----:B------:R-:W1:Y:S04]  /*1cd20*/  LDS.U8 R11, [R0+UR4+0x1190] ;  /* 0x00119004000b7984 */ /* 0x000e680008000000 */
[----:B0-----:R-:W-:Y:S04]  /*1cd30*/  STL [R1+0x9d4], R10 ;  /* 0x0009d40a01007387 */ /* 0x001fe80000100800 */
[----:B------:R-:W0:Y:S04]  /*1cd40*/  LDS.U8 R10, [R0+UR4+0x1288] ;  /* 0x00128804000a7984 */ /* 0x000e280008000000 */
[----:B------:R-:W3:Y:S01]  /*1cd50*/  LDS.U8 R0, [R0+UR4+0x1380] ;  /* 0x0013800400007984 */ /* 0x000ee20008000000 */
[----:B------:R-:W-:-:S04]  /*1cd60*/  LOP3.LUT R37, R59, R58, R57, 0xfe, !PT ;  /* 0x0000003a3b257212 */ /* 0x000fc800078efe39 */
[----:B------:R-:W-:-:S05]  /*1cd70*/  LOP3.LUT R37, R37, 0x60, RZ, 0x3c, !PT ;  /* 0x0000006025257812 */ /* 0x000fca00078e3cff */
[----:B------:R-:W-:Y:S04]  /*1cd80*/  LDS.U8 R59, [R37+UR4+0x188] ;  /* 0x00018804253b7984 */ /* 0x000fe80008000000 */
        /* <DEDUP_REMOVED lines=8> */
[----:B-1----:R-:W-:Y:S04]  /*1ce10*/  STL [R1+0x9d0], R11 ;  /* 0x0009d00b01007387 */ /* 0x002fe80000100800 */
[----:B------:R-:W1:Y:S04]  /*1ce20*/  LDS.U8 R11, [R37+UR4] ;  /* 0x00000004250b7984 */ /* 0x000e680008000000 */
[----:B0-----:R-:W-:Y:S04]  /*1ce30*/  STL [R1+0x1608], R10 ;  /* 0x0016080a01007387 */ /* 0x001fe80000100800 */
[----:B------:R-:W0:Y:S04]  /*1ce40*/  LDS.U8 R10, [R37+UR4+0x108] ;  /* 0x00010804250a7984 */ /* 0x000e280008000000 */
[----:B---3--:R-:W-:Y:S04]  /*1ce50*/  STL [R1+0x1604], R0 ;  /* 0x0016040001007387 */ /* 0x008fe80000100800 */
[----:B------:R-:W3:Y:S04]  /*1ce60*/  LDS.U8 R0, [R37+UR4+0x210] ;  /* 0x0002100425007984 */ /* 0x000ee80008000000 */
[----:B-1----:R-:W-:Y:S04]  /*1ce70*/  STL [R1+0x8dc], R11 ;  /* 0x0008dc0b01007387 */ /* 0x002fe80000100800 */
[----:B------:R-:W1:Y:S04]  /*1ce80*/  LDS.U8 R11, [R37+UR4+0x318] ;  /* 0x00031804250b7984 */ /* 0x000e680008000000 */
        /* <DEDUP_REMOVED lines=59> */
[----:B------:R-:W-:Y:S04]  /*1d240*/  LDS.U8 R11, [R37+UR4+0x88] ;  /* 0x00008804250b7984 */ /* 0x000fe80008000000 */
[----:B0-----:R-:W-:Y:S04]  /*1d250*/  STL [R1+0xb1c], R10 ;  /* 0x000b1c0a01007387 */ /* 0x001fe80000100800 */
[----:B------:R-:W-:Y:S04]  /*1d260*/  STL [R1+0x1c00], R59 ;  /* 0x001c003b01007387 */ /* 0x000fe80000100800 */
[----:B---3--:R-:W-:Y:S04]  /*1d270*/  STL [R1+0x9dc], R0 ;  /* 0x0009dc0001007387 */ /* 0x008fe80000100800 */
[----:B------:R-:W0:Y:S04]  /*1d280*/  LDS.U8 R10, [R37+UR4+0x290] ;  /* 0x00029004250a7984 */ /* 0x000e280008000000 */
[----:B------:R-:W1:Y:S04]  /*1d290*/  LDS.U8 R0, [R37+UR4+0x398] ;  /* 0x0003980425007984 */ /* 0x000e680008000000 */
[----:B0-----:R-:W-:Y:S04]  /*1d2a0*/  STL [R1+0x1610], R10 ;  /* 0x0016100a01007387 */ /* 0x001fe80000100800 */
[----:B------:R-:W0:Y:S04]  /*1d2b0*/  LDS.U8 R10, [R37+UR4+0x180] ;  /* 0x00018004250a7984 */ /* 0x000e280008000000 */
[----:B-1----:R-:W-:Y:S04]  /*1d2c0*/  STL [R1+0x160c], R0 ;  /* 0x00160c0001007387 */ /* 0x002fe80000100800 */
[----:B------:R-:W1:Y:S04]  /*1d2d0*/  LDS.U8 R0, [R37+UR4+0x298] ;  /* 0x0002980425007984 */ /* 0x000e680008000000 */
[----:B------:R-:W-:Y:S04]  /*1d2e0*/  STL [R1+0x9ec], R11 ;  /* 0x0009ec0b01007387 */ /* 0x000fe80000100800 */
        /* <DEDUP_REMOVED lines=18> */
[----:B0-----:R-:W-:Y:S04]  /*1d410*/  STL [R1+0x1628], R10 ;  /* 0x0016280a01007387 */ /* 0x001fe80000100800 */
[----:B-1----:R-:W-:Y:S04]  /*1d420*/  STL [R1+0x1624], R0 ;  /* 0x0016240001007387 */ /* 0x002fe80000100800 */
[----:B------:R-:W0:Y:S04]  /*1d430*/  LDS.U8 R0, [R37+UR4+0x280] ;  /* 0x0002800425007984 */ /* 0x000e280008000000 */
[----:B------:R-:W3:Y:S04]  /*1d440*/  LDL.LU R36, [R1+0x818] ;  /* 0x0008180001247983 */ /* 0x000ee80000300800 */
[----:B------:R-:W4:Y:S04]  /*1d450*/  LDL.LU R59, [R1+0x7f4] ;  /* 0x0007f400013b7983 */ /* 0x000f280000300800 */
[----:B0-----:R-:W-:Y:S04]  /*1d460*/  STL [R1+0x1630], R0 ;  /* 0x0016300001007387 */ /* 0x001fe80000100800 */
[----:B------:R-:W0:Y:S04]  /*1d470*/  LDS.U8 R0, [R37+UR4+0x388] ;  /* 0x0003880425007984 */ /* 0x000e280008000000 */
[----:B------:R-:W2:Y:S04]  /*1d480*/  LDL.LU R11, [R1+0x7f0] ;  /* 0x0007f000010b7983 */ /* 0x000ea80000300800 */
[----:B------:R-:W2:Y:S04]  /*1d490*/  LDL.LU R10, [R1+0x7ec] ;  /* 0x0007ec00010a7983 */ /* 0x000ea80000300800 */
[----:B0-----:R-:W-:Y:S04]  /*1d4a0*/  STL [R1+0x162c], R0 ;  /* 0x00162c0001007387 */ /* 0x001fe80000100800 */
[----:B------:R0:W-:Y:S04]  /*1d4b0*/  STL [R1+0x1af0], R58 ;  /* 0x001af03a01007387 */ /* 0x0001e80000100800 */
[----:B------:R-:W1:Y:S04]  /*1d4c0*/  LDS.U8 R0, [R37+UR4+0x380] ;  /* 0x0003800425007984 */ /* 0x000e680008000000 */
[----:B0-----:R-:W4:Y:S04]  /*1d4d0*/  LDL.LU R58, [R1+0x808] ;  /* 0x00080800013a7983 */ /* 0x001f280000300800 */
[----:B------:R0:W-:Y:S04]  /*1d4e0*/  STL.64 [R1+0x1ae8], R56 ;  /* 0x001ae83801007387 */ /* 0x0001e80000100a00 */
[----:B0-----:R-:W2:Y:S04]  /*1d4f0*/  LDL.LU R56, [R1+0x814] ;  /* 0x0008140001387983 */ /* 0x001ea80000300800 */
[----:B------:R-:W4:Y:S04]  /*1d500*/  LDL.LU R57, [R1+0x80c] ;  /* 0x00080c0001397983 */ /* 0x000f280000300800 */
[----:B------:R-:W-:Y:S04]  /*1d510*/  STL [R1+0x1638], R38 ;  /* 0x0016382601007387 */ /* 0x000fe80000100800 */
[----:B------:R-:W0:Y:S04]  /*1d520*/  LDS.U8 R38, [R37+UR4+0x1280] ;  /* 0x0012800425267984 */ /* 0x000e280008000000 */
[----:B-1----:R-:W-:Y:S04]  /*1d530*/  STL [R1+0x1634], R0 ;  /* 0x0016340001007387 */ /* 0x002fe80000100800 */
[----:B------:R-:W1:Y:S04]  /*1d540*/  LDS.U8 R0, [R37+UR4+0x1388] ;  /* 0x0013880425007984 */ /* 0x000e680008000000 */
[----:B0-----:R0:W-:Y:S02]  /*1d550*/  STL [R1+0x1640], R38 ;  /* 0x0016402601007387 */ /* 0x0011e40000100800 */
[----:B0-----:R-:W0:Y:S02]  /*1d560*/  S2R R38, SR_TID.X ;  /* 0x0000000000267919 */ /* 0x001e240000002100 */
[----:B------:R1:W-:Y:S04]  /*1d570*/  STL.64 [R1+0x1b00], R54 ;  /* 0x001b003601007387 */ /* 0x0003e80000100a00 */
[----:B-1----:R-:W-:Y:S04]  /*1d580*/  STL [R1+0x163c], R0 ;  /* 0x00163c0001007387 */ /* 0x002fe80000100800 */
[----:B------:R-:W1:Y:S04]  /*1d590*/  LDS.U8 R0, [R37+UR4+0x1190] ;  /* 0x0011900425007984 */ /* 0x000e680008000000 */
[----:B------:R-:W4:Y:S01]  /*1d5a0*/  LDL.LU R54, [R1+0x7cc] ;  /* 0x0007cc0001367983 */ /* 0x000f220000300800 */
[----:B0-----:R-:W-:-:S03]  /*1d5b0*/  LOP3.LUT R55, R38, 0x1f, RZ, 0xc0, !PT ;  /* 0x0000001f26377812 */ /* 0x001fc600078ec0ff */
[----:B------:R-:W0:Y:S04]  /*1d5c0*/  LDS.U8 R38, [R37+UR4+0x1288] ;  /* 0x0012880425267984 */ /* 0x000e280008000000 */
[----:B------:R-:W0:Y:S01]  /*1d5d0*/  LDS.U8 R37, [R37+UR4+0x1380] ;  /* 0x0013800425257984 */ /* 0x000e220008000000 */
[----:B------:R-:W-:Y:S06]  /*1d5e0*/  BAR.SYNC.DEFER_BLOCKING 0x0 ;  /* 0x0000000000007b1d */ /* 0x000fec0000010000 */
[----:B------:R1:W-:Y:S04]  /*1d5f0*/  STL.64 [R1+0x1af8], R52 ;  /* 0x001af83401007387 */ /* 0x0003e80000100a00 */
[----:B-1----:R-:W4:Y:S04]  /*1d600*/  LDL.LU R52, [R1+0x7d4] ;  /* 0x0007d40001347983 */ /* 0x002f280000300800 */
[----:B------:R-:W4:Y:S04]  /*1d610*/  LDL.LU R53, [R1+0x7d0] ;  /* 0x0007d00001357983 */ /* 0x000f280000300800 */
[----:B------:R1:W-:Y:S04]  /*1d620*/  STL [R1+0x1b4c], R0 ;  /* 0x001b4c0001007387 */ /* 0x0003e80000100800 */
[----:B-1----:R-:W4:Y:S04]  /*1d630*/  LDL.LU R0, [R1+0x7e8] ;  /* 0x0007e80001007983 */ /* 0x002f280000300800 */
[----:B0-----:R0:W-:Y:S04]  /*1d640*/  STL [R1+0x1648], R38 ;  /* 0x0016482601007387 */ /* 0x0011e80000100800 */
[----:B0-----:R-:W4:Y:S04]  /*1d650*/  LDL.LU R38, [R1+0x1c6c] ;  /* 0x001c6c0001267983 */ /* 0x001f280000300800 */
[----:B------:R0:W-:Y:S04]  /*1d660*/  STL [R1+0x1644], R37 ;  /* 0x0016442501007387 */ /* 0x0001e80000100800 */
[----:B0-----:R-:W4:Y:S04]  /*1d670*/  LDL.LU R37, [R1+0x1c68] ;  /* 0x001c680001257983 */ /* 0x001f280000300800 */
[----:B---3--:R0:W-:Y:S04]  /*1d680*/  STS.U8 [R55+UR4], R36 ;  /* 0x0000002437007988 */ /* 0x0081e80008000004 */
[----:B0-----:R-:W3:Y:S04]  /*1d690*/  LDL.LU R36, [R1+0x1c64] ;  /* 0x001c640001247983 */ /* 0x001ee80000300800 */
[----:B--2---:R0:W-:Y:S04]  /*1d6a0*/  STS.U8 [R55+UR4+0x20], R56 ;  /* 0x0000203837007988 */ /* 0x0041e80008000004 */
[----:B----4-:R1:W-:Y:S04]  /*1d6b0*/  STS.U8 [R55+UR4+0x40], R57 ;  /* 0x0000403937007988 */ /* 0x0103e80008000004 */
[----:B------:R2:W-:Y:S04]  /*1d6c0*/  STS.U8 [R55+UR4+0x60], R58 ;  /* 0x0000603a37007988 */ /* 0x0005e80008000004 */
[----:B------:R4:W-:Y:S04]  /*1d6d0*/  STS.U8 [R55+UR4+0x100], R59 ;  /* 0x0001003b37007988 */ /* 0x0009e80008000004 */
[----:B------:R4:W-:Y:S04]  /*1d6e0*/  STS.U8 [R55+UR4+0x120], R11 ;  /* 0x0001200b37007988 */ /* 0x0009e80008000004 */
[----:B------:R4:W-:Y:S04]  /*1d6f0*/  STS.U8 [R55+UR4+0x140], R10 ;  /* 0x0001400a37007988 */ /* 0x0009e80008000004 */
[----:B0-----:R-:W3:Y:S04]  /*1d700*/  LDL.LU R56, [R1+0x804] ;  /* 0x0008040001387983 */ /* 0x001ee80000300800 */
[----:B-1----:R-:W3:Y:S04]  /*1d710*/  LDL.LU R57, [R1+0x800] ;  /* 0x0008000001397983 */ /* 0x002ee80000300800 */
[----:B--2---:R-:W2:Y:S04]  /*1d720*/  LDL.LU R58, [R1+0x7fc] ;  /* 0x0007fc00013a7983 */ /* 0x004ea80000300800 */
[----:B----4-:R-:W4:Y:S04]  /*1d730*/  LDL.LU R59, [R1+0x7f8] ;  /* 0x0007f800013b7983 */ /* 0x010f280000300800 */
[----:B------:R-:W3:Y:S04]  /*1d740*/  LDL.LU R11, [R1+0x1c60] ;  /* 0x001c6000010b7983 */ /* 0x000ee80000300800 */
[----:B------:R-:W2:Y:S04]  /*1d750*/  LDL.LU R10, [R1+0x1c5c] ;  /* 0x001c5c00010a7983 */ /* 0x000ea80000300800 */
[----:B------:R-:W-:Y:S04]  /*1d760*/  STS.U8 [R55+UR4+0x160], R0 ;  /* 0x0001600037007988 */ /* 0x000fe80008000004 */
[----:B------:R-:W-:Y:S04]  /*1d770*/  STS.U8 [R55+UR4+0x200], R52 ;  /* 0x0002003437007988 */ /* 0x000fe80008000004 */
[----:B------:R-:W-:Y:S04]  /*1d780*/  STS.U8 [R55+UR4+0x220], R53 ;  /* 0x0002203537007988 */ /* 0x000fe80008000004 */
[----:B------:R-:W-:Y:S04]  /*1d790*/  STS.U8 [R55+UR4+0x240], R54 ;  /* 0x0002403637007988 */ /* 0x000fe80008000004 */
[----:B--2---:R0:W-:Y:S04]  /*1d7a0*/  STS.U8 [R55+UR4+0x260], R10 ;  /* 0x0002600a37007988 */ /* 0x0041e80008000004 */
[----:B------:R1:W-:Y:S04]  /*1d7b0*/  STS.U8 [R55+UR4+0x300], R9 ;  /* 0x0003000937007988 */ /* 0x0003e80008000004 */
[----:B------:R2:W-:Y:S04]  /*1d7c0*/  STS.U8 [R55+UR4+0x320], R8 ;  /* 0x0003200837007988 */ /* 0x0005e80008000004 */
[----:B------:R4:W-:Y:S04]  /*1d7d0*/  STS.U8 [R55+UR4+0x340], R50 ;  /* 0x0003403237007988 */ /* 0x0009e80008000004 */
[----:B0-----:R-:W3:Y:S04]  /*1d7e0*/  LDL.LU R10, [R1+0x1c58] ;  /* 0x001c5800010a7983 */ /* 0x001ee80000300800 */
[----:B-1----:R-:W3:Y:S04]  /*1d7f0*/  LDL.LU R9, [R1+0x1c54] ;  /* 0x001c540001097983 */ /* 0x002ee80000300800 */
[----:B--2---:R-:W2:Y:S04]  /*1d800*/  LDL.LU R8, [R1+0x1c50] ;  /* 0x001c500001087983 */ /* 0x004ea80000300800 */
[----:B----4-:R-:W4:Y:S04]  /*1d810*/  LDL.LU R50, [R1+0x1c4c] ;  /* 0x001c4c0001327983 */ /* 0x010f280000300800 */
[----:B------:R0:W-:Y:S02]  /*1d820*/  STS.U8 [R55+UR4+0x360], R60 ;  /* 0x0003603c37007988 */ /* 0x0001e40008000004 */
[----:B0-----:R-:W0:Y:S02]  /*1d830*/  S2R R60, SR_TID.X ;  /* 0x00000000003c7919 */ /* 0x001e240000002100 */
        /* <DEDUP_REMOVED lines=15> */
[----:B------:R-:W-:Y:S01]  /*1d930*/  STS.U8 [R55+UR4+0x760], R12 ;  /* 0x0007600c37007988 */ /* 0x000fe20008000004 */
[----:B0-----:R-:W-:-:S04]  /*1d940*/  LOP3.LUT R60, R60, 0x1f, RZ, 0xc0, !PT ;  /* 0x0000001f3c3c7812 */ /* 0x001fc800078ec0ff */
[----:B------:R-:W-:-:S05]  /*1d950*/  LOP3.LUT R60, R60, 0x10, RZ, 0x3c, !PT ;  /* 0x000000103c3c7812 */ /* 0x000fca00078e3cff */
[----:B---3--:R-:W-:Y:S04]  /*1d960*/  STS.U8 [R60+UR4+0x280], R11 ;  /* 0x0002800b3c007988 */ /* 0x008fe80008000004 */
        /* <DEDUP_REMOVED lines=8> */
[----:B----4-:R0:W-:Y:S04]  /*1d9f0*/  STS.U8 [R60+UR4+0x180], R50 ;  /* 0x000180323c007988 */ /* 0x0101e80008000004 */
[----:B0-----:R-:W3:Y:S04]  /*1da00*/  LDL.LU R50, [R1+0x1c48] ;  /* 0x001c480001327983 */ /* 0x001ee80000300800 */
[----:B--2---:R0:W-:Y:S04]  /*1da10*/  STS.U8 [R60+UR4+0x1a0], R8 ;  /* 0x0001a0083c007988 */ /* 0x0041e80008000004 */
[----:B------:R1:W-:Y:S04]  /*1da20*/  STS.U8 [R60+UR4+0x1c0], R9 ;  /* 0x0001c0093c007988 */ /* 0x0003e80008000004 */
[----:B------:R2:W-:Y:S04]  /*1da30*/  STS.U8 [R60+UR4+0x1e0], R10 ;  /* 0x0001e00a3c007988 */ /* 0x0005e80008000004 */
[----:B0-----:R-:W4:Y:S04]  /*1da40*/  LDL.LU R8, [R1+0x1c44] ;  /* 0x001c440001087983 */ /* 0x001f280000300800 */
[----:B-1----:R-:W4:Y:S04]  /*1da50*/  LDL.LU R9, [R1+0x1c40] ;  /* 0x001c400001097983 */ /* 0x002f280000300800 */
[----:B--2---:R-:W4:Y:S04]  /*1da60*/  LDL.LU R10, [R1+0x1c3c] ;  /* 0x001c3c00010a7983 */ /* 0x004f280000300800 */
[----:B------:R-:W4:Y:S04]  /*1da70*/  LDL.LU R11, [R1+0x1c38] ;  /* 0x001c3800010b7983 */ /* 0x000f280000300800 */
[----:B------:R-:W2:Y:S04]  /*1da80*/  LDL.LU R36, [R1+0x1c34] ;  /* 0x001c340001247983 */ /* 0x000ea80000300800 */
[----:B------:R-:W2:Y:S04]  /*1da90*/  LDL.LU R37, [R1+0x1c30] ;  /* 0x001c300001257983 */ /* 0x000ea80000300800 */
[----:B------:R-:W2:Y:S04]  /*1daa0*/  LDL.LU R38, [R1+0x1c2c] ;  /* 0x001c2c0001267983 */ /* 0x000ea80000300800 */
[----:B------:R-:W2:Y:S04]  /*1dab0*/  LDL.LU R39, [R1+0x1c28] ;  /* 0x001c280001277983 */ /* 0x000ea80000300800 */
[----:B------:R-:W4:Y:S04]  /*1dac0*/  LDL R0, [R1+0xb74] ;  /* 0x000b740001007983 */ /* 0x000f280000100800 */
[----:B------:R-:W2:Y:S04]  /*1dad0*/  LDL.LU.64 R4, [R1] ;  /* 0x0000000001047983 */ /* 0x000ea80000300a00 */
[----:B------:R-:W2:Y:S04]  /*1dae0*/  LDL.LU.64 R6, [R1+0x8] ;  /* 0x0000080001067983 */ /* 0x000ea80000300a00 */
        /* <DEDUP_REMOVED lines=18> */
[----:B------:R-:W-:-:S02]  /*1dc10*/  IMAD R35, R44, 0x100, R45 ;  /* 0x000001002c237824 */ /* 0x000fc400078e022d */
[----:B0-----:R-:W-:Y:S01]  /*1dc20*/  IMAD R34, R46, 0x100, R47 ;  /* 0x000001002e227824 */ /* 0x001fe200078e022f */
[----:B------:R-:W2:Y:S04]  /*1dc30*/  LDL.LU.64 R44, [R1+0x20] ;  /* 0x00002000012c7983 */ /* 0x000ea80000300a00 */
[----:B------:R-:W2:Y:S01]  /*1dc40*/  LDL.LU.64 R46, [R1+0x28] ;  /* 0x00002800012e7983 */ /* 0x000ea20000300a00 */
[----:B-1----:R-:W-:Y:S02]  /*1dc50*/  IMAD R32, R2, 0x100, R3 ;  /* 0x0000010002207824 */ /* 0x002fe400078e0203 */
[----:B------:R-:W-:Y:S01]  /*1dc60*/  IMAD R33, R48, 0x100, R49 ;  /* 0x0000010030217824 */ /* 0x000fe200078e0231 */
[----:B------:R-:W-:Y:S02]  /*1dc70*/  F2FP.F16.E4M3.UNPACK_B R34, R34 ;  /* 0x00000022ff22723e */ /* 0x000fe400020006ff */
[----:B------:R-:W-:-:S02]  /*1dc80*/  F2FP.F16.E4M3.UNPACK_B R35, R35 ;  /* 0x00000023ff23723e */ /* 0x000fc400020006ff */
[----:B------:R-:W-:Y:S02]  /*1dc90*/  F2FP.F16.E4M3.UNPACK_B R32, R32 ;  /* 0x00000020ff20723e */ /* 0x000fe400020006ff */
[----:B------:R-:W-:Y:S01]  /*1dca0*/  F2FP.F16.E4M3.UNPACK_B R33, R33 ;  /* 0x00000021ff21723e */ /* 0x000fe200020006ff */
[----:B---3--:R-:W-:Y:S01]  /*1dcb0*/  STS.U8 [R60+UR4+0x7e0], R50 ;  /* 0x0007e0323c007988 */ /* 0x008fe20008000004 */
[----:B------:R-:W-:Y:S06]  /*1dcc0*/  BAR.SYNC.DEFER_BLOCKING 0x0 ;  /* 0x0000000000007b1d */ /* 0x000fec0000010000 */
[----:B----4-:R-:W0:Y:S04]  /*1dcd0*/  LDSM.16.M88.4 R40, [R0] ;  /* 0x000000000028783b */ /* 0x010e280000000200 */
[----:B------:R-:W1:Y:S04]  /*1dce0*/  LDSM.16.M88.4 R20, [R0+0x200] ;  /* 0x000200000014783b */ /* 0x000e680000000200 */
[----:B------:R-:W3:Y:S04]  /*1dcf0*/  LDSM.16.M88.4 R28, [R0+0x400] ;  /* 0x00040000001c783b */ /* 0x000ee80000000200 */
[----:B------:R-:W4:Y:S01]  /*1dd00*/  LDSM.16.M88.4 R24, [R0+0x600] ;  /* 0x000600000018783b */ /* 0x000f220000000200 */
[----:B0-----:R-:W-:-:S02]  /*1dd10*/  F2FP.F16.E4M3.UNPACK_B R16, R40 ;  /* 0x00000028ff10723e */ /* 0x001fc400020006ff */
[----:B------:R-:W-:-:S07]  /*1dd20*/  F2FP.F16.E4M3.UNPACK_B R17, R41 ;  /* 0x00000029ff11723e */ /* 0x000fce00020006ff */
[----:B------:R-:W-:Y:S01]  /*1dd30*/  HMMA.16816.F32 R8, R32, R16, R8 ;  /* 0x000000102008723c */ /* 0x000fe20000001808 */
[----:B------:R-:W-:Y:S02]  /*1dd40*/  F2FP.F16.E4M3.UNPACK_B R14, R42 ;  /* 0x0000002aff0e723e */ /* 0x000fe400020006ff */
[----:B------:R-:W-:Y:S02]  /*1dd50*/  F2FP.F16.E4M3.UNPACK_B R15, R43 ;  /* 0x0000002bff0f723e */ /* 0x000fe400020006ff */
[----:B-1----:R-:W-:-:S15]  /*1dd60*/  F2FP.F16.E4M3.UNPACK_B R12, R20 ;  /* 0x00000014ff0c723e */ /* 0x002fde00020006ff */
[----:B------:R-:W-:-:S03]  /*1dd70*/  NOP ;  /* 0x0000000000007918 */ /* 0x000fc60000000000 */
[----:B------:R-:W-:Y:S04]  /*1dd80*/  STL.64 [R1+0x70], R8 ;  /* 0x0000700801007387 */ /* 0x000fe80000100a00 */
[----:B------:R2:W-:Y:S02]  /*1dd90*/  STL.64 [R1+0x78], R10 ;  /* 0x0000780a01007387 */ /* 0x0005e40000100a00 */
[----:B--2---:R-:W-:Y:S01]  /*1dda0*/  HMMA.16816.F32 R8, R32, R14, R36 ;  /* 0x0000000e2008723c */ /* 0x004fe20000001824 */
[----:B------:R-:W-:Y:S01]  /*1ddb0*/  F2FP.F16.E4M3.UNPACK_B R13, R21 ;  /* 0x00000015ff0d723e */ /* 0x000fe200020006ff */
[----:B------:R-:W-:Y:S04]  /*1ddc0*/  STL.64 [R1+0x1aa0], R42 ;  /* 0x001aa02a01007387 */ /* 0x000fe80000100a00 */
[----:B------:R-:W-:-:S15]  /*1ddd0*/  STL.64 [R1+0x1a98], R40 ;  /* 0x001a982801007387 */ /* 0x000fde0000100a00 */
[----:B------:R-:W-:-:S02]  /*1dde0*/  NOP ;  /* 0x0000000000007918 */ /* 0x000fc40000000000 */
[----:B------:R-:W-:Y:S04]  /*1ddf0*/  STL.64 [R1+0x80], R8 ;  /* 0x0000800801007387 */ /* 0x000fe80000100a00 */
[----:B------:R0:W-:Y:S02]  /*1de00*/  STL.64 [R1+0x88], R10 ;  /* 0x0000880a01007387 */ /* 0x0001e40000100a00 */
[----:B0-----:R-:W-:Y:S02]  /*1de10*/  HMMA.16816.F32 R8, R32, R12, R4 ;  /* 0x0000000c2008723c */ /* 0x001fe40000001804 */
[----:B------:R-:W2:Y:S04]  /*1de20*/  LDL.LU.64 R4, [R1+0x40] ;  /* 0x0000400001047983 */ /* 0x000ea80000300a00 */
[----:B------:R-:W2:-:S15]  /*1de30*/  LDL.LU.64 R6, [R1+0x48] ;  /* 0x0000480001067983 */ /* 0x000e9e0000300a00 */
[----:B------:R-:W-:-:S02]  /*1de40*/  NOP ;  /* 0x0000000000007918 */ /* 0x000fc40000000000 */
[----:B------:R-:W-:Y:S04]  /*1de50*/  STL.64 [R1], R8 ;  /* 0x0000000801007387 */ /* 0x000fe80000100a00 */
[----:B------:R0:W-:Y:S02]  /*1de60*/  STL.64 [R1+0x8], R10 ;  /* 0x0000080a01007387 */ /* 0x0001e40000100a00 */
[----:B0-----:R-:W-:Y:S02]  /*1de70*/  F2FP.F16.E4M3.UNPACK_B R10, R22 ;  /* 0x00000016ff0a723e */ /* 0x001fe400020006ff */
[----:B------:R-:W-:-:S07]  /*1de80*/  F2FP.F16.E4M3.UNPACK_B R11, R23 ;  /* 0x00000017ff0b723e */ /* 0x000fce00020006ff */
[----:B------:R-:W-:Y:S01]  /*1de90*/  HMMA.16816.F32 R36, R32, R10, R44 ;  /* 0x0000000a2024723c */ /* 0x000fe2000000182c */
[----:B------:R-:W-:Y:S04]  /*1dea0*/  STL [R1+0x1a54], R22 ;  /* 0x001a541601007387 */ /* 0x000fe80000100800 */
[----:B------:R-:W-:Y:S04]  /*1deb0*/  STL [R1+0x1a50], R23 ;  /* 0x001a501701007387 */ /* 0x000fe80000100800 */
        /* <DEDUP_REMOVED lines=8> */
[----:B------:R-:W-:-:S02]  /*1df40*/  IMAD.MOV.U32 R46, RZ, RZ, R38 ;  /* 0x000000ffff2e7224 */ /* 0x000fc400078e0026 */
[----:B------:R-:W-:Y:S02]  /*1df50*/  IMAD.MOV.U32 R47, RZ, RZ, R39 ;  /* 0x000000ffff2f7224 */ /* 0x000fe400078e0027 */
[----:B------:R-:W-:Y:S02]  /*1df60*/  IMAD.MOV.U32 R44, RZ, RZ, R36 ;  /* 0x000000ffff2c7224 */ /* 0x000fe400078e0024 */
[----:B------:R-:W-:Y:S01]  /*1df70*/  IMAD.MOV.U32 R45, RZ, RZ, R37 ;  /* 0x000000ffff2d7224 */ /* 0x000fe200078e0025 */
[----:B------:R-:W-:Y:S04]  /*1df80*/  STL.64 [R1+0x1ab0], R46 ;  /* 0x001ab02e01007387 */ /* 0x000fe80000100a00 */
[----:B------:R0:W-:Y:S04]  /*1df90*/  STL.64 [R1+0x1aa8], R44 ;  /* 0x001aa82c01007387 */ /* 0x0001e80000100a00 */
[----:B0-----:R-:W4:Y:S04]  /*1dfa0*/  LDL.LU.64 R44, [R1+0x60] ;  /* 0x00006000012c7983 */ /* 0x001f280000300a00 */
[----:B------:R-:W4:Y:S04]  /*1dfb0*/  LDL.LU.64 R46, [R1+0x68] ;  /* 0x00006800012e7983 */ /* 0x000f280000300a00 */
[----:B------:R-:W4:Y:S04]  /*1dfc0*/  LDL.LU.64 R40, [R1+0x7b0] ;  /* 0x0007b00001287983 */ /* 0x000f280000300a00 */
[----:B------:R-:W4:Y:S01]  /*1dfd0*/  LDL.LU.64 R42, [R1+0x7b8] ;  /* 0x0007b800012a7983 */ /* 0x000f220000300a00 */
[----:B---3--:R-:W-:-:S02]  /*1dfe0*/  F2FP.F16.E4M3.UNPACK_B R8, R28 ;  /* 0x0000001cff08723e */ /* 0x008fc400020006ff */
[----:B------:R-:W-:Y:S01]  /*1dff0*/  F2FP.F16.E4M3.UNPACK_B R9, R29 ;  /* 0x0000001dff09723e */ /* 0x000fe200020006ff */
[----:B------:R-:W3:Y:S04]  /*1e000*/  LDL.LU.64 R36, [R1+0x5e0] ;  /* 0x0005e00001247983 */ /* 0x000ee80000300a00 */
[----:B------:R-:W3:Y:S02]  /*1e010*/  LDL.LU.64 R38, [R1+0x5e8] ;  /* 0x0005e80001267983 */ /* 0x000ee40000300a00 */
[----:B--2---:R-:W-:-:S15]  /*1e020*/  HMMA.16816.F32 R4, R32, R8, R4 ;  /* 0x000000082004723c */ /* 0x004fde0000001804 */
[----:B------:R-:W-:-:S09]  /*1e030*/  NOP ;  /* 0x0000000000007918 */ /* 0x000fd20000000000 */
[----:B------:R-:W-:Y:S02]  /*1e040*/  IMAD.MOV.U32 R50, RZ, RZ, R6 ;  /* 0x000000ffff327224 */ /* 0x000fe400078e0006 */
[----:B------:R-:W-:Y:S02]  /*1e050*/  IMAD.MOV.U32 R51, RZ, RZ, R7 ;  /* 0x000000ffff337224 */ /* 0x000fe400078e0007 */
[----:B------:R-:W-:Y:S02]  /*1e060*/  IMAD.MOV.U32 R48, RZ, RZ, R4 ;  /* 0x000000ffff307224 */ /* 0x000fe400078e0004 */
[----:B------:R-:W-:Y:S01]  /*1e070*/  IMAD.MOV.U32 R49, RZ, RZ, R5 ;  /* 0x000000ffff317224 */ /* 0x000fe200078e0005 */
[----:B------:R-:W-:Y:S04]  /*1e080*/  STL.64 [R1+0x1ac0], R50 ;  /* 0x001ac03201007387 */ /* 0x000fe80000100a00 */
[----:B------:R-:W-:Y:S04]  /*1e090*/  STL.64 [R1+0x1ab8], R48 ;  /* 0x001ab83001007387 */ /* 0x000fe80000100a00 */
[----:B------:R-:W-:Y:S04]  /*1e0a0*/  STL.64 [R1+0x1ad0], R30 ;  /* 0x001ad01e01007387 */ /* 0x000fe80000100a00 */
[----:B------:R0:W-:Y:S01]  /*1e0b0*/  STL.64 [R1+0x1ac8], R28 ;  /* 0x001ac81c01007387 */ /* 0x0001e20000100a00 */
[----:B------:R-:W-:-:S02]  /*1e0c0*/  F2FP.F16.E4M3.UNPACK_B R6, R30 ;  /* 0x0000001eff06723e */ /* 0x000fc400020006ff */
[----:B------:R-:W-:Y:S01]  /*1e0d0*/  F2FP.F16.E4M3.UNPACK_B R7, R31 ;  /* 0x0000001fff07723e */ /* 0x000fe200020006ff */
[----:B0-----:R-:W2:Y:S04]  /*1e0e0*/  LDL.LU.64 R28, [R1+0x5d0] ;  /* 0x0005d000011c7983 */ /* 0x001ea80000300a00 */
[----:B------:R-:W2:Y:S01]  /*1e0f0*/  LDL.LU.64 R30, [R1+0x5d8] ;  /* 0x0005d800011e7983 */ /* 0x000ea20000300a00 */
[----:B----4-:R-:W-:Y:S02]  /*1e100*/  F2FP.F16.E4M3.UNPACK_B R4, R24 ;  /* 0x00000018ff04723e */ /* 0x010fe400020006ff */
[----:B------:R-:W-:Y:S01]  /*1e110*/  F2FP.F16.E4M3.UNPACK_B R5, R25 ;  /* 0x00000019ff05723e */ /* 0x000fe200020006ff */
[----:B------:R-:W-:-:S15]  /*1e120*/  HMMA.16816.F32 R44, R32, R6, R44 ;  /* 0x00000006202c723c */ /* 0x000fde000000182c */
[----:B------:R-:W-:-:S09]  /*1e130*/  NOP ;  /* 0x0000000000007918 */ /* 0x000fd20000000000 */
[----:B------:R-:W-:Y:S02]  /*1e140*/  IMAD.MOV.U32 R22, RZ, RZ, R44 ;  /* 0x000000ffff167224 */ /* 0x000fe400078e002c */
[----:B------:R-:W-:-:S05]  /*1e150*/  IMAD.MOV.U32 R23, RZ, RZ, R45 ;  /* 0x000000ffff177224 */ /* 0x000fca00078e002d */
[----:B------:R-:W-:Y:S04]  /*1e160*/  STL.64 [R1+0x1ae0], R22 ;  /* 0x001ae01601007387 */ /* 0x000fe80000100a00 */
[----:B------:R0:W-:Y:S02]  /*1e170*/  STL.64 [R1+0x1ad8], R20 ;  /* 0x001ad81401007387 */ /* 0x0001e40000100a00 */
[----:B0-----:R-:W-:Y:S01]  /*1e180*/  HMMA.16816.F32 R20, R32, R4, R40 ;  /* 0x000000042014723c */ /* 0x001fe20000001828 */
[----:B------:R-:W-:Y:S02]  /*1e190*/  F2FP.F16.E4M3.UNPACK_B R2, R26 ;  /* 0x0000001aff02723e */ /* 0x000fe400020006ff */
[----:B------:R-:W-:-:S15]  /*1e1a0*/  F2FP.F16.E4M3.UNPACK_B R3, R27 ;  /* 0x0000001bff03723e */ /* 0x000fde00020006ff */
[----:B------:R-:W-:-:S05]  /*1e1b0*/  NOP ;  /* 0x0000000000007918 */ /* 0x000fca0000000000 */
[----:B------:R-:W-:Y:S04]  /*1e1c0*/  STL.64 [R1+0x7b0], R20 ;  /* 0x0007b01401007387 */ /* 0x000fe80000100a00 */
[----:B------:R3:W-:Y:S02]  /*1e1d0*/  STL.64 [R1+0x7b8], R22 ;  /* 0x0007b81601007387 */ /* 0x0007e40000100a00 */
[----:B---3--:R-:W-:Y:S07]  /*1e1e0*/  HMMA.16816.F32 R20, R32, R2, R36 ;  /* 0x000000022014723c */ /* 0x008fee0000001824 */
[----:B------:R-:W-:-:S02]  /*1e1f0*/  IMAD R32, R53, 0x100, R52 ;  /* 0x0000010035207824 */ /* 0x000fc400078e0234 */
[----:B------:R-:W-:Y:S02]  /*1e200*/  IMAD R33, R55, 0x100, R54 ;  /* 0x0000010037217824 */ /* 0x000fe400078e0236 */
[----:B------:R-:W-:Y:S02]  /*1e210*/  IMAD R34, R57, 0x100, R56 ;  /* 0x0000010039227824 */ /* 0x000fe400078e0238 */
[----:B------:R-:W-:Y:S01]  /*1e220*/  IMAD R35, R59, 0x100, R58 ;  /* 0x000001003b237824 */ /* 0x000fe200078e023a */
[----:B------:R-:W-:Y:S02]  /*1e230*/  F2FP.F16.E4M3.UNPACK_B R32, R32 ;  /* 0x00000020ff20723e */ /* 0x000fe400020006ff */
[----:B------:R-:W-:Y:S02]  /*1e240*/  F2FP.F16.E4M3.UNPACK_B R33, R33 ;  /* 0x00000021ff21723e */ /* 0x000fe400020006ff */
[----:B------:R-:W-:Y:S02]  /*1e250*/  F2FP.F16.E4M3.UNPACK_B R34, R34 ;  /* 0x00000022ff22723e */ /* 0x000fe400020006ff */
[----:B------:R-:W-:Y:S01]  /*1e260*/  F2FP.F16.E4M3.UNPACK_B R35, R35 ;  /* 0x00000023ff23723e */ /* 0x000fe200020006ff */
[----:B------:R-:W-:Y:S04]  /*1e270*/  STL.64 [R1+0x1b10], R26 ;  /* 0x001b101a01007387 */ /* 0x000fe80000100a00 */
[----:B------:R-:W-:Y:S04]  /*1e280*/  STL.64 [R1+0x1b08], R24 ;  /* 0x001b081801007387 */ /* 0x000fe80000100a00 */
[----:B------:R-:W-:Y:S04]  /*1e290*/  STL.64 [R1+0x5e0], R20 ;  /* 0x0005e01401007387 */ /* 0x000fe80000100a00 */
[----:B------:R2:W-:Y:S04]  /*1e2a0*/  STL.64 [R1+0x5e8], R22 ;  /* 0x0005e81601007387 */ /* 0x0005e80000100a00 */
[----:B------:R-:W3:Y:S04]  /*1e2b0*/  LDL.LU R42, [R1+0x858] ;  /* 0x00085800012a7983 */ /* 0x000ee80000300800 */
[----:B------:R-:W3:Y:S04]  /*1e2c0*/  LDL.LU R43, [R1+0x854] ;  /* 0x00085400012b7983 */ /* 0x000ee80000300800 */
[----:B------:R-:W4:Y:S04]  /*1e2d0*/  LDL.LU.64 R48, [R1+0x5b0] ;  /* 0x0005b00001307983 */ /* 0x000f280000300a00 */
[----:B------:R-:W4:Y:S01]  /*1e2e0*/  LDL.LU.64 R50, [R1+0x5b8] ;  /* 0x0005b80001327983 */ /* 0x000f220000300a00 */
[----:B------:R-:W-:-:S02]  /*1e2f0*/  IMAD.MOV.U32 R19, RZ, RZ, R46 ;  /* 0x000000ffff137224 */ /* 0x000fc400078e002e */
[----:B------:R-:W-:Y:S01]  /*1e300*/  IMAD.MOV.U32 R18, RZ, RZ, R47 ;  /* 0x000000ffff127224 */ /* 0x000fe200078e002f */
[----:B--2---:R-:W-:-:S15]  /*1e310*/  HMMA.16816.F32 R20, R32, R16, R28 ;  /* 0x000000102014723c */ /* 0x004fde000000181c */
[----:B------:R-:W-:-:S08]  /*1e320*/  NOP ;  /* 0x0000000000007918 */ /* 0x000fd00000000000 */
[----:B------:R0:W-:Y:S04]  /*1e330*/  STL.64 [R1+0x5d0], R20 ;  /* 0x0005d01401007387 */ /* 0x0001e80000100a00 */
[----:B------:R1:W-:Y:S04]  /*1e340*/  STL.64 [R1+0x5d8], R22 ;  /* 0x0005d81601007387 */ /* 0x0003e80000100a00 */
[----:B------:R-:W2:Y:S04]  /*1e350*/  LDL.LU.64 R44, [R1+0x5a0] ;  /* 0x0005a000012c7983 */ /* 0x000ea80000300a00 */
[----:B------:R-:W2:Y:S04]  /*1e360*/  LDL.LU.64 R46, [R1+0x5a8] ;  /* 0x0005a800012e7983 */ /* 0x000ea80000300a00 */
[----:B------:R-:W3:Y:S04]  /*1e370*/  LDL.LU.64 R36, [R1+0x590] ;  /* 0x0005900001247983 */ /* 0x000ee80000300a00 */
[----:B------:R-:W3:Y:S04]  /*1e380*/  LDL.LU.64 R38, [R1+0x598] ;  /* 0x0005980001267983 */ /* 0x000ee80000300a00 */
[----:B------:R-:W3:Y:S04]  /*1e390*/  LDL.LU.64 R28, [R1+0x7a0] ;  /* 0x0007a000011c7983 */ /* 0x000ee80000300a00 */
[----:B------:R-:W3:Y:S04]  /*1e3a0*/  LDL.LU.64 R30, [R1+0x7a8] ;  /* 0x0007a800011e7983 */ /* 0x000ee80000300a00 */
[----:B------:R-:W3:Y:S04]  /*1e3b0*/  LDL.LU.64 R24, [R1+0x790] ;  /* 0x0007900001187983 */ /* 0x000ee80000300a00 */
[----:B------:R-:W3:Y:S04]  /*1e3c0*/  LDL.LU.64 R26, [R1+0x798] ;  /* 0x00079800011a7983 */ /* 0x000ee80000300a00 */
[----:B0-----:R-:W3:Y:S04]  /*1e3d0*/  LDL.LU.64 R20, [R1+0x580] ;  /* 0x0005800001147983 */ /* 0x001ee80000300a00 */
[----:B-1----:R-:W3:Y:S04]  /*1e3e0*/  LDL.LU.64 R22, [R1+0x588] ;  /* 0x0005880001167983 */ /* 0x002ee80000300a00 */
[----:B------:R-:W3:Y:S04]  /*1e3f0*/  LDL.LU R60, [R1+0x864] ;  /* 0x00086400013c7983 */ /* 0x000ee80000300800 */
[----:B------:R-:W3:Y:S04]  /*1e400*/  LDL.LU R61, [R1+0x870] ;  /* 0x00087000013d7983 */ /* 0x000ee80000300800 */
[----:B------:R-:W3:Y:S04]  /*1e410*/  LDL.LU R0, [R1+0x86c] ;  /* 0x00086c0001007983 */ /* 0x000ee80000300800 */
[----:B------:R-:W4:Y:S04]  /*1e420*/  LDL.LU R52, [R1+0x878] ;  /* 0x0008780001347983 */ /* 0x000f280000300800 */
[----:B------:R-:W4:Y:S04]  /*1e430*/  LDL.LU R53, [R1+0x874] ;  /* 0x0008740001357983 */ /* 0x000f280000300800 */
[----:B------:R-:W2:Y:S04]  /*1e440*/  LDL.LU R54, [R1+0x880] ;  /* 0x0008800001367983 */ /* 0x000ea80000300800 */
[----:B------:R-:W2:Y:S04]  /*1e450*/  LDL.LU R55, [R1+0x87c] ;  /* 0x00087c0001377983 */ /* 0x000ea80000300800 */
[----:B--2---:R-:W-:Y:S04]  /*1e460*/  STL.64 [R1+0x1c20], R54 ;  /* 0x001c203601007387 */ /* 0x004fe80000100a00 */
[----:B----4-:R0:W-:Y:S04]  /*1e470*/  STL.64 [R1+0x1c18], R52 ;  /* 0x001c183401007387 */ /* 0x0101e80000100a00 */
[----:B0-----:R-:W2:Y:S04]  /*1e480*/  LDL.LU.64 R52, [R1+0x5c0] ;  /* 0x0005c00001347983 */ /* 0x001ea80000300a00 */
[----:B------:R-:W2:Y:S01]  /*1e490*/  LDL.LU.64 R54, [R1+0x5c8] ;  /* 0x0005c80001367983 */ /* 0x000ea20000300a00 */
[C---:B------:R-:W-:Y:S06]  /*1e4a0*/  HMMA.16816.F32 R48, R32.reuse, R12, R48 ;  /* 0x0000000c2030723c */ /* 0x040fec0000001830 */
[C---:B------:R-:W-:Y:S06]  /*1e4b0*/  HMMA.16816.F32 R44, R32.reuse, R10, R44 ;  /* 0x0000000a202c723c */ /* 0x040fec000000182c */
[C---:B---3--:R-:W-:Y:S06]  /*1e4c0*/  HMMA.16816.F32 R36, R32.reuse, R8, R36 ;  /* 0x000000082024723c */ /* 0x048fec0000001824 */
[C---:B------:R-:W-:Y:S06]  /*1e4d0*/  HMMA.16816.F32 R28, R32.reuse, R6, R28 ;  /* 0x00000006201c723c */ /* 0x040fec000000181c */
[C---:B------:R-:W-:Y:S06]  /*1e4e0*/  HMMA.16816.F32 R24, R32.reuse, R4, R24 ;  /* 0x000000042018723c */ /* 0x040fec0000001818 */
[C---:B------:R-:W-:Y:S01]  /*1e4f0*/  HMMA.16816.F32 R20, R32.reuse, R2, R20 ;  /* 0x000000022014723c */ /* 0x040fe20000001814 */
[----:B------:R-:W3:Y:S04]  /*1e500*/  LDL.LU R56, [R1+0x888] ;  /* 0x0008880001387983 */ /* 0x000ee80000300800 */
[----:B------:R-:W3:Y:S04]  /*1e510*/  LDL.LU R57, [R1+0x884] ;  /* 0x0008840001397983 */ /* 0x000ee80000300800 */
[----:B------:R-:W4:Y:S04]  /*1e520*/  LDL.LU R58, [R1+0x890] ;  /* 0x00089000013a7983 */ /* 0x000f280000300800 */
[----:B------:R-:W4:Y:S01]  /*1e530*/  LDL.LU R59, [R1+0x88c] ;  /* 0x00088c00013b7983 */ /* 0x000f220000300800 */
[----:B--2---:R-:W-:-:S15]  /*1e540*/  HMMA.16816.F32 R52, R32, R14, R52 ;  /* 0x0000000e2034723c */ /* 0x004fde0000001834 */
[----:B------:R-:W-:-:S08]  /*1e550*/  NOP ;  /* 0x0000000000007918 */ /* 0x000fd00000000000 */
[----:B------:R0:W-:Y:S04]  /*1e560*/  STL.64 [R1+0x5c0], R52 ;  /* 0x0005c03401007387 */ /* 0x0001e80000100a00 */
        /* <DEDUP_REMOVED lines=9> */
[----:B------:R-:W4:Y:S04]  /*1e600*/  LDL.LU R33, [R1+0x860] ;  /* 0x0008600001217983 */ /* 0x000f280000300800 */
[----:B------:R4:W-:Y:S04]  /*1e610*/  STL.64 [R1+0x790], R24 ;  /* 0x0007901801007387 */ /* 0x0009e80000100a00 */
[----:B------:R4:W-:Y:S04]  /*1e620*/  STL.64 [R1+0x798], R26 ;  /* 0x0007981a01007387 */ /* 0x0009e80000100a00 */
[----:B------:R-:W4:Y:S04]  /*1e630*/  LDL.LU R34, [R1+0x85c] ;  /* 0x00085c0001227983 */ /* 0x000f280000300800 */
[----:B------:R4:W-:Y:S04]  /*1e640*/  STL.64 [R1+0x580], R20 ;  /* 0x0005801401007387 */ /* 0x0009e80000100a00 */
[----:B------:R4:W-:Y:S04]  /*1e650*/  STL.64 [R1+0x588], R22 ;  /* 0x0005881601007387 */ /* 0x0009e80000100a00 */
[----:B------:R-:W4:Y:S04]  /*1e660*/  LDL.LU R35, [R1+0x868] ;  /* 0x0008680001237983 */ /* 0x000f280000300800 */
[----:B0-----:R-:W4:Y:S04]  /*1e670*/  LDL.LU.64 R52, [R1+0x570] ;  /* 0x0005700001347983 */ /* 0x001f280000300a00 */
[----:B-1----:R-:W4:Y:S04]  /*1e680*/  LDL.LU.64 R54, [R1+0x578] ;  /* 0x0005780001367983 */ /* 0x002f280000300a00 */
[----:B--2---:R-:W2:Y:S04]  /*1e690*/  LDL.LU.64 R48, [R1+0x560] ;  /* 0x0005600001307983 */ /* 0x004ea80000300a00 */
[----:B---3--:R-:W2:Y:S04]  /*1e6a0*/  LDL.LU.64 R50, [R1+0x568] ;  /* 0x0005680001327983 */ /* 0x008ea80000300a00 */
[----:B----4-:R-:W3:Y:S04]  /*1e6b0*/  LDL.LU.64 R44, [R1+0x550] ;  /* 0x00055000012c7983 */ /* 0x010ee80000300a00 */
[----:B------:R-:W3:Y:S01]  /*1e6c0*/  LDL.LU.64 R46, [R1+0x558] ;  /* 0x00055800012e7983 */ /* 0x000ee20000300a00 */
[----:B------:R-:W-:-:S03]  /*1e6d0*/  IMAD R32, R43, 0x100, R42 ;  /* 0x000001002b207824 */ /* 0x000fc600078e022a */
[----:B------:R-:W4:Y:S04]  /*1e6e0*/  LDL.LU.64 R40, [R1+0x540] ;  /* 0x0005400001287983 */ /* 0x000f280000300a00 */
        /* <DEDUP_REMOVED lines=8> */
[----:B------:R-:W4:Y:S01]  /*1e770*/  LDL.LU.64 R22, [R1+0x528] ;  /* 0x0005280001167983 */ /* 0x000f220000300a00 */
[----:B------:R-:W-:Y:S01]  /*1e780*/  F2FP.F16.E4M3.UNPACK_B R32, R32 ;  /* 0x00000020ff20723e */ /* 0x000fe200020006ff */
[----:B------:R-:W-:-:S02]  /*1e790*/  IMAD R33, R34, 0x100, R33 ;  /* 0x0000010022217824 */ /* 0x000fc400078e0221 */
[----:B------:R-:W-:Y:S02]  /*1e7a0*/  IMAD R34, R60, 0x100, R35 ;  /* 0x000001003c227824 */ /* 0x000fe400078e0223 */
[----:B------:R-:W-:Y:S01]  /*1e7b0*/  IMAD R35, R0, 0x100, R61 ;  /* 0x0000010000237824 */ /* 0x000fe200078e023d */
[----:B------:R-:W-:Y:S02]  /*1e7c0*/  F2FP.F16.E4M3.UNPACK_B R33, R33 ;  /* 0x00000021ff21723e */ /* 0x000fe400020006ff */
[----:B------:R-:W-:Y:S02]  /*1e7d0*/  F2FP.F16.E4M3.UNPACK_B R34, R34 ;  /* 0x00000022ff22723e */ /* 0x000fe400020006ff */
[----:B------:R-:W-:-:S07]  /*1e7e0*/  F2FP.F16.E4M3.UNPACK_B R35, R35 ;  /* 0x00000023ff23723e */ /* 0x000fce00020006ff */
[----:B------:R-:W-:-:S15]  /*1e7f0*/  HMMA.16816.F32 R52, R32, R16, R52 ;  /* 0x000000102034723c */ /* 0x000fde0000001834 */
[----:B------:R-:W-:-:S08]  /*1e800*/  NOP ;  /* 0x0000000000007918 */ /* 0x000fd00000000000 */
[----:B------:R-:W-:Y:S04]  /*1e810*/  STL.64 [R1+0x570], R52 ;  /* 0x0005703401007387 */ /* 0x000fe80000100a00 */
[----:B------:R0:W-:Y:S04]  /*1e820*/  STL.64 [R1+0x578], R54 ;  /* 0x0005783601007387 */ /* 0x0001e80000100a00 */
[----:B0-----:R-:W4:Y:S04]  /*1e830*/  LDL.LU.64 R54, [R1+0x1c20] ;  /* 0x001c200001367983 */ /* 0x001f280000300a00 */
[----:B------:R-:W4:Y:S01]  /*1e840*/  LDL.LU.64 R52, [R1+0x1c18] ;  /* 0x001c180001347983 */ /* 0x000f220000300a00 */
[C---:B--2---:R-:W-:Y:S06]  /*1e850*/  HMMA.16816.F32 R48, R32.reuse, R14, R48 ;  /* 0x0000000e2030723c */ /* 0x044fec0000001830 */
[C---:B---3--:R-:W-:Y:S01]  /*1e860*/  HMMA.16816.F32 R44, R32.reuse, R12, R44 ;  /* 0x0000000c202c723c */ /* 0x048fe2000000182c */
[----:B------:R-:W-:Y:S05]  /*1e870*/  STL.64 [R1+0x1c10], R14 ;  /* 0x001c100e01007387 */ /* 0x000fea0000100a00 */
[C---:B----4-:R-:W-:Y:S11]  /*1e880*/  HMMA.16816.F32 R40, R32.reuse, R10, R40 ;  /* 0x0000000a2028723c */ /* 0x050ff60000001828 */
[----:B------:R-:W-:Y:S04]  /*1e890*/  STL.64 [R1+0x560], R48 ;  /* 0x0005603001007387 */ /* 0x000fe80000100a00 */
[----:B------:R-:W-:Y:S04]  /*1e8a0*/  STL.64 [R1+0x568], R50 ;  /* 0x0005683201007387 */ /* 0x000fe80000100a00 */
[----:B------:R0:W-:Y:S02]  /*1e8b0*/  STL.64 [R1+0x1c08], R12 ;  /* 0x001c080c01007387 */ /* 0x0001e40000100a00 */
[C---:B0-----:R-:W-:Y:S02]  /*1e8c0*/  HMMA.16816.F32 R12, R32.reuse, R8, R36 ;  /* 0x00000008200c723c */ /* 0x041fe40000001824 */
[----:B------:R-:W-:Y:S04]  /*1e8d0*/  STL.64 [R1+0x550], R44 ;  /* 0x0005502c01007387 */ /* 0x000fe80000100a00 */
[----:B------:R-:W-:Y:S01]  /*1e8e0*/  STL.64 [R1+0x558], R46 ;  /* 0x0005582e01007387 */ /* 0x000fe20000100a00 */
[C---:B------:R-:W-:Y:S03]  /*1e8f0*/  HMMA.16816.F32 R28, R32.reuse, R6, R28 ;  /* 0x00000006201c723c */ /* 0x040fe6000000181c */
[----:B------:R-:W-:Y:S04]  /*1e900*/  STL.64 [R1+0x540], R40 ;  /* 0x0005402801007387 */ /* 0x000fe80000100a00 */
[----:B------:R-:W-:Y:S01]  /*1e910*/  STL.64 [R1+0x548], R42 ;  /* 0x0005482a01007387 */ /* 0x000fe20000100a00 */
[C---:B------:R-:W-:Y:S08]  /*1e920*/  HMMA.16816.F32 R24, R32.reuse, R4, R24 ;  /* 0x000000042018723c */ /* 0x040ff00000001818 */
[----:B------:R-:W-:Y:S04]  /*1e930*/  STL.64 [R1+0x530], R12 ;  /* 0x0005300c01007387 */ /* 0x000fe80000100a00 */
[----:B------:R0:W-:Y:S02]  /*1e940*/  STL.64 [R1+0x538], R14 ;  /* 0x0005380e01007387 */ /* 0x0001e40000100a00 */
[----:B0-----:R-:W-:Y:S02]  /*1e950*/  HMMA.16816.F32 R12, R32, R2, R20 ;  /* 0x00000002200c723c */ /* 0x001fe40000001814 */
[----:B------:R-:W-:Y:S04]  /*1e960*/  STL.64 [R1+0x780], R28 ;  /* 0x0007801c01007387 */ /* 0x000fe80000100a00 */
[----:B------:R-:W-:Y:S04]  /*1e970*/  STL.64 [R1+0x788], R30 ;  /* 0x0007881e01007387 */ /* 0x000fe80000100a00 */
[----:B------:R-:W-:Y:S04]  /*1e980*/  STL.64 [R1+0x770], R24 ;  /* 0x0007701801007387 */ /* 0x000fe80000100a00 */
[----:B------:R-:W-:Y:S01]  /*1e990*/  STL.64 [R1+0x778], R26 ;  /* 0x0007781a01007387 */ /* 0x000fe20000100a00 */
[----:B------:R-:W-:-:S08]  /*1e9a0*/  IMAD R35, R59, 0x100, R58 ;  /* 0x000001003b237824 */ /* 0x000fd000078e023a */
[----:B------:R0:W-:Y:S04]  /*1e9b0*/  STL.64 [R1+0x520], R12 ;  /* 0x0005200c01007387 */ /* 0x0001e80000100a00 */
[----:B------:R1:W-:Y:S04]  /*1e9c0*/  STL.64 [R1+0x528], R14 ;  /* 0x0005280e01007387 */ /* 0x0003e80000100a00 */
[----:B------:R-:W2:Y:S04]  /*1e9d0*/  LDL.LU R42, [R1+0x898] ;  /* 0x00089800012a7983 */ /* 0x000ea80000300800 */
[----:B------:R-:W2:Y:S04]  /*1e9e0*/  LDL.LU R43, [R1+0x894] ;  /* 0x00089400012b7983 */ /* 0x000ea80000300800 */
[----:B0-----:R-:W3:Y:S04]  /*1e9f0*/  LDL.LU.64 R12, [R1+0x510] ;  /* 0x00051000010c7983 */ /* 0x001ee80000300a00 */
[----:B-1----:R-:W3:Y:S04]  /*1ea00*/  LDL.LU.64 R14, [R1+0x518] ;  /* 0x00051800010e7983 */ /* 0x002ee80000300a00 */
[----:B------:R-:W4:Y:S04]  /*1ea10*/  LDL.LU.64 R48, [R1+0x4f0] ;  /* 0x0004f00001307983 */ /* 0x000f280000300a00 */
[----:B------:R-:W4:Y:S04]  /*1ea20*/  LDL.LU.64 R50, [R1+0x4f8] ;  /* 0x0004f80001327983 */ /* 0x000f280000300a00 */
[----:B------:R-:W2:Y:S04]  /*1ea30*/  LDL.LU.64 R44, [R1+0x4e0] ;  /* 0x0004e000012c7983 */ /* 0x000ea80000300a00 */
[----:B------:R-:W2:Y:S04]  /*1ea40*/  LDL.LU.64 R46, [R1+0x4e8] ;  /* 0x0004e800012e7983 */ /* 0x000ea80000300a00 */
        /* <DEDUP_REMOVED lines=8> */
[----:B------:R-:W4:Y:S04]  /*1ead0*/  LDL.LU R59, [R1+0x8a0] ;  /* 0x0008a000013b7983 */ /* 0x000f280000300800 */
[----:B------:R-:W4:Y:S04]  /*1eae0*/  LDL.LU R60, [R1+0x8b0] ;  /* 0x0008b000013c7983 */ /* 0x000f280000300800 */
[----:B------:R-:W4:Y:S04]  /*1eaf0*/  LDL.LU R61, [R1+0x8ac] ;  /* 0x0008ac00013d7983 */ /* 0x000f280000300800 */
[----:B------:R-:W4:Y:S01]  /*1eb00*/  LDL.LU R0, [R1+0x8b8] ;  /* 0x0008b80001007983 */ /* 0x000f220000300800 */
[----:B------:R-:W-:-:S02]  /*1eb10*/  IMAD R32, R53, 0x100, R52 ;  /* 0x0000010035207824 */ /* 0x000fc400078e0234 */
[----:B------:R-:W-:Y:S01]  /*1eb20*/  IMAD R33, R55, 0x100, R54 ;  /* 0x0000010037217824 */ /* 0x000fe200078e0236 */
[----:B------:R-:W2:Y:S04]  /*1eb30*/  LDL.LU R52, [R1+0x8b4] ;  /* 0x0008b40001347983 */ /* 0x000ea80000300800 */
[----:B------:R-:W2:Y:S04]  /*1eb40*/  LDL.LU R53, [R1+0x8c0] ;  /* 0x0008c00001357983 */ /* 0x000ea80000300800 */
[----:B------:R-:W4:Y:S04]  /*1eb50*/  LDL.LU R54, [R1+0x8bc] ;  /* 0x0008bc0001367983 */ /* 0x000f280000300800 */
[----:B------:R-:W4:Y:S01]  /*1eb60*/  LDL.LU R55, [R1+0x8c8] ;  /* 0x0008c80001377983 */ /* 0x000f220000300800 */
[----:B------:R-:W-:Y:S01]  /*1eb70*/  IMAD R34, R57, 0x100, R56 ;  /* 0x0000010039227824 */ /* 0x000fe200078e0238 */
[----:B------:R-:W-:-:S02]  /*1eb80*/  F2FP.F16.E4M3.UNPACK_B R32, R32 ;  /* 0x00000020ff20723e */ /* 0x000fc400020006ff */
[----:B------:R-:W-:Y:S02]  /*1eb90*/  F2FP.F16.E4M3.UNPACK_B R33, R33 ;  /* 0x00000021ff21723e */ /* 0x000fe400020006ff */
[----:B------:R-:W-:Y:S02]  /*1eba0*/  F2FP.F16.E4M3.UNPACK_B R35, R35 ;  /* 0x00000023ff23723e */ /* 0x000fe400020006ff */
[----:B------:R-:W-:-:S07]  /*1ebb0*/  F2FP.F16.E4M3.UNPACK_B R34, R34 ;  /* 0x00000022ff22723e */ /* 0x000fce00020006ff */
[C---:B---3--:R-:W-:Y:S01]  /*1ebc0*/  HMMA.16816.F32 R12, R32.reuse, R16, R12 ;  /* 0x00000010200c723c */ /* 0x048fe2000000180c */
[----:B----4-:R-:W-:Y:S04]  /*1ebd0*/  STL.64 [R1+0x1bf8], R54 ;  /* 0x001bf83601007387 */ /* 0x010fe80000100a00 */
[----:B--2---:R0:W-:Y:S04]  /*1ebe0*/  STL.64 [R1+0x1bf0], R52 ;  /* 0x001bf03401007387 */ /* 0x0041e80000100a00 */
[----:B0-----:R-:W2:Y:S04]  /*1ebf0*/  LDL.LU.64 R52, [R1+0x500] ;  /* 0x0005000001347983 */ /* 0x001ea80000300a00 */
[----:B------:R-:W2:Y:S04]  /*1ec00*/  LDL.LU.64 R54, [R1+0x508] ;  /* 0x0005080001367983 */ /* 0x000ea80000300a00 */
[----:B------:R-:W3:Y:S04]  /*1ec10*/  LDL.LU R56, [R1+0x8c4] ;  /* 0x0008c40001387983 */ /* 0x000ee80000300800 */
[----:B------:R-:W4:Y:S04]  /*1ec20*/  LDL.LU R57, [R1+0x8d0] ;  /* 0x0008d00001397983 */ /* 0x000f280000300800 */
[----:B------:R-:W4:Y:S04]  /*1ec30*/  LDL.LU R58, [R1+0x8cc] ;  /* 0x0008cc00013a7983 */ /* 0x000f280000300800 */
[----:B------:R-:W-:Y:S04]  /*1ec40*/  STL.64 [R1+0x510], R12 ;  /* 0x0005100c01007387 */ /* 0x000fe80000100a00 */
[----:B------:R0:W-:Y:S04]  /*1ec50*/  STL.64 [R1+0x518], R14 ;  /* 0x0005180e01007387 */ /* 0x0001e80000100a00 */
[----:B0-----:R-:W2:Y:S04]  /*1ec60*/  LDL.LU.64 R14, [R1+0x1c10] ;  /* 0x001c1000010e7983 */ /* 0x001ea80000300a00 */
[----:B------:R-:W3:Y:S01]  /*1ec70*/  LDL.LU.64 R12, [R1+0x1c08] ;  /* 0x001c0800010c7983 */ /* 0x000ee20000300a00 */
[C---:B------:R-:W-:Y:S06]  /*1ec80*/  HMMA.16816.F32 R44, R32.reuse, R10, R44 ;  /* 0x0000000a202c723c */ /* 0x040fec000000182c */
[C---:B------:R-:W-:Y:S06]  /*1ec90*/  HMMA.16816.F32 R36, R32.reuse, R8, R36 ;  /* 0x000000082024723c */ /* 0x040fec0000001824 */
[C---:B------:R-:W-:Y:S06]  /*1eca0*/  HMMA.16816.F32 R28, R32.reuse, R6, R28 ;  /* 0x00000006201c723c */ /* 0x040fec000000181c */
[C---:B------:R-:W-:Y:S06]  /*1ecb0*/  HMMA.16816.F32 R24, R32.reuse, R4, R24 ;  /* 0x000000042018723c */ /* 0x040fec0000001818 */
[C---:B------:R-:W-:Y:S06]  /*1ecc0*/  HMMA.16816.F32 R20, R32.reuse, R2, R20 ;  /* 0x000000022014723c */ /* 0x040fec0000001814 */
[C---:B--2---:R-:W-:Y:S06]  /*1ecd0*/  HMMA.16816.F32 R52, R32.reuse, R14, R52 ;  /* 0x0000000e2034723c */ /* 0x044fec0000001834 */
[----:B---3--:R-:W-:-:S15]  /*1ece0*/  HMMA.16816.F32 R48, R32, R12, R48 ;  /* 0x0000000c2030723c */ /* 0x008fde0000001830 */
[----:B------:R-:W-:-:S02]  /*1ecf0*/  NOP ;  /* 0x0000000000007918 */ /* 0x000fc40000000000 */
        /* <DEDUP_REMOVED lines=36> */
[----:B------:R-:W4:Y:S01]  /*1ef40*/  LDL.LU R59, [R1+0x1c00] ;  /* 0x001c0000013b7983 */ /* 0x000f220000300800 */
[----:B------:R-:W-:Y:S02]  /*1ef50*/  IMAD R34, R35, 0x100, R34 ;  /* 0x0000010023227824 */ /* 0x000fe400078e0222 */
[----:B------:R-:W-:Y:S01]  /*1ef60*/  IMAD R35, R61, 0x100, R60 ;  /* 0x000001003d237824 */ /* 0x000fe200078e023c */
[----:B------:R-:W-:Y:S02]  /*1ef70*/  F2FP.F16.E4M3.UNPACK_B R33, R33 ;  /* 0x00000021ff21723e */ /* 0x000fe400020006ff */
[----:B------:R-:W-:Y:S02]  /*1ef80*/  F2FP.F16.E4M3.UNPACK_B R34, R34 ;  /* 0x00000022ff22723e */ /* 0x000fe400020006ff */
[----:B------:R-:W-:-:S07]  /*1ef90*/  F2FP.F16.E4M3.UNPACK_B R35, R35 ;  /* 0x00000023ff23723e */ /* 0x000fce00020006ff */
[C---:B------:R-:W-:Y:S06]  /*1efa0*/  HMMA.16816.F32 R52, R32.reuse, R16, R52 ;  /* 0x000000102034723c */ /* 0x040fec0000001834 */
[C---:B--2---:R-:W-:Y:S06]  /*1efb0*/  HMMA.16816.F32 R48, R32.reuse, R14, R48 ;  /* 0x0000000e2030723c */ /* 0x044fec0000001830 */
[C---:B---3--:R-:W-:Y:S06]  /*1efc0*/  HMMA.16816.F32 R44, R32.reuse, R12, R44 ;  /* 0x0000000c202c723c */ /* 0x048fec000000182c */
[C---:B----4-:R-:W-:Y:S05]  /*1efd0*/  HMMA.16816.F32 R40, R32.reuse, R10, R40 ;  /* 0x0000000a2028723c */ /* 0x050fea0000001828 */
[----:B------:R-:W-:Y:S04]  /*1efe0*/  STL.64 [R1+0x4b0], R52 ;  /* 0x0004b03401007387 */ /* 0x000fe80000100a00 */
[----:B------:R0:W-:Y:S04]  /*1eff0*/  STL.64 [R1+0x4b8], R54 ;  /* 0x0004b83601007387 */ /* 0x0001e80000100a00 */
[----:B0-----:R-:W2:Y:S04]  /*1f000*/  LDL.LU.64 R54, [R1+0x1bf8] ;  /* 0x001bf80001367983 */ /* 0x001ea80000300a00 */
[----:B------:R-:W3:Y:S04]  /*1f010*/  LDL.LU.64 R52, [R1+0x1bf0] ;  /* 0x001bf00001347983 */ /* 0x000ee80000300a00 */
[----:B------:R-:W-:Y:S04]  /*1f020*/  STL.64 [R1+0x1be8], R14 ;  /* 0x001be80e01007387 */ /* 0x000fe80000100a00 */
        /* <DEDUP_REMOVED lines=16> */
[----:B------:R-:W-:Y:S09]  /*1f130*/  STL.64 [R1+0x738], R26 ;  /* 0x0007381a01007387 */ /* 0x000ff20000100a00 */
[----:B------:R0:W-:Y:S04]  /*1f140*/  STL.64 [R1+0x460], R12 ;  /* 0x0004600c01007387 */ /* 0x0001e80000100a00 */
[----:B------:R1:W-:Y:S04]  /*1f150*/  STL.64 [R1+0x468], R14 ;  /* 0x0004680e01007387 */ /* 0x0003e80000100a00 */
[----:B0-----:R-:W4:Y:S04]  /*1f160*/  LDL.LU.64 R12, [R1+0x450] ;  /* 0x00045000010c7983 */ /* 0x001f280000300a00 */
[----:B-1----:R-:W4:Y:S04]  /*1f170*/  LDL.LU.64 R14, [R1+0x458] ;  /* 0x00045800010e7983 */ /* 0x002f280000300a00 */
        /* <DEDUP_REMOVED lines=8> */
[----:B------:R-:W2:Y:S04]  /*1f200*/  LDL.LU.64 R20, [R1+0x400] ;  /* 0x0004000001147983 */ /* 0x000ea80000300a00 */
[----:B------:R-:W3:Y:S01]  /*1f210*/  LDL.LU.64 R22, [R1+0x408] ;  /* 0x0004080001167983 */ /* 0x000ee20000300a00 */
[----:B------:R-:W-:-:S05]  /*1f220*/  IMAD R35, R58, 0x100, R57 ;  /* 0x000001003a237824 */ /* 0x000fca00078e0239 */
[----:B------:R-:W-:Y:S01]  /*1f230*/  F2FP.F16.E4M3.UNPACK_B R35, R35 ;  /* 0x00000023ff23723e */ /* 0x000fe200020006ff */
[----:B---3--:R-:W-:Y:S04]  /*1f240*/  STL.64 [R1+0x1bc8], R22 ;  /* 0x001bc81601007387 */ /* 0x008fe80000100a00 */
[----:B--2---:R0:W-:Y:S04]  /*1f250*/  STL.64 [R1+0x1bc0], R20 ;  /* 0x001bc01401007387 */ /* 0x0041e80000100a00 */
[----:B0-----:R-:W2:Y:S04]  /*1f260*/  LDL.LU.64 R20, [R1+0x710] ;  /* 0x0007100001147983 */ /* 0x001ea80000300a00 */
[----:B------:R-:W3:Y:S01]  /*1f270*/  LDL.LU.64 R22, [R1+0x718] ;  /* 0x0007180001167983 */ /* 0x000ee20000300a00 */
[----:B------:R-:W-:-:S02]  /*1f280*/  IMAD R32, R52, 0x100, R0 ;  /* 0x0000010034207824 */ /* 0x000fc400078e0200 */
[----:B------:R-:W-:Y:S02]  /*1f290*/  IMAD R33, R54, 0x100, R53 ;  /* 0x0000010036217824 */ /* 0x000fe400078e0235 */
[----:B------:R-:W-:Y:S01]  /*1f2a0*/  IMAD R34, R56, 0x100, R55 ;  /* 0x0000010038227824 */ /* 0x000fe200078e0237 */
[----:B------:R-:W-:Y:S02]  /*1f2b0*/  F2FP.F16.E4M3.UNPACK_B R32, R32 ;  /* 0x00000020ff20723e */ /* 0x000fe400020006ff */
[----:B------:R-:W-:Y:S02]  /*1f2c0*/  F2FP.F16.E4M3.UNPACK_B R33, R33 ;  /* 0x00000021ff21723e */ /* 0x000fe400020006ff */
[----:B------:R-:W-:-:S07]  /*1f2d0*/  F2FP.F16.E4M3.UNPACK_B R34, R34 ;  /* 0x00000022ff22723e */ /* 0x000fce00020006ff */
[C---:B----4-:R-:W-:Y:S01]  /*1f2e0*/  HMMA.16816.F32 R12, R32.reuse, R16, R12 ;  /* 0x00000010200c723c */ /* 0x050fe2000000180c */
[----:B---3--:R-:W-:Y:S04]  /*1f2f0*/  STL.64 [R1+0x1bd8], R22 ;  /* 0x001bd81601007387 */ /* 0x008fe80000100a00 */
[----:B--2---:R0:W-:Y:S04]  /*1f300*/  STL.64 [R1+0x1bd0], R20 ;  /* 0x001bd01401007387 */ /* 0x0041e80000100a00 */
[----:B0-----:R-:W2:Y:S04]  /*1f310*/  LDL.LU.64 R20, [R1+0x720] ;  /* 0x0007200001147983 */ /* 0x001ea80000300a00 */
[----:B------:R-:W2:Y:S04]  /*1f320*/  LDL.LU.64 R22, [R1+0x728] ;  /* 0x0007280001167983 */ /* 0x000ea80000300a00 */
[----:B------:R-:W3:Y:S04]  /*1f330*/  LDL.LU R50, [R1+0x8dc] ;  /* 0x0008dc0001327983 */ /* 0x000ee80000300800 */
[----:B------:R-:W3:Y:S04]  /*1f340*/  LDL.LU R51, [R1+0x8d8] ;  /* 0x0008d80001337983 */ /* 0x000ee80000300800 */
        /* <DEDUP_REMOVED lines=14> */
[----:B------:R-:W-:Y:S04]  /*1f430*/  STL.64 [R1+0x450], R12 ;  /* 0x0004500c01007387 */ /* 0x000fe80000100a00 */
[----:B------:R0:W-:Y:S04]  /*1f440*/  STL.64 [R1+0x458], R14 ;  /* 0x0004580e01007387 */ /* 0x0001e80000100a00 */
[----:B0-----:R-:W3:Y:S04]  /*1f450*/  LDL.LU.64 R14, [R1+0x1be8] ;  /* 0x001be800010e7983 */ /* 0x001ee80000300a00 */
[----:B------:R-:W4:Y:S01]  /*1f460*/  LDL.LU.64 R12, [R1+0x1be0] ;  /* 0x001be000010c7983 */ /* 0x000f220000300a00 */
[C---:B------:R-:W-:Y:S06]  /*1f470*/  HMMA.16816.F32 R28, R32.reuse, R10, R28 ;  /* 0x0000000a201c723c */ /* 0x040fec000000181c */
[C---:B------:R-:W-:Y:S06]  /*1f480*/  HMMA.16816.F32 R24, R32.reuse, R8, R24 ;  /* 0x000000082018723c */ /* 0x040fec0000001818 */
[C---:B--2---:R-:W-:Y:S06]  /*1f490*/  HMMA.16816.F32 R20, R32.reuse, R6, R20 ;  /* 0x000000062014723c */ /* 0x044fec0000001814 */
[C---:B---3--:R-:W-:Y:S06]  /*1f4a0*/  HMMA.16816.F32 R40, R32.reuse, R14, R40 ;  /* 0x0000000e2028723c */ /* 0x048fec0000001828 */
[----:B----4-:R-:W-:-:S15]  /*1f4b0*/  HMMA.16816.F32 R36, R32, R12, R36 ;  /* 0x0000000c2024723c */ /* 0x010fde0000001824 */
[----:B------:R-:W-:-:S02]  /*1f4c0*/  NOP ;  /* 0x0000000000007918 */ /* 0x000fc40000000000 */
[----:B------:R0:W-:Y:S04]  /*1f4d0*/  STL.64 [R1+0x440], R40 ;  /* 0x0004402801007387 */ /* 0x0001e80000100a00 */
[----:B------:R1:W-:Y:S04]  /*1f4e0*/  STL.64 [R1+0x448], R42 ;  /* 0x0004482a01007387 */ /* 0x0003e80000100a00 */
[----:B------:R2:W-:Y:S04]  /*1f4f0*/  STL.64 [R1+0x430], R36 ;  /* 0x0004302401007387 */ /* 0x0005e80000100a00 */
[----:B------:R3:W-:Y:S04]  /*1f500*/  STL.64 [R1+0x438], R38 ;  /* 0x0004382601007387 */ /* 0x0007e80000100a00 */
[----:B0-----:R-:W4:Y:S04]  /*1f510*/  LDL.LU.64 R40, [R1+0x3f0] ;  /* 0x0003f00001287983 */ /* 0x001f280000300a00 */
[----:B------:R0:W-:Y:S04]  /*1f520*/  STL.64 [R1+0x420], R28 ;  /* 0x0004201c01007387 */ /* 0x0001e80000100a00 */
[----:B------:R0:W-:Y:S04]  /*1f530*/  STL.64 [R1+0x428], R30 ;  /* 0x0004281e01007387 */ /* 0x0001e80000100a00 */
[----:B-1----:R-:W4:Y:S04]  /*1f540*/  LDL.LU.64 R42, [R1+0x3f8] ;  /* 0x0003f800012a7983 */ /* 0x002f280000300a00 */
[----:B------:R1:W-:Y:S04]  /*1f550*/  STL.64 [R1+0x410], R24 ;  /* 0x0004101801007387 */ /* 0x0003e80000100a00 */
[----:B------:R1:W-:Y:S04]  /*1f560*/  STL.64 [R1+0x418], R26 ;  /* 0x0004181a01007387 */ /* 0x0003e80000100a00 */
[----:B--2---:R-:W2:Y:S04]  /*1f570*/  LDL.LU.64 R36, [R1+0x3e0] ;  /* 0x0003e00001247983 */ /* 0x004ea80000300a00 */
[----:B---3--:R-:W2:Y:S04]  /*1f580*/  LDL.LU.64 R38, [R1+0x3e8] ;  /* 0x0003e80001267983 */ /* 0x008ea80000300a00 */
[----:B0-----:R-:W3:Y:S04]  /*1f590*/  LDL.LU.64 R28, [R1+0x3d0] ;  /* 0x0003d000011c7983 */ /* 0x001ee80000300a00 */
[----:B------:R-:W3:Y:S04]  /*1f5a0*/  LDL.LU.64 R30, [R1+0x3d8] ;  /* 0x0003d800011e7983 */ /* 0x000ee80000300a00 */
[----:B-1----:R-:W3:Y:S04]  /*1f5b0*/  LDL.LU.64 R24, [R1+0x3c0] ;  /* 0x0003c00001187983 */ /* 0x002ee80000300a00 */
[----:B------:R-:W3:Y:S04]  /*1f5c0*/  LDL.LU.64 R26, [R1+0x3c8] ;  /* 0x0003c800011a7983 */ /* 0x000ee80000300a00 */
[----:B------:R-:W-:Y:S04]  /*1f5d0*/  STL.64 [R1+0x720], R20 ;  /* 0x0007201401007387 */ /* 0x000fe80000100a00 */
[----:B------:R0:W-:Y:S04]  /*1f5e0*/  STL.64 [R1+0x728], R22 ;  /* 0x0007281601007387 */ /* 0x0001e80000100a00 */
[----:B0-----:R-:W4:Y:S04]  /*1f5f0*/  LDL.LU.64 R22, [R1+0x1bd8] ;  /* 0x001bd80001167983 */ /* 0x001f280000300a00 */
[----:B------:R-:W4:Y:S02]  /*1f600*/  LDL.LU.64 R20, [R1+0x1bd0] ;  /* 0x001bd00001147983 */ /* 0x000f240000300a00 */
[----:B----4-:R-:W-:-:S15]  /*1f610*/  HMMA.16816.F32 R20, R32, R4, R20 ;  /* 0x000000042014723c */ /* 0x010fde0000001814 */
[----:B------:R-:W-:-:S08]  /*1f620*/  NOP ;  /* 0x0000000000007918 */ /* 0x000fd00000000000 */
[----:B------:R-:W-:Y:S04]  /*1f630*/  STL.64 [R1+0x710], R20 ;  /* 0x0007101401007387 */ /* 0x000fe80000100a00 */
[----:B------:R0:W-:Y:S04]  /*1f640*/  STL.64 [R1+0x718], R22 ;  /* 0x0007181601007387 */ /* 0x0001e80000100a00 */
[----:B0-----:R-:W4:Y:S04]  /*1f650*/  LDL.LU.64 R22, [R1+0x1bc8] ;  /* 0x001bc80001167983 */ /* 0x001f280000300a00 */
[----:B------:R-:W4:Y:S02]  /*1f660*/  LDL.LU.64 R20, [R1+0x1bc0] ;  /* 0x001bc00001147983 */ /* 0x000f240000300a00 */
[----:B----4-:R-:W-:Y:S07]  /*1f670*/  HMMA.16816.F32 R20, R32, R2, R20 ;  /* 0x000000022014723c */ /* 0x010fee0000001814 */
[----:B------:R-:W-:-:S02]  /*1f680*/  IMAD R32, R51, 0x100, R50 ;  /* 0x0000010033207824 */ /* 0x000fc400078e0232 */
[----:B------:R-:W-:Y:S02]  /*1f690*/  IMAD R33, R45, 0x100, R44 ;  /* 0x000001002d217824 */ /* 0x000fe400078e022c */
[----:B------:R-:W-:Y:S02]  /*1f6a0*/  IMAD R34, R47, 0x100, R46 ;  /* 0x000001002f227824 */ /* 0x000fe400078e022e */
[----:B------:R-:W-:Y:S01]  /*1f6b0*/  IMAD R35, R61, 0x100, R60 ;  /* 0x000001003d237824 */ /* 0x000fe200078e023c */
[----:B------:R-:W-:Y:S02]  /*1f6c0*/  F2FP.F16.E4M3.UNPACK_B R32, R32 ;  /* 0x00000020ff20723e */ /* 0x000fe400020006ff */
[----:B------:R-:W-:Y:S02]  /*1f6d0*/  F2FP.F16.E4M3.UNPACK_B R33, R33 ;  /* 0x00000021ff21723e */ /* 0x000fe400020006ff */
[----:B------:R-:W-:Y:S02]  /*1f6e0*/  F2FP.F16.E4M3.UNPACK_B R34, R34 ;  /* 0x00000022ff22723e */ /* 0x000fe400020006ff */
[----:B------:R-:W-:-:S03]  /*1f6f0*/  F2FP.F16.E4M3.UNPACK_B R35, R35 ;  /* 0x00000023ff23723e */ /* 0x000fc600020006ff */
[----:B------:R0:W-:Y:S04]  /*1f700*/  STL.64 [R1+0x400], R20 ;  /* 0x0004001401007387 */ /* 0x0001e80000100a00 */
[----:B------:R1:W-:Y:S01]  /*1f710*/  STL.64 [R1+0x408], R22 ;  /* 0x0004081601007387 */ /* 0x0003e20000100a00 */
[C---:B------:R-:W-:Y:S06]  /*1f720*/  HMMA.16816.F32 R40, R32.reuse, R16, R40 ;  /* 0x000000102028723c */ /* 0x040fec0000001828 */
[C---:B--2---:R-:W-:Y:S01]  /*1f730*/  HMMA.16816.F32 R36, R32.reuse, R14, R36 ;  /* 0x0000000e2024723c */ /* 0x044fe20000001824 */
[----:B0-----:R-:W2:Y:S04]  /*1f740*/  LDL.LU.64 R20, [R1+0x3b0] ;  /* 0x0003b00001147983 */ /* 0x001ea80000300a00 */
[----:B-1----:R-:W2:Y:S01]  /*1f750*/  LDL.LU.64 R22, [R1+0x3b8] ;  /* 0x0003b80001167983 */ /* 0x002ea20000300a00 */
[C---:B---3--:R-:W-:Y:S06]  /*1f760*/  HMMA.16816.F32 R28, R32.reuse, R12, R28 ;  /* 0x0000000c201c723c */ /* 0x048fec000000181c */
[----:B------:R-:W-:Y:S05]  /*1f770*/  HMMA.16816.F32 R24, R32, R10, R24 ;  /* 0x0000000a2018723c */ /* 0x000fea0000001818 */
[----:B------:R-:W-:Y:S04]  /*1f780*/  STL.64 [R1+0x3f0], R40 ;  /* 0x0003f02801007387 */ /* 0x000fe80000100a00 */
[----:B------:R-:W-:Y:S04]  /*1f790*/  STL.64 [R1+0x3f8], R42 ;  /* 0x0003f82a01007387 */ /* 0x000fe80000100a00 */
[----:B------:R-:W-:Y:S04]  /*1f7a0*/  STL.64 [R1+0x3e0], R36 ;  /* 0x0003e02401007387 */ /* 0x000fe80000100a00 */
[----:B------:R-:W-:Y:S04]  /*1f7b0*/  STL.64 [R1+0x3e8], R38 ;  /* 0x0003e82601007387 */ /* 0x000fe80000100a00 */
[----:B------:R-:W-:Y:S04]  /*1f7c0*/  STL.64 [R1+0x3d0], R28 ;  /* 0x0003d01c01007387 */ /* 0x000fe80000100a00 */
[----:B------:R-:W-:Y:S04]  /*1f7d0*/  STL.64 [R1+0x3d8], R30 ;  /* 0x0003d81e01007387 */ /* 0x000fe80000100a00 */
[----:B------:R0:W-:Y:S04]  /*1f7e0*/  STL.64 [R1+0x3c0], R24 ;  /* 0x0003c01801007387 */ /* 0x0001e80000100a00 */
[----:B------:R1:W-:Y:S04]  /*1f7f0*/  STL.64 [R1+0x3c8], R26 ;  /* 0x0003c81a01007387 */ /* 0x0003e80000100a00 */
[----:B0-----:R-:W3:Y:S04]  /*1f800*/  LDL.LU.64 R24, [R1+0x700] ;  /* 0x0007000001187983 */ /* 0x001ee80000300a00 */
[----:B-1----:R-:W3:Y:S01]  /*1f810*/  LDL.LU.64 R26, [R1+0x708] ;  /* 0x00070800011a7983 */ /* 0x002ee20000300a00 */
[----:B------:R-:W-:-:S02]  /*1f820*/  IMAD R37, R56, 0x100, R55 ;  /* 0x0000010038257824 */ /* 0x000fc400078e0237 */
[----:B------:R-:W-:Y:S01]  /*1f830*/  IMAD R38, R58, 0x100, R57 ;  /* 0x000001003a267824 */ /* 0x000fe200078e0239 */
[----:B------:R-:W4:Y:S04]  /*1f840*/  LDL.LU R55, [R1+0x91c] ;  /* 0x00091c0001377983 */ /* 0x000f280000300800 */
[----:B------:R-:W4:Y:S04]  /*1f850*/  LDL.LU R56, [R1+0x918] ;  /* 0x0009180001387983 */ /* 0x000f280000300800 */
[----:B------:R-:W4:Y:S04]  /*1f860*/  LDL.LU R57, [R1+0x924] ;  /* 0x0009240001397983 */ /* 0x000f280000300800 */
[----:B------:R-:W4:Y:S04]  /*1f870*/  LDL.LU R58, [R1+0x920] ;  /* 0x00092000013a7983 */ /* 0x000f280000300800 */
[----:B------:R-:W4:Y:S01]  /*1f880*/  LDL.LU.64 R48, [R1+0x6f0] ;  /* 0x0006f00001307983 */ /* 0x000f220000300a00 */
[----:B--2---:R-:W-:-:S15]  /*1f890*/  HMMA.16816.F32 R20, R32, R8, R20 ;  /* 0x000000082014723c */ /* 0x004fde0000001814 */
[----:B------:R-:W-:-:S08]  /*1f8a0*/  NOP ;  /* 0x0000000000007918 */ /* 0x000fd00000000000 */
[----:B------:R0:W-:Y:S04]  /*1f8b0*/  STL.64 [R1+0x3b0], R20 ;  /* 0x0003b01401007387 */ /* 0x0001e80000100a00 */
[----:B------:R1:W-:Y:S04]  /*1f8c0*/  STL.64 [R1+0x3b8], R22 ;  /* 0x0003b81601007387 */ /* 0x0003e80000100a00 */
[----:B------:R-:W4:Y:S04]  /*1f8d0*/  LDL.LU.64 R50, [R1+0x6f8] ;  /* 0x0006f80001327983 */ /* 0x000f280000300a00 */
[----:B------:R-:W2:Y:S04]  /*1f8e0*/  LDL.LU.64 R44, [R1+0x3a0] ;  /* 0x0003a000012c7983 */ /* 0x000ea80000300a00 */
[----:B------:R-:W2:Y:S04]  /*1f8f0*/  LDL.LU.64 R46, [R1+0x3a8] ;  /* 0x0003a800012e7983 */ /* 0x000ea80000300a00 */
[----:B0-----:R-:W2:Y:S04]  /*1f900*/  LDL.LU.64 R20, [R1+0x390] ;  /* 0x0003900001147983 */ /* 0x001ea80000300a00 */
[----:B-1----:R-:W2:Y:S04]  /*1f910*/  LDL.LU.64 R22, [R1+0x398] ;  /* 0x0003980001167983 */ /* 0x002ea80000300a00 */
[----:B------:R-:W2:Y:S04]  /*1f920*/  LDL.LU.64 R40, [R1+0x380] ;  /* 0x0003800001287983 */ /* 0x000ea80000300a00 */
[----:B------:R-:W2:Y:S01]  /*1f930*/  LDL.LU.64 R42, [R1+0x388] ;  /* 0x00038800012a7983 */ /* 0x000ea20000300a00 */
[----:B---3--:R-:W-:-:S15]  /*1f940*/  HMMA.16816.F32 R24, R32, R6, R24 ;  /* 0x000000062018723c */ /* 0x008fde0000001818 */
[----:B------:R-:W-:-:S08]  /*1f950*/  NOP ;  /* 0x0000000000007918 */ /* 0x000fd00000000000 */
[----:B------:R0:W-:Y:S04]  /*1f960*/  STL.64 [R1+0x700], R24 ;  /* 0x0007001801007387 */ /* 0x0001e80000100a00 */
[----:B------:R1:W-:Y:S04]  /*1f970*/  STL.64 [R1+0x708], R26 ;  /* 0x0007081a01007387 */ /* 0x0003e80000100a00 */
[----:B------:R-:W3:Y:S04]  /*1f980*/  LDL.LU.64 R28, [R1+0x370] ;  /* 0x00037000011c7983 */ /* 0x000ee80000300a00 */
[----:B------:R-:W3:Y:S01]  /*1f990*/  LDL.LU.64 R30, [R1+0x378] ;  /* 0x00037800011e7983 */ /* 0x000ee20000300a00 */
[----:B------:R-:W-:-:S02]  /*1f9a0*/  IMAD R36, R52, 0x100, R0 ;  /* 0x0000010034247824 */ /* 0x000fc400078e0200 */
[----:B------:R-:W-:Y:S01]  /*1f9b0*/  IMAD R39, R54, 0x100, R53 ;  /* 0x0000010036277824 */ /* 0x000fe200078e0235 */
[----:B------:R-:W-:Y:S02]  /*1f9c0*/  F2FP.F16.E4M3.UNPACK_B R37, R37 ;  /* 0x00000025ff25723e */ /* 0x000fe400020006ff */
[----:B------:R-:W-:Y:S02]  /*1f9d0*/  F2FP.F16.E4M3.UNPACK_B R38, R38 ;  /* 0x00000026ff26723e */ /* 0x000fe400020006ff */
[----:B------:R-:W-:Y:S02]  /*1f9e0*/  F2FP.F16.E4M3.UNPACK_B R36, R36 ;  /* 0x00000024ff24723e */ /* 0x000fe400020006ff */
[----:B------:R-:W-:Y:S01]  /*1f9f0*/  F2FP.F16.E4M3.UNPACK_B R39, R39 ;  /* 0x00000027ff27723e */ /* 0x000fe200020006ff */
[----:B0-----:R-:W3:Y:S04]  /*1fa00*/  LDL.LU.64 R24, [R1+0x360] ;  /* 0x0003600001187983 */ /* 0x001ee80000300a00 */
[----:B-1----:R-:W3:Y:S04]  /*1fa10*/  LDL.LU.64 R26, [R1+0x368] ;  /* 0x00036800011a7983 */ /* 0x002ee80000300a00 */
[----:B------:R-:W3:Y:S04]  /*1fa20*/  LDL.LU R0, [R1+0x93c] ;  /* 0x00093c0001007983 */ /* 0x000ee80000300800 */
[----:B------:R-:W3:Y:S04]  /*1fa30*/  LDL.LU R52, [R1+0x938] ;  /* 0x0009380001347983 */ /* 0x000ee80000300800 */
[----:B------:R-:W3:Y:S04]  /*1fa40*/  LDL.LU R53, [R1+0x944] ;  /* 0x0009440001357983 */ /* 0x000ee80000300800 */
[----:B------:R-:W3:Y:S04]  /*1fa50*/  LDL.LU R54, [R1+0x940] ;  /* 0x0009400001367983 */ /* 0x000ee80000300800 */
[----:B------:R-:W-:Y:S04]  /*1fa60*/  STL.64 [R1+0x1bb8], R6 ;  /* 0x001bb80601007387 */ /* 0x000fe80000100a00 */
[----:B------:R0:W-:Y:S01]  /*1fa70*/  STL.64 [R1+0x1bb0], R4 ;  /* 0x001bb00401007387 */ /* 0x0001e20000100a00 */
[C---:B----4-:R-:W-:Y:S06]  /*1fa80*/  HMMA.16816.F32 R48, R32.reuse, R4, R48 ;  /* 0x000000042030723c */ /* 0x050fec0000001830 */
[----:B--2---:R-:W-:Y:S06]  /*1fa90*/  HMMA.16816.F32 R32, R32, R2, R44 ;  /* 0x000000022020723c */ /* 0x004fec000000182c */
[C---:B0-----:R-:W-:Y:S11]  /*1faa0*/  HMMA.16816.F32 R4, R36.reuse, R16, R20 ;  /* 0x000000102404723c */ /* 0x041ff60000001814 */
[----:B------:R-:W-:Y:S04]  /*1fab0*/  STL.64 [R1+0x6f0], R48 ;  /* 0x0006f03001007387 */ /* 0x000fe80000100a00 */
[----:B------:R-:W-:Y:S04]  /*1fac0*/  STL.64 [R1+0x6f8], R50 ;  /* 0x0006f83201007387 */ /* 0x000fe80000100a00 */
[----:B------:R-:W2:Y:S04]  /*1fad0*/  LDL.LU R22, [R1+0x92c] ;  /* 0x00092c0001167983 */ /* 0x000ea80000300800 */
[----:B------:R-:W-:Y:S04]  /*1fae0*/  STL.64 [R1+0x3a0], R32 ;  /* 0x0003a02001007387 */ /* 0x000fe80000100a00 */
[----:B------:R-:W-:Y:S04]  /*1faf0*/  STL.64 [R1+0x3a8], R34 ;  /* 0x0003a82201007387 */ /* 0x000fe80000100a00 */
[----:B------:R-:W2:Y:S04]  /*1fb00*/  LDL.LU R23, [R1+0x928] ;  /* 0x0009280001177983 */ /* 0x000ea80000300800 */
[----:B------:R-:W-:Y:S04]  /*1fb10*/  STL.64 [R1+0x390], R4 ;  /* 0x0003900401007387 */ /* 0x000fe80000100a00 */
[----:B------:R3:W-:Y:S04]  /*1fb20*/  STL.64 [R1+0x398], R6 ;  /* 0x0003980601007387 */ /* 0x0007e80000100a00 */
[----:B------:R-:W4:Y:S04]  /*1fb30*/  LDL.LU R60, [R1+0x934] ;  /* 0x00093400013c7983 */ /* 0x000f280000300800 */
[----:B------:R-:W4:Y:S04]  /*1fb40*/  LDL.LU R61, [R1+0x930] ;  /* 0x00093000013d7983 */ /* 0x000f280000300800 */
[----:B------:R-:W-:Y:S04]  /*1fb50*/  STL.64 [R1+0x1b98], R18 ;  /* 0x001b981201007387 */ /* 0x000fe80000100a00 */
[----:B------:R0:W-:Y:S01]  /*1fb60*/  STL.64 [R1+0x1b90], R16 ;  /* 0x001b901001007387 */ /* 0x0001e20000100a00 */
[C---:B---3--:R-:W-:Y:S06]  /*1fb70*/  HMMA.16816.F32 R4, R36.reuse, R12, R28 ;  /* 0x0000000c2404723c */ /* 0x048fec000000181c */
[----:B0-----:R-:W-:Y:S06]  /*1fb80*/  HMMA.16816.F32 R16, R36, R14, R40 ;  /* 0x0000000e2410723c */ /* 0x001fec0000001828 */
[----:B------:R-:W-:-:S15]  /*1fb90*/  STL.64 [R1+0x1ba8], R14 ;  /* 0x001ba80e01007387 */ /* 0x000fde0000100a00 */
[----:B------:R-:W-:-:S02]  /*1fba0*/  NOP ;  /* 0x0000000000007918 */ /* 0x000fc40000000000 */
[----:B------:R-:W-:Y:S04]  /*1fbb0*/  STL.64 [R1+0x380], R16 ;  /* 0x0003801001007387 */ /* 0x000fe80000100a00 */
[----:B------:R-:W-:Y:S04]  /*1fbc0*/  STL.64 [R1+0x388], R18 ;  /* 0x0003881201007387 */ /* 0x000fe80000100a00 */
[----:B------:R-:W-:Y:S04]  /*1fbd0*/  STL.64 [R1+0x1ba0], R12 ;  /* 0x001ba00c01007387 */ /* 0x000fe80000100a00 */
[----:B------:R0:W-:Y:S04]  /*1fbe0*/  STL.64 [R1+0x370], R4 ;  /* 0x0003700401007387 */ /* 0x0001e80000100a00 */
[----:B------:R1:W-:Y:S04]  /*1fbf0*/  STL.64 [R1+0x378], R6 ;  /* 0x0003780601007387 */ /* 0x0003e80000100a00 */
[----:B0-----:R-:W3:Y:S04]  /*1fc00*/  LDL.LU.64 R4, [R1+0x350] ;  /* 0x0003500001047983 */ /* 0x001ee80000300a00 */
[----:B-1----:R-:W3:Y:S01]  /*1fc10*/  LDL.LU.64 R6, [R1+0x358] ;  /* 0x0003580001067983 */ /* 0x002ee20000300a00 */
[----:B------:R-:W-:Y:S01]  /*1fc20*/  HMMA.16816.F32 R12, R36, R10, R24 ;  /* 0x0000000a240c723c */ /* 0x000fe20000001818 */
[----:B------:R-:W-:-:S02]  /*1fc30*/  IMAD R32, R56, 0x100, R55 ;  /* 0x0000010038207824 */ /* 0x000fc400078e0237 */
[----:B------:R-:W-:-:S15]  /*1fc40*/  IMAD R33, R58, 0x100, R57 ;  /* 0x000001003a217824 */ /* 0x000fde00078e0239 */
[----:B------:R-:W-:-:S05]  /*1fc50*/  NOP ;  /* 0x0000000000007918 */ /* 0x000fca0000000000 */
        /* <DEDUP_REMOVED lines=20> */
[----:B---3--:R-:W-:-:S15]  /*1fda0*/  HMMA.16816.F32 R4, R36, R8, R4 ;  /* 0x000000082404723c */ /* 0x008fde0000001804 */
[----:B------:R-:W-:-:S08]  /*1fdb0*/  NOP ;  /* 0x0000000000007918 */ /* 0x000fd00000000000 */
[----:B------:R-:W-:Y:S04]  /*1fdc0*/  STL.64 [R1+0x350], R4 ;  /* 0x0003500401007387 */ /* 0x000fe80000100a00 */
[----:B------:R0:W-:Y:S04]  /*1fdd0*/  STL.64 [R1+0x358], R6 ;  /* 0x0003580601007387 */ /* 0x0001e80000100a00 */
[----:B0-----:R-:W4:Y:S04]  /*1fde0*/  LDL.LU.64 R6, [R1+0x1bb8] ;  /* 0x001bb80001067983 */ /* 0x001f280000300a00 */
[----:B------:R-:W3:Y:S01]  /*1fdf0*/  LDL.LU.64 R4, [R1+0x1bb0] ;  /* 0x001bb00001047983 */ /* 0x000ee20000300a00 */
[----:B--2---:R-:W-:-:S03]  /*1fe00*/  IMAD R34, R23, 0x100, R22 ;  /* 0x0000010017227824 */ /* 0x004fc600078e0216 */
[----:B------:R-:W2:Y:S04]  /*1fe10*/  LDL.LU.64 R20, [R1+0x2f0] ;  /* 0x0002f00001147983 */ /* 0x000ea80000300a00 */
[----:B------:R-:W2:Y:S01]  /*1fe20*/  LDL.LU.64 R22, [R1+0x2f8] ;  /* 0x0002f80001167983 */ /* 0x000ea20000300a00 */
[C---:B----4-:R-:W-:Y:S06]  /*1fe30*/  HMMA.16816.F32 R12, R36.reuse, R6, R12 ;  /* 0x00000006240c723c */ /* 0x050fec000000180c */
[----:B---3--:R-:W-:-:S15]  /*1fe40*/  HMMA.16816.F32 R16, R36, R4, R16 ;  /* 0x000000042410723c */ /* 0x008fde0000001810 */
[----:B------:R-:W-:-:S02]  /*1fe50*/  NOP ;  /* 0x0000000000007918 */ /* 0x000fc40000000000 */
[----:B------:R-:W-:Y:S04]  /*1fe60*/  STL.64 [R1+0x6e0], R12 ;  /* 0x0006e00c01007387 */ /* 0x000fe80000100a00 */
[----:B------:R0:W-:Y:S04]  /*1fe70*/  STL.64 [R1+0x6e8], R14 ;  /* 0x0006e80e01007387 */ /* 0x0001e80000100a00 */
[----:B0-----:R-:W3:Y:S04]  /*1fe80*/  LDL.LU.64 R14, [R1+0x1ba8] ;  /* 0x001ba800010e7983 */ /* 0x001ee80000300a00 */
[----:B------:R-:W4:Y:S04]  /*1fe90*/  LDL.LU.64 R12, [R1+0x1ba0] ;  /* 0x001ba000010c7983 */ /* 0x000f280000300a00 */
[----:B------:R-:W-:Y:S04]  /*1fea0*/  STL.64 [R1+0x6d0], R16 ;  /* 0x0006d01001007387 */ /* 0x000fe80000100a00 */
[----:B------:R0:W-:Y:S04]  /*1feb0*/  STL.64 [R1+0x6d8], R18 ;  /* 0x0006d81201007387 */ /* 0x0001e80000100a00 */
[----:B0-----:R-:W4:Y:S04]  /*1fec0*/  LDL.LU.64 R18, [R1+0x1b98] ;  /* 0x001b980001127983 */ /* 0x001f280000300a00 */
[----:B------:R-:W4:Y:S01]  /*1fed0*/  LDL.LU.64 R16, [R1+0x1b90] ;  /* 0x001b900001107983 */ /* 0x000f220000300a00 */
[----:B------:R-:W-:Y:S01]  /*1fee0*/  IMAD R35, R61, 0x100, R60 ;  /* 0x000001003d237824 */ /* 0x000fe200078e023c */
[----:B------:R-:W-:-:S02]  /*1fef0*/  F2FP.F16.E4M3.UNPACK_B R32, R32 ;  /* 0x00000020ff20723e */ /* 0x000fc400020006ff */
[----:B------:R-:W-:Y:S02]  /*1ff00*/  F2FP.F16.E4M3.UNPACK_B R33, R33 ;  /* 0x00000021ff21723e */ /* 0x000fe400020006ff */
[----:B------:R-:W-:Y:S02]  /*1ff10*/  F2FP.F16.E4M3.UNPACK_B R34, R34 ;  /* 0x00000022ff22723e */ /* 0x000fe400020006ff */
[----:B------:R-:W-:Y:S01]  /*1ff20*/  F2FP.F16.E4M3.UNPACK_B R35, R35 ;  /* 0x00000023ff23723e */ /* 0x000fe200020006ff */
[----:B------:R-:W-:Y:S06]  /*1ff30*/  HMMA.16816.F32 R48, R36, R2, R48 ;  /* 0x000000022430723c */ /* 0x000fec0000001830 */
[C---:B------:R-:W-:Y:S06]  /*1ff40*/  HMMA.16816.F32 R24, R32.reuse, R10, R24 ;  /* 0x0000000a2018723c */ /* 0x040fec0000001818 */
[C---:B--2---:R-:W-:Y:S11]  /*1ff50*/  HMMA.16816.F32 R20, R32.reuse, R8, R20 ;  /* 0x000000082014723c */ /* 0x044ff60000001814 */
[----:B------:R-:W-:Y:S04]  /*1ff60*/  STL.64 [R1+0x340], R48 ;  /* 0x0003403001007387 */ /* 0x000fe80000100a00 */
[----:B------:R-:W-:Y:S01]  /*1ff70*/  STL.64 [R1+0x348], R50 ;  /* 0x0003483201007387 */ /* 0x000fe20000100a00 */
[C---:B---3--:R-:W-:Y:S06]  /*1ff80*/  HMMA.16816.F32 R36, R32.reuse, R14, R40 ;  /* 0x0000000e2024723c */ /* 0x048fec0000001828 */
[C---:B----4-:R-:W-:Y:S06]  /*1ff90*/  HMMA.16816.F32 R28, R32.reuse, R12, R28 ;  /* 0x0000000c201c723c */ /* 0x050fec000000181c */
[----:B------:R-:W-:-:S15]  /*1ffa0*/  HMMA.16816.F32 R44, R32, R16, R44 ;  /* 0x00000010202c723c */ /* 0x000fde000000182c */
[----:B------:R-:W-:-:S08]  /*1ffb0*/  NOP ;  /* 0x0000000000007918 */ /* 0x000fd00000000000 */
[----:B------:R-:W-:Y:S04]  /*1ffc0*/  STL.64 [R1+0x330], R44 ;  /* 0x0003302c01007387 */ /* 0x000fe80000100a00 */
[----:B------:R-:W-:Y:S04]  /*1ffd0*/  STL.64 [R1+0x338], R46 ;  /* 0x0003382e01007387 */ /* 0x000fe80000100a00 */
[----:B------:R-:W-:Y:S04]  /*1ffe0*/  STL.64 [R1+0x320], R36 ;  /* 0x0003202401007387 */ /* 0x000fe80000100a00 */
[----:B------:R-:W-:Y:S04]  /*1fff0*/  STL.64 [R1+0x328], R38 ;  /* 0x0003282601007387 */ /* 0x000fe80000100a00 */
[----:B------:R0:W-:Y:S04]  /*20000*/  STL.64 [R1+0x310], R28 ;  /* 0x0003101c01007387 */ /* 0x0001e80000100a00 */
[----:B------:R1:W-:Y:S04]  /*20010*/  STL.64 [R1+0x318], R30 ;  /* 0x0003181e01007387 */ /* 0x0003e80000100a00 */
[----:B------:R2:W-:Y:S04]  /*20020*/  STL.64 [R1+0x300], R24 ;  /* 0x0003001801007387 */ /* 0x0005e80000100a00 */
[----:B------:R3:W-:Y:S04]  /*20030*/  STL.64 [R1+0x308], R26 ;  /* 0x0003081a01007387 */ /* 0x0007e80000100a00 */
[----:B0-----:R-:W4:Y:S04]  /*20040*/  LDL.LU.64 R28, [R1+0x6c0] ;  /* 0x0006c000011c7983 */ /* 0x001f280000300a00 */
[----:B-1----:R-:W4:Y:S04]  /*20050*/  LDL.LU.64 R30, [R1+0x6c8] ;  /* 0x0006c800011e7983 */ /* 0x002f280000300a00 */
[----:B--2---:R-:W2:Y:S04]  /*20060*/  LDL.LU.64 R24, [R1+0x6b0] ;  /* 0x0006b00001187983 */ /* 0x004ea80000300a00 */
[----:B---3--:R-:W2:Y:S04]  /*20070*/  LDL.LU.64 R26, [R1+0x6b8] ;  /* 0x0006b800011a7983 */ /* 0x008ea80000300a00 */
[----:B------:R0:W-:Y:S04]  /*20080*/  STL.64 [R1+0x2f0], R20 ;  /* 0x0002f01401007387 */ /* 0x0001e80000100a00 */
[----:B------:R1:W-:Y:S04]  /*20090*/  STL.64 [R1+0x2f8], R22 ;  /* 0x0002f81601007387 */ /* 0x0003e80000100a00 */
[----:B0-----:R-:W3:Y:S04]  /*200a0*/  LDL.LU.64 R20, [R1+0x2e0] ;  /* 0x0002e00001147983 */ /* 0x001ee80000300a00 */
[----:B-1----:R-:W3:Y:S04]  /*200b0*/  LDL.LU.64 R22, [R1+0x2e8] ;  /* 0x0002e80001167983 */ /* 0x002ee80000300a00 */
[----:B------:R-:W3:Y:S04]  /*200c0*/  LDL.LU R46, [R1+0x95c] ;  /* 0x00095c00012e7983 */ /* 0x000ee80000300800 */
[----:B------:R-:W3:Y:S04]  /*200d0*/  LDL.LU R47, [R1+0x958] ;  /* 0x00095800012f7983 */ /* 0x000ee80000300800 */
[----:B------:R-:W3:Y:S04]  /*200e0*/  LDL.LU R40, [R1+0x964] ;  /* 0x0009640001287983 */ /* 0x000ee80000300800 */
[----:B------:R-:W3:Y:S04]  /*200f0*/  LDL.LU R41, [R1+0x960] ;  /* 0x0009600001297983 */ /* 0x000ee80000300800 */
[----:B------:R-:W3:Y:S04]  /*20100*/  LDL.LU R42, [R1+0x96c] ;  /* 0x00096c00012a7983 */ /* 0x000ee80000300800 */
[----:B------:R-:W3:Y:S04]  /*20110*/  LDL.LU R43, [R1+0x968] ;  /* 0x00096800012b7983 */ /* 0x000ee80000300800 */
[----:B------:R-:W3:Y:S04]  /*20120*/  LDL.LU R60, [R1+0x974] ;  /* 0x00097400013c7983 */ /* 0x000ee80000300800 */
[----:B------:R-:W3:Y:S01]  /*20130*/  LDL.LU R61, [R1+0x970] ;  /* 0x00097000013d7983 */ /* 0x000ee20000300800 */
[----:B------:R-:W-:-:S02]  /*20140*/  IMAD R36, R52, 0x100, R0 ;  /* 0x0000010034247824 */ /* 0x000fc400078e0200 */
[----:B------:R-:W-:Y:S02]  /*20150*/  IMAD R37, R54, 0x100, R53 ;  /* 0x0000010036257824 */ /* 0x000fe400078e0235 */
[----:B------:R-:W-:Y:S01]  /*20160*/  IMAD R38, R56, 0x100, R55 ;  /* 0x0000010038267824 */ /* 0x000fe200078e0237 */
[C---:B----4-:R-:W-:Y:S06]  /*20170*/  HMMA.16816.F32 R28, R32.reuse, R6, R28 ;  /* 0x00000006201c723c */ /* 0x050fec000000181c */
[C---:B--2---:R-:W-:Y:S06]  /*20180*/  HMMA.16816.F32 R24, R32.reuse, R4, R24 ;  /* 0x000000042018723c */ /* 0x044fec0000001818 */
[----:B---3--:R-:W-:Y:S11]  /*20190*/  HMMA.16816.F32 R20, R32, R2, R20 ;  /* 0x000000022014723c */ /* 0x008ff60000001814 */
[----:B------:R0:W-:Y:S04]  /*201a0*/  STL.64 [R1+0x6c0], R28 ;  /* 0x0006c01c01007387 */ /* 0x0001e80000100a00 */
[----:B------:R1:W-:Y:S04]  /*201b0*/  STL.64 [R1+0x6c8], R30 ;  /* 0x0006c81e01007387 */ /* 0x0003e80000100a00 */
[----:B------:R-:W2:Y:S04]  /*201c0*/  LDL.LU.64 R32, [R1+0x2d0] ;  /* 0x0002d00001207983 */ /* 0x000ea80000300a00 */
[----:B------:R3:W-:Y:S04]  /*201d0*/  STL.64 [R1+0x6b0], R24 ;  /* 0x0006b01801007387 */ /* 0x0007e80000100a00 */
[----:B------:R4:W-:Y:S04]  /*201e0*/  STL.64 [R1+0x6b8], R26 ;  /* 0x0006b81a01007387 */ /* 0x0009e80000100a00 */
[----:B------:R-:W2:Y:S04]  /*201f0*/  LDL.LU.64 R34, [R1+0x2d8] ;  /* 0x0002d80001227983 */ /* 0x000ea80000300a00 */
[----:B------:R4:W-:Y:S04]  /*20200*/  STL.64 [R1+0x2e0], R20 ;  /* 0x0002e01401007387 */ /* 0x0009e80000100a00 */
[----:B------:R4:W-:Y:S04]  /*20210*/  STL.64 [R1+0x2e8], R22 ;  /* 0x0002e81601007387 */ /* 0x0009e80000100a00 */
[----:B------:R-:W2:Y:S04]  /*20220*/  LDL.LU.64 R48, [R1+0x2c0] ;  /* 0x0002c00001307983 */ /* 0x000ea80000300a00 */
[----:B------:R-:W2:Y:S04]  /*20230*/  LDL.LU.64 R50, [R1+0x2c8] ;  /* 0x0002c80001327983 */ /* 0x000ea80000300a00 */
[----:B0-----:R-:W2:Y:S04]  /*20240*/  LDL.LU.64 R28, [R1+0x2b0] ;  /* 0x0002b000011c7983 */ /* 0x001ea80000300a00 */
[----:B-1----:R-:W2:Y:S04]  /*20250*/  LDL.LU.64 R30, [R1+0x2b8] ;  /* 0x0002b800011e7983 */ /* 0x002ea80000300a00 */
[----:B---3--:R-:W3:Y:S04]  /*20260*/  LDL.LU.64 R24, [R1+0x2a0] ;  /* 0x0002a00001187983 */ /* 0x008ee80000300a00 */
[----:B----4-:R-:W3:Y:S04]  /*20270*/  LDL.LU.64 R26, [R1+0x2a8] ;  /* 0x0002a800011a7983 */ /* 0x010ee80000300a00 */
[----:B------:R-:W4:Y:S04]  /*20280*/  LDL.LU.64 R20, [R1+0x290] ;  /* 0x0002900001147983 */ /* 0x000f280000300a00 */
[----:B------:R-:W4:Y:S04]  /*20290*/  LDL.LU.64 R22, [R1+0x298] ;  /* 0x0002980001167983 */ /* 0x000f280000300a00 */
[----:B------:R-:W4:Y:S04]  /*202a0*/  LDL.LU R0, [R1+0x97c] ;  /* 0x00097c0001007983 */ /* 0x000f280000300800 */
[----:B------:R-:W2:Y:S04]  /*202b0*/  LDL.LU R52, [R1+0x978] ;  /* 0x0009780001347983 */ /* 0x000ea80000300800 */
[----:B------:R-:W2:Y:S04]  /*202c0*/  LDL.LU R53, [R1+0x984] ;  /* 0x0009840001357983 */ /* 0x000ea80000300800 */
[----:B------:R-:W3:Y:S04]  /*202d0*/  LDL.LU R54, [R1+0x980] ;  /* 0x0009800001367983 */ /* 0x000ee80000300800 */
[----:B------:R-:W3:Y:S01]  /*202e0*/  LDL.LU R55, [R1+0x98c] ;  /* 0x00098c0001377983 */ /* 0x000ee20000300800 */
[----:B------:R-:W-:Y:S01]  /*202f0*/  IMAD R39, R58, 0x100, R57 ;  /* 0x000001003a277824 */ /* 0x000fe200078e0239 */
[----:B------:R-:W-:-:S02]  /*20300*/  F2FP.F16.E4M3.UNPACK_B R36, R36 ;  /* 0x00000024ff24723e */ /* 0x000fc400020006ff */
[----:B------:R-:W-:Y:S02]  /*20310*/  F2FP.F16.E4M3.UNPACK_B R37, R37 ;  /* 0x00000025ff25723e */ /* 0x000fe400020006ff */
[----:B------:R-:W-:Y:S02]  /*20320*/  F2FP.F16.E4M3.UNPACK_B R38, R38 ;  /* 0x00000026ff26723e */ /* 0x000fe400020006ff */
[----:B------:R-:W-:Y:S01]  /*20330*/  F2FP.F16.E4M3.UNPACK_B R39, R39 ;  /* 0x00000027ff27723e */ /* 0x000fe200020006ff */
[----:B---3--:R-:W-:Y:S04]  /*20340*/  STL.64 [R1+0x1b78], R54 ;  /* 0x001b783601007387 */ /* 0x008fe80000100a00 */
[----:B--2---:R0:W-:Y:S04]  /*20350*/  STL.64 [R1+0x1b70], R52 ;  /* 0x001b703401007387 */ /* 0x0041e80000100a00 */
[----:B------:R-:W2:Y:S04]  /*20360*/  LDL.LU R56, [R1+0x988] ;  /* 0x0009880001387983 */ /* 0x000ea80000300800 */
[----:B------:R-:W2:Y:S04]  /*20370*/  LDL.LU R57, [R1+0x994] ;  /* 0x0009940001397983 */ /* 0x000ea80000300800 */
[----:B------:R-:W3:Y:S01]  /*20380*/  LDL.LU R58, [R1+0x990] ;  /* 0x00099000013a7983 */ /* 0x000ee20000300800 */
[C---:B------:R-:W-:Y:S06]  /*20390*/  HMMA.16816.F32 R28, R36.reuse, R12, R28 ;  /* 0x0000000c241c723c */ /* 0x040fec000000181c */
[C---:B------:R-:W-:Y:S06]  /*203a0*/  HMMA.16816.F32 R24, R36.reuse, R10, R24 ;  /* 0x0000000a2418723c */ /* 0x040fec0000001818 */
[C---:B0-----:R-:W-:Y:S06]  /*203b0*/  HMMA.16816.F32 R52, R36.reuse, R16, R32 ;  /* 0x000000102434723c */ /* 0x041fec0000001820 */
[C---:B------:R-:W-:Y:S06]  /*203c0*/  HMMA.16816.F32 R32, R36.reuse, R14, R48 ;  /* 0x0000000e2420723c */ /* 0x040fec0000001830 */
[----:B----4-:R-:W-:Y:S01]  /*203d0*/  HMMA.16816.F32 R20, R36, R8, R20 ;  /* 0x000000082414723c */ /* 0x010fe20000001814 */
[----:B---3--:R-:W-:Y:S04]  /*203e0*/  STL.64 [R1+0x1b88], R58 ;  /* 0x001b883a01007387 */ /* 0x008fe80000100a00 */
[----:B--2---:R0:W-:Y:S06]  /*203f0*/  STL.64 [R1+0x1b80], R56 ;  /* 0x001b803801007387 */ /* 0x0041ec0000100a00 */
        /* <DEDUP_REMOVED lines=8> */
[----:B0-----:R-:W4:Y:S04]  /*20480*/  LDL.LU.64 R56, [R1+0x6a0] ;  /* 0x0006a00001387983 */ /* 0x001f280000300a00 */
[----:B------:R0:W-:Y:S04]  /*20490*/  STL.64 [R1+0x290], R20 ;  /* 0x0002901401007387 */ /* 0x0001e80000100a00 */
[----:B------:R0:W-:Y:S04]  /*204a0*/  STL.64 [R1+0x298], R22 ;  /* 0x0002981601007387 */ /* 0x0001e80000100a00 */
[----:B------:R-:W4:Y:S04]  /*204b0*/  LDL.LU.64 R58, [R1+0x6a8] ;  /* 0x0006a800013a7983 */ /* 0x000f280000300a00 */
[----:B-1----:R-:W4:Y:S04]  /*204c0*/  LDL.LU.64 R52, [R1+0x690] ;  /* 0x0006900001347983 */ /* 0x002f280000300a00 */
[----:B--2---:R-:W2:Y:S04]  /*204d0*/  LDL.LU.64 R54, [R1+0x698] ;  /* 0x0006980001367983 */ /* 0x004ea80000300a00 */
[----:B------:R-:W2:Y:S04]  /*204e0*/  LDL.LU.64 R48, [R1+0x280] ;  /* 0x0002800001307983 */ /* 0x000ea80000300a00 */
[----:B------:R-:W2:Y:S01]  /*204f0*/  LDL.LU.64 R50, [R1+0x288] ;  /* 0x0002880001327983 */ /* 0x000ea20000300a00 */
[----:B---3--:R-:W-:-:S03]  /*20500*/  IMAD R32, R47, 0x100, R46 ;  /* 0x000001002f207824 */ /* 0x008fc600078e022e */
[----:B------:R-:W3:Y:S04]  /*20510*/  LDL.LU.64 R44, [R1+0x270] ;  /* 0x00027000012c7983 */ /* 0x000ee80000300a00 */
[----:B------:R-:W3:Y:S01]  /*20520*/  LDL.LU.64 R46, [R1+0x278] ;  /* 0x00027800012e7983 */ /* 0x000ee20000300a00 */
[----:B------:R-:W-:Y:S02]  /*20530*/  IMAD R33, R41, 0x100, R40 ;  /* 0x0000010029217824 */ /* 0x000fe400078e0228 */
[----:B----4-:R-:W-:Y:S01]  /*20540*/  IMAD R34, R43, 0x100, R42 ;  /* 0x000001002b227824 */ /* 0x010fe200078e022a */
[----:B------:R-:W4:Y:S04]  /*20550*/  LDL.LU.64 R40, [R1+0x260] ;  /* 0x0002600001287983 */ /* 0x000f280000300a00 */
[----:B------:R-:W4:Y:S01]  /*20560*/  LDL.LU.64 R42, [R1+0x268] ;  /* 0x00026800012a7983 */ /* 0x000f220000300a00 */
[----:B------:R-:W-:-:S03]  /*20570*/  IMAD R35, R61, 0x100, R60 ;  /* 0x000001003d237824 */ /* 0x000fc600078e023c */
[----:B------:R-:W4:Y:S04]  /*20580*/  LDL.LU.64 R28, [R1+0x250] ;  /* 0x00025000011c7983 */ /* 0x000f280000300a00 */
[----:B------:R-:W4:Y:S04]  /*20590*/  LDL.LU.64 R30, [R1+0x258] ;  /* 0x00025800011e7983 */ /* 0x000f280000300a00 */
[----:B------:R-:W4:Y:S04]  /*205a0*/  LDL.LU.64 R24, [R1+0x240] ;  /* 0x0002400001187983 */ /* 0x000f280000300a00 */
[----:B------:R-:W4:Y:S01]  /*205b0*/  LDL.LU.64 R26, [R1+0x248] ;  /* 0x00024800011a7983 */ /* 0x000f220000300a00 */
[----:B------:R-:W-:-:S02]  /*205c0*/  F2FP.F16.E4M3.UNPACK_B R32, R32 ;  /* 0x00000020ff20723e */ /* 0x000fc400020006ff */
[----:B------:R-:W-:Y:S02]  /*205d0*/  F2FP.F16.E4M3.UNPACK_B R33, R33 ;  /* 0x00000021ff21723e */ /* 0x000fe400020006ff */
[----:B------:R-:W-:Y:S02]  /*205e0*/  F2FP.F16.E4M3.UNPACK_B R34, R34 ;  /* 0x00000022ff22723e */ /* 0x000fe400020006ff */
[----:B------:R-:W-:Y:S01]  /*205f0*/  F2FP.F16.E4M3.UNPACK_B R35, R35 ;  /* 0x00000023ff23723e */ /* 0x000fe200020006ff */
[----:B0-----:R-:W4:Y:S04]  /*20600*/  LDL.LU.64 R20, [R1+0x230] ;  /* 0x0002300001147983 */ /* 0x001f280000300a00 */
[----:B------:R-:W4:Y:S01]  /*20610*/  LDL.LU.64 R22, [R1+0x238] ;  /* 0x0002380001167983 */ /* 0x000f220000300a00 */
[C---:B------:R-:W-:Y:S06]  /*20620*/  HMMA.16816.F32 R56, R36.reuse, R6, R56 ;  /* 0x000000062438723c */ /* 0x040fec0000001838 */
[C---:B--2---:R-:W-:Y:S06]  /*20630*/  HMMA.16816.F32 R52, R36.reuse, R4, R52 ;  /* 0x000000042434723c */ /* 0x044fec0000001834 */
[----:B------:R-:W-:Y:S06]  /*20640*/  HMMA.16816.F32 R48, R36, R2, R48 ;  /* 0x000000022430723c */ /* 0x000fec0000001830 */
[C---:B---3--:R-:W-:Y:S05]  /*20650*/  HMMA.16816.F32 R36, R32.reuse, R16, R44 ;  /* 0x000000102024723c */ /* 0x048fea000000182c */
[----:B------:R-:W-:Y:S04]  /*20660*/  STL.64 [R1+0x6a0], R56 ;  /* 0x0006a03801007387 */ /* 0x000fe80000100a00 */
[----:B------:R0:W-:Y:S04]  /*20670*/  STL.64 [R1+0x6a8], R58 ;  /* 0x0006a83a01007387 */ /* 0x0001e80000100a00 */
[----:B0-----:R-:W2:Y:S04]  /*20680*/  LDL.LU.64 R58, [R1+0x1b88] ;  /* 0x001b8800013a7983 */ /* 0x001ea80000300a00 */
[----:B------:R-:W2:Y:S04]  /*20690*/  LDL.LU.64 R56, [R1+0x1b80] ;  /* 0x001b800001387983 */ /* 0x000ea80000300a00 */
[----:B------:R-:W-:Y:S04]  /*206a0*/  STL.64 [R1+0x690], R52 ;  /* 0x0006903401007387 */ /* 0x000fe80000100a00 */
[----:B------:R0:W-:Y:S04]  /*206b0*/  STL.64 [R1+0x698], R54 ;  /* 0x0006983601007387 */ /* 0x0001e80000100a00 */
[----:B0-----:R-:W3:Y:S04]  /*206c0*/  LDL.LU.64 R54, [R1+0x1b78] ;  /* 0x001b780001367983 */ /* 0x001ee80000300a00 */
[----:B------:R-:W3:Y:S04]  /*206d0*/  LDL.LU.64 R52, [R1+0x1b70] ;  /* 0x001b700001347983 */ /* 0x000ee80000300a00 */
[----:B------:R-:W-:Y:S04]  /*206e0*/  STL.64 [R1+0x1b58], R18 ;  /* 0x001b581201007387 */ /* 0x000fe80000100a00 */
[----:B------:R-:W-:Y:S04]  /*206f0*/  STL.64 [R1+0x280], R48 ;  /* 0x0002803001007387 */ /* 0x000fe80000100a00 */
[----:B------:R-:W-:Y:S04]  /*20700*/  STL.64 [R1+0x288], R50 ;  /* 0x0002883201007387 */ /* 0x000fe80000100a00 */
[----:B------:R0:W-:Y:S04]  /*20710*/  STL.64 [R1+0x1b50], R16 ;  /* 0x001b501001007387 */ /* 0x0001e80000100a00 */
[----:B------:R-:W-:Y:S04]  /*20720*/  STL.64 [R1+0x270], R36 ;  /* 0x0002702401007387 */ /* 0x000fe80000100a00 */
[----:B------:R4:W-:Y:S04]  /*20730*/  STL.64 [R1+0x278], R38 ;  /* 0x0002782601007387 */ /* 0x0009e80000100a00 */
[----:B0-----:R-:W3:Y:S04]  /*20740*/  LDL.LU.64 R16, [R1+0x680] ;  /* 0x0006800001107983 */ /* 0x001ee80000300a00 */
[----:B------:R-:W3:Y:S01]  /*20750*/  LDL.LU.64 R18, [R1+0x688] ;  /* 0x0006880001127983 */ /* 0x000ee20000300a00 */
[C---:B----4-:R-:W-:Y:S06]  /*20760*/  HMMA.16816.F32 R36, R32.reuse, R14, R40 ;  /* 0x0000000e2024723c */ /* 0x050fec0000001828 */
[----:B------:R-:W-:-:S15]  /*20770*/  HMMA.16816.F32 R28, R32, R12, R28 ;  /* 0x0000000c201c723c */ /* 0x000fde000000181c */
[----:B------:R-:W-:-:S02]  /*20780*/  NOP ;  /* 0x0000000000007918 */ /* 0x000fc40000000000 */
[----:B------:R-:W-:Y:S04]  /*20790*/  STL.64 [R1+0x260], R36 ;  /* 0x0002602401007387 */ /* 0x000fe80000100a00 */
[----:B------:R-:W-:Y:S04]  /*207a0*/  STL.64 [R1+0x268], R38 ;  /* 0x0002682601007387 */ /* 0x000fe80000100a00 */
[----:B------:R-:W-:Y:S04]  /*207b0*/  STL.64 [R1+0x1b68], R14 ;  /* 0x001b680e01007387 */ /* 0x000fe80000100a00 */
[----:B------:R0:W-:Y:S02]  /*207c0*/  STL.64 [R1+0x1b60], R12 ;  /* 0x001b600c01007387 */ /* 0x0001e40000100a00 */
[----:B0-----:R-:W-:Y:S02]  /*207d0*/  HMMA.16816.F32 R12, R32, R10, R24 ;  /* 0x0000000a200c723c */ /* 0x001fe40000001818 */
[----:B------:R-:W-:Y:S04]  /*207e0*/  STL.64 [R1+0x250], R28 ;  /* 0x0002501c01007387 */ /* 0x000fe80000100a00 */
[----:B------:R-:W-:-:S15]  /*207f0*/  STL.64 [R1+0x258], R30 ;  /* 0x0002581e01007387 */ /* 0x000fde0000100a00 */
[----:B------:R-:W-:-:S02]  /*20800*/  NOP ;  /* 0x0000000000007918 */ /* 0x000fc40000000000 */
[----:B------:R-:W-:Y:S04]  /*20810*/  STL.64 [R1+0x240], R12 ;  /* 0x0002400c01007387 */ /* 0x000fe80000100a00 */
[----:B------:R0:W-:Y:S02]  /*20820*/  STL.64 [R1+0x248], R14 ;  /* 0x0002480e01007387 */ /* 0x0001e40000100a00 */
[----:B0-----:R-:W-:-:S15]  /*20830*/  HMMA.16816.F32 R12, R32, R8, R20 ;  /* 0x00000008200c723c */ /* 0x001fde0000001814 */
[----:B------:R-:W-:-:S08]  /*20840*/  NOP ;  /* 0x0000000000007918 */ /* 0x000fd00000000000 */
[----:B------:R0:W-:Y:S04]  /*20850*/  STL.64 [R1+0x230], R12 ;  /* 0x0002300c01007387 */ /* 0x0001e80000100a00 */
[----:B------:R1:W-:Y:S04]  /*20860*/  STL.64 [R1+0x238], R14 ;  /* 0x0002380e01007387 */ /* 0x0003e80000100a00 */
[----:B------:R-:W4:Y:S04]  /*20870*/  LDL.LU R41, [R1+0x99c] ;  /* 0x00099c0001297983 */ /* 0x000f280000300800 */
[----:B------:R-:W4:Y:S04]  /*20880*/  LDL.LU R42, [R1+0x998] ;  /* 0x00099800012a7983 */ /* 0x000f280000300800 */
[----:B------:R-:W4:Y:S01]  /*20890*/  LDL.LU R43, [R1+0x9a4] ;  /* 0x0009a400012b7983 */ /* 0x000f220000300800 */
[----:B--2---:R-:W-:-:S03]  /*208a0*/  IMAD R39, R58, 0x100, R57 ;  /* 0x000001003a277824 */ /* 0x004fc600078e0239 */
[----:B------:R-:W4:Y:S04]  /*208b0*/  LDL.LU R58, [R1+0x9a0] ;  /* 0x0009a000013a7983 */ /* 0x000f280000300800 */
[----:B0-----:R-:W2:Y:S04]  /*208c0*/  LDL.LU.64 R12, [R1+0x670] ;  /* 0x00067000010c7983 */ /* 0x001ea80000300a00 */
[----:B-1----:R-:W2:Y:S01]  /*208d0*/  LDL.LU.64 R14, [R1+0x678] ;  /* 0x00067800010e7983 */ /* 0x002ea20000300a00 */
[----:B---3--:R-:W-:Y:S01]  /*208e0*/  HMMA.16816.F32 R16, R32, R6, R16 ;  /* 0x000000062010723c */ /* 0x008fe20000001810 */
[----:B------:R-:W-:-:S02]  /*208f0*/  IMAD R36, R52, 0x100, R0 ;  /* 0x0000010034247824 */ /* 0x000fc400078e0200 */
[----:B------:R-:W-:Y:S02]  /*20900*/  IMAD R37, R54, 0x100, R53 ;  /* 0x0000010036257824 */ /* 0x000fe400078e0235 */
[----:B------:R-:W-:-:S15]  /*20910*/  IMAD R38, R56, 0x100, R55 ;  /* 0x0000010038267824 */ /* 0x000fde00078e0237 */
[----:B------:R-:W-:-:S03]  /*20920*/  NOP ;  /* 0x0000000000007918 */ /* 0x000fc60000000000 */
[----:B------:R0:W-:Y:S04]  /*20930*/  STL.64 [R1+0x680], R16 ;  /* 0x0006801001007387 */ /* 0x0001e80000100a00 */
[----:B------:R1:W-:Y:S04]  /*20940*/  STL.64 [R1+0x688], R18 ;  /* 0x0006881201007387 */ /* 0x0003e80000100a00 */
[----:B0-----:R-:W3:Y:S04]  /*20950*/  LDL.LU.64 R16, [R1+0x220] ;  /* 0x0002200001107983 */ /* 0x001ee80000300a00 */
[----:B-1----:R-:W3:Y:S04]  /*20960*/  LDL.LU.64 R18, [R1+0x228] ;  /* 0x0002280001127983 */ /* 0x002ee80000300a00 */
        /* <DEDUP_REMOVED lines=11> */
[----:B------:R-:W4:Y:S04]  /*20a20*/  LDL.LU R60, [R1+0x9bc] ;  /* 0x0009bc00013c7983 */ /* 0x000f280000300800 */
[----:B------:R-:W4:Y:S04]  /*20a30*/  LDL.LU R61, [R1+0x9b8] ;  /* 0x0009b800013d7983 */ /* 0x000f280000300800 */
[----:B------:R-:W4:Y:S04]  /*20a40*/  LDL.LU R52, [R1+0x9c4] ;  /* 0x0009c40001347983 */ /* 0x000f280000300800 */
[----:B------:R-:W4:Y:S04]  /*20a50*/  LDL.LU R53, [R1+0x9c0] ;  /* 0x0009c00001357983 */ /* 0x000f280000300800 */
[----:B------:R-:W2:Y:S04]  /*20a60*/  LDL.LU R56, [R1+0x9cc] ;  /* 0x0009cc0001387983 */ /* 0x000ea80000300800 */
[----:B------:R-:W2:Y:S04]  /*20a70*/  LDL.LU R57, [R1+0x9c8] ;  /* 0x0009c80001397983 */ /* 0x000ea80000300800 */
[----:B------:R-:W-:Y:S04]  /*20a80*/  STL [R1+0x1b48], R59 ;  /* 0x001b483b01007387 */ /* 0x000fe80000100800 */
[----:B--2---:R-:W-:Y:S04]  /*20a90*/  STL.64 [R1+0x1b40], R56 ;  /* 0x001b403801007387 */ /* 0x004fe80000100a00 */
[----:B------:R-:W2:Y:S04]  /*20aa0*/  LDL.LU R54, [R1+0x9d4] ;  /* 0x0009d40001367983 */ /* 0x000ea80000300800 */
[----:B------:R-:W2:Y:S01]  /*20ab0*/  LDL.LU R55, [R1+0x9d0] ;  /* 0x0009d00001377983 */ /* 0x000ea20000300800 */
[C---:B------:R-:W-:Y:S06]  /*20ac0*/  HMMA.16816.F32 R12, R32.reuse, R4, R12 ;  /* 0x00000004200c723c */ /* 0x040fec000000180c */
[----:B---3--:R-:W-:Y:S01]  /*20ad0*/  HMMA.16816.F32 R32, R32, R2, R16 ;  /* 0x000000022020723c */ /* 0x008fe20000001810 */
[----:B--2---:R-:W-:Y:S04]  /*20ae0*/  STL.64 [R1+0x1b38], R54 ;  /* 0x001b383601007387 */ /* 0x004fe80000100a00 */
[----:B----4-:R0:W-:Y:S04]  /*20af0*/  STL.64 [R1+0x1b30], R52 ;  /* 0x001b303401007387 */ /* 0x0101e80000100a00 */
[----:B0-----:R-:W2:Y:S04]  /*20b00*/  LDL.LU.64 R52, [R1+0x210] ;  /* 0x0002100001347983 */ /* 0x001ea80000300a00 */
[----:B------:R-:W2:Y:S04]  /*20b10*/  LDL.LU.64 R54, [R1+0x218] ;  /* 0x0002180001367983 */ /* 0x000ea80000300a00 */
[----:B------:R-:W-:Y:S04]  /*20b20*/  STL.64 [R1+0x670], R12 ;  /* 0x0006700c01007387 */ /* 0x000fe80000100a00 */
[----:B------:R0:W-:Y:S04]  /*20b30*/  STL.64 [R1+0x678], R14 ;  /* 0x0006780e01007387 */ /* 0x0001e80000100a00 */
[----:B0-----:R-:W3:Y:S04]  /*20b40*/  LDL.LU.64 R14, [R1+0x1b68] ;  /* 0x001b6800010e7983 */ /* 0x001ee80000300a00 */
[----:B------:R-:W4:Y:S04]  /*20b50*/  LDL.LU.64 R12, [R1+0x1b60] ;  /* 0x001b6000010c7983 */ /* 0x000f280000300a00 */
[----:B------:R-:W4:Y:S04]  /*20b60*/  LDL.LU.64 R18, [R1+0x1b58] ;  /* 0x001b580001127983 */ /* 0x000f280000300a00 */
[----:B------:R-:W2:Y:S01]  /*20b70*/  LDL.LU.64 R16, [R1+0x1b50] ;  /* 0x001b500001107983 */ /* 0x000ea20000300a00 */
[----:B------:R-:W-:-:S02]  /*20b80*/  F2FP.F16.E4M3.UNPACK_B R36, R36 ;  /* 0x00000024ff24723e */ /* 0x000fc400020006ff */
[----:B------:R-:W-:Y:S02]  /*20b90*/  F2FP.F16.E4M3.UNPACK_B R37, R37 ;  /* 0x00000025ff25723e */ /* 0x000fe400020006ff */
[----:B------:R-:W-:Y:S02]  /*20ba0*/  F2FP.F16.E4M3.UNPACK_B R38, R38 ;  /* 0x00000026ff26723e */ /* 0x000fe400020006ff */
[----:B------:R-:W-:-:S07]  /*20bb0*/  F2FP.F16.E4M3.UNPACK_B R39, R39 ;  /* 0x00000027ff27723e */ /* 0x000fce00020006ff */
[C---:B------:R-:W-:Y:S01]  /*20bc0*/  HMMA.16816.F32 R28, R36.reuse, R10, R28 ;  /* 0x0000000a241c723c */ /* 0x040fe2000000181c */
[----:B------:R-:W-:Y:S04]  /*20bd0*/  STL.64 [R1+0x220], R32 ;  /* 0x0002202001007387 */ /* 0x000fe80000100a00 */
[----:B------:R0:W-:Y:S04]  /*20be0*/  STL.64 [R1+0x228], R34 ;  /* 0x0002282201007387 */ /* 0x0001e80000100a00 */
[----:B0-----:R-:W4:Y:S01]  /*20bf0*/  LDL.LU R35, [R1+0x9b0] ;  /* 0x0009b00001237983 */ /* 0x001f220000300800 */
[----:B------:R-:W-:Y:S01]  /*20c00*/  IMAD R33, R58, 0x100, R43 ;  /* 0x000001003a217824 */ /* 0x000fe200078e022b */
[C---:B---3--:R-:W-:Y:S06]  /*20c10*/  HMMA.16816.F32 R48, R36.reuse, R14, R48 ;  /* 0x0000000e2430723c */ /* 0x048fec0000001830 */
[C---:B--2---:R-:W-:Y:S06]  /*20c20*/  HMMA.16816.F32 R52, R36.reuse, R16, R52 ;  /* 0x000000102434723c */ /* 0x044fec0000001834 */
[----:B----4-:R-:W-:-:S15]  /*20c30*/  HMMA.16816.F32 R44, R36, R12, R44 ;  /* 0x0000000c242c723c */ /* 0x010fde000000182c */
        /* <DEDUP_REMOVED lines=9> */
[----:B------:R-:W4:Y:S04]  /*20cd0*/  LDL.LU.64 R56, [R1+0x660] ;  /* 0x0006600001387983 */ /* 0x000f280000300a00 */
[----:B------:R-:W4:Y:S01]  /*20ce0*/  LDL.LU.64 R58, [R1+0x668] ;  /* 0x00066800013a7983 */ /* 0x000f220000300a00 */
[----:B------:R-:W-:Y:S01]  /*20cf0*/  HMMA.16816.F32 R24, R36, R8, R24 ;  /* 0x000000082418723c */ /* 0x000fe20000001818 */
[----:B------:R-:W-:-:S02]  /*20d00*/  IMAD R32, R42, 0x100, R41 ;  /* 0x000001002a207824 */ /* 0x000fc400078e0229 */
[----:B------:R-:W-:Y:S02]  /*20d10*/  IMAD R34, R23, 0x100, R22 ;  /* 0x0000010017227824 */ /* 0x000fe400078e0216 */
[----:B------:R-:W-:-:S15]  /*20d20*/  IMAD R35, R35, 0x100, R0 ;  /* 0x0000010023237824 */ /* 0x000fde00078e0200 */
[----:B------:R-:W-:-:S03]  /*20d30*/  NOP ;  /* 0x0000000000007918 */ /* 0x000fc60000000000 */
[----:B------:R4:W-:Y:S04]  /*20d40*/  STL.64 [R1+0x1d0], R24 ;  /* 0x0001d01801007387 */ /* 0x0009e80000100a00 */
[----:B------:R4:W-:Y:S04]  /*20d50*/  STL.64 [R1+0x1d8], R26 ;  /* 0x0001d81a01007387 */ /* 0x0009e80000100a00 */
[----:B0-----:R-:W4:Y:S04]  /*20d60*/  LDL.LU.64 R52, [R1+0x650] ;  /* 0x0006500001347983 */ /* 0x001f280000300a00 */
[----:B-1----:R-:W4:Y:S04]  /*20d70*/  LDL.LU.64 R54, [R1+0x658] ;  /* 0x0006580001367983 */ /* 0x002f280000300a00 */
[----:B--2---:R-:W2:Y:S04]  /*20d80*/  LDL.LU.64 R48, [R1+0x1c0] ;  /* 0x0001c00001307983 */ /* 0x004ea80000300a00 */
[----:B---3--:R-:W2:Y:S04]  /*20d90*/  LDL.LU.64 R50, [R1+0x1c8] ;  /* 0x0001c80001327983 */ /* 0x008ea80000300a00 */
[----:B----4-:R-:W3:Y:S04]  /*20da0*/  LDL.LU.64 R44, [R1+0x1b0] ;  /* 0x0001b000012c7983 */ /* 0x010ee80000300a00 */
[----:B------:R-:W3:Y:S04]  /*20db0*/  LDL.LU.64 R46, [R1+0x1b8] ;  /* 0x0001b800012e7983 */ /* 0x000ee80000300a00 */
        /* <DEDUP_REMOVED lines=8> */
[----:B------:R-:W4:Y:S01]  /*20e40*/  LDL.LU R0, [R1+0x1b4c] ;  /* 0x001b4c0001007983 */ /* 0x000f220000300800 */
[----:B------:R-:W-:-:S15]  /*20e50*/  HMMA.16816.F32 R56, R36, R6, R56 ;  /* 0x000000062438723c */ /* 0x000fde0000001838 */
[----:B------:R-:W-:-:S08]  /*20e60*/  NOP ;  /* 0x0000000000007918 */ /* 0x000fd00000000000 */
[----:B------:R-:W-:Y:S04]  /*20e70*/  STL.64 [R1+0x660], R56 ;  /* 0x0006603801007387 */ /* 0x000fe80000100a00 */
[----:B------:R0:W-:Y:S04]  /*20e80*/  STL.64 [R1+0x668], R58 ;  /* 0x0006683a01007387 */ /* 0x0001e80000100a00 */
[----:B0-----:R-:W4:Y:S04]  /*20e90*/  LDL.LU R59, [R1+0x1b48] ;  /* 0x001b4800013b7983 */ /* 0x001f280000300800 */
[----:B------:R-:W4:Y:S04]  /*20ea0*/  LDL.LU.64 R56, [R1+0x1b40] ;  /* 0x001b400001387983 */ /* 0x000f280000300a00 */
[----:B------:R-:W4:Y:S01]  /*20eb0*/  LDL.LU R58, [R1+0x9dc] ;  /* 0x0009dc00013a7983 */ /* 0x000f220000300800 */
[----:B------:R-:W-:Y:S01]  /*20ec0*/  HMMA.16816.F32 R52, R36, R4, R52 ;  /* 0x000000042434723c */ /* 0x000fe20000001834 */
[----:B------:R-:W-:-:S02]  /*20ed0*/  F2FP.F16.E4M3.UNPACK_B R32, R32 ;  /* 0x00000020ff20723e */ /* 0x000fc400020006ff */
[----:B------:R-:W-:Y:S02]  /*20ee0*/  F2FP.F16.E4M3.UNPACK_B R33, R33 ;  /* 0x00000021ff21723e */ /* 0x000fe400020006ff */
[----:B------:R-:W-:Y:S02]  /*20ef0*/  F2FP.F16.E4M3.UNPACK_B R34, R34 ;  /* 0x00000022ff22723e */ /* 0x000fe400020006ff */
[----:B------:R-:W-:Y:S01]  /*20f00*/  F2FP.F16.E4M3.UNPACK_B R35, R35 ;  /* 0x00000023ff23723e */ /* 0x000fe200020006ff */
[----:B--2---:R-:W-:Y:S06]  /*20f10*/  HMMA.16816.F32 R48, R36, R2, R48 ;  /* 0x000000022430723c */ /* 0x004fec0000001830 */
[C---:B---3--:R-:W-:Y:S06]  /*20f20*/  HMMA.16816.F32 R44, R32.reuse, R16, R44 ;  /* 0x00000010202c723c */ /* 0x048fec000000182c */
[C---:B----4-:R-:W-:Y:S06]  /*20f30*/  HMMA.16816.F32 R36, R32.reuse, R14, R40 ;  /* 0x0000000e2024723c */ /* 0x050fec0000001828 */
[C---:B------:R-:W-:Y:S06]  /*20f40*/  HMMA.16816.F32 R28, R32.reuse, R12, R28 ;  /* 0x0000000c201c723c */ /* 0x040fec000000181c */
[C---:B------:R-:W-:Y:S06]  /*20f50*/  HMMA.16816.F32 R24, R32.reuse, R10, R24 ;  /* 0x0000000a2018723c */ /* 0x040fec0000001818 */
[----:B------:R-:W-:Y:S01]  /*20f60*/  HMMA.16816.F32 R20, R32, R8, R20 ;  /* 0x000000082014723c */ /* 0x000fe20000001814 */
[----:B------:R-:W-:Y:S04]  /*20f70*/  STL.64 [R1+0x1b28], R58 ;  /* 0x001b283a01007387 */ /* 0x000fe80000100a00 */
[----:B------:R-:W-:Y:S04]  /*20f80*/  STL.64 [R1+0x650], R52 ;  /* 0x0006503401007387 */ /* 0x000fe80000100a00 */
[----:B------:R0:W-:Y:S04]  /*20f90*/  STL.64 [R1+0x658], R54 ;  /* 0x0006583601007387 */ /* 0x0001e80000100a00 */
[----:B0-----:R-:W2:Y:S04]  /*20fa0*/  LDL.LU.64 R54, [R1+0x1b38] ;  /* 0x001b380001367983 */ /* 0x001ea80000300a00 */
[----:B------:R-:W3:Y:S04]  /*20fb0*/  LDL.LU.64 R52, [R1+0x1b30] ;  /* 0x001b300001347983 */ /* 0x000ee80000300a00 */
[----:B------:R-:W-:Y:S04]  /*20fc0*/  STL.64 [R1+0x1c0], R48 ;  /* 0x0001c03001007387 */ /* 0x000fe80000100a00 */
        /* <DEDUP_REMOVED lines=8> */
[----:B------:R4:W-:Y:S01]  /*21050*/  STL.64 [R1+0x188], R26 ;  /* 0x0001881a01007387 */ /* 0x0009e20000100a00 */
[----:B0-----:R-:W-:-:S03]  /*21060*/  IMAD R38, R57, 0x100, R56 ;  /* 0x0000010039267824 */ /* 0x001fc600078e0238 */
[----:B------:R-:W4:Y:S04]  /*21070*/  LDL.LU.64 R56, [R1+0x640] ;  /* 0x0006400001387983 */ /* 0x000f280000300a00 */
[----:B------:R-:W-:Y:S04]  /*21080*/  STL.64 [R1+0x170], R20 ;  /* 0x0001701401007387 */ /* 0x000fe80000100a00 */
[----:B------:R0:W-:Y:S04]  /*21090*/  STL.64 [R1+0x178], R22 ;  /* 0x0001781601007387 */ /* 0x0001e80000100a00 */
[----:B------:R-:W4:Y:S01]  /*210a0*/  LDL.LU.64 R58, [R1+0x648] ;  /* 0x00064800013a7983 */ /* 0x000f220000300a00 */
[----:B--2---:R-:W-:-:S02]  /*210b0*/  IMAD R39, R55, 0x100, R54 ;  /* 0x0000010037277824 */ /* 0x004fc400078e0236 */
[----:B---3--:R-:W-:Y:S02]  /*210c0*/  IMAD R37, R53, 0x100, R52 ;  /* 0x0000010035257824 */ /* 0x008fe400078e0234 */
        /* <DEDUP_REMOVED lines=8> */
[----:B-1----:R-:W3:Y:S04]  /*21150*/  LDL.LU.64 R28, [R1+0x130] ;  /* 0x00013000011c7983 */ /* 0x002ee80000300a00 */
[----:B----4-:R-:W4:Y:S04]  /*21160*/  LDL.LU.64 R30, [R1+0x138] ;  /* 0x00013800011e7983 */ /* 0x010f280000300a00 */
[----:B------:R-:W4:Y:S04]  /*21170*/  LDL.LU.64 R24, [R1+0x120] ;  /* 0x0001200001187983 */ /* 0x000f280000300a00 */
[----:B------:R-:W4:Y:S04]  /*21180*/  LDL.LU.64 R26, [R1+0x128] ;  /* 0x00012800011a7983 */ /* 0x000f280000300a00 */
[----:B0-----:R-:W4:Y:S01]  /*21190*/  LDL.LU R22, [R1+0x9ec] ;  /* 0x0009ec0001167983 */ /* 0x001f220000300800 */
[----:B------:R-:W-:-:S03]  /*211a0*/  IMAD R36, R61, 0x100, R60 ;  /* 0x000001003d247824 */ /* 0x000fc600078e023c */
[----:B------:R-:W4:Y:S04]  /*211b0*/  LDL.LU R23, [R1+0x9e8] ;  /* 0x0009e80001177983 */ /* 0x000f280000300800 */
[----:B------:R-:W4:Y:S04]  /*211c0*/  LDL.LU R60, [R1+0x9fc] ;  /* 0x0009fc00013c7983 */ /* 0x000f280000300800 */
[----:B------:R-:W4:Y:S01]  /*211d0*/  LDL.LU R61, [R1+0x9f8] ;  /* 0x0009f800013d7983 */ /* 0x000f220000300800 */
[----:B------:R-:W-:Y:S01]  /*211e0*/  HMMA.16816.F32 R56, R32, R6, R56 ;  /* 0x000000062038723c */ /* 0x000fe20000001838 */
[----:B------:R-:W-:-:S02]  /*211f0*/  F2FP.F16.E4M3.UNPACK_B R36, R36 ;  /* 0x00000024ff24723e */ /* 0x000fc400020006ff */
[----:B------:R-:W-:Y:S02]  /*21200*/  F2FP.F16.E4M3.UNPACK_B R37, R37 ;  /* 0x00000025ff25723e */ /* 0x000fe400020006ff */
[----:B------:R-:W-:Y:S02]  /*21210*/  F2FP.F16.E4M3.UNPACK_B R38, R38 ;  /* 0x00000026ff26723e */ /* 0x000fe400020006ff */
[----:B------:R-:W-:-:S15]  /*21220*/  F2FP.F16.E4M3.UNPACK_B R39, R39 ;  /* 0x00000027ff27723e */ /* 0x000fde00020006ff */
[----:B------:R-:W-:-:S01]  /*21230*/  NOP ;  /* 0x0000000000007918 */ /* 0x000fc20000000000 */
[----:B------:R-:W-:Y:S04]  /*21240*/  STL.64 [R1+0x640], R56 ;  /* 0x0006403801007387 */ /* 0x000fe80000100a00 */
[----:B------:R0:W-:Y:S04]  /*21250*/  STL.64 [R1+0x648], R58 ;  /* 0x0006483a01007387 */ /* 0x0001e80000100a00 */
[----:B0-----:R-:W4:Y:S04]  /*21260*/  LDL.LU.64 R58, [R1+0x1b28] ;  /* 0x001b2800013a7983 */ /* 0x001f280000300a00 */
[----:B------:R-:W-:Y:S04]  /*21270*/  STL.64 [R1+0x1b20], R6 ;  /* 0x001b200601007387 */ /* 0x000fe80000100a00 */
[----:B------:R3:W-:Y:S01]  /*21280*/  STL.64 [R1+0x1b18], R4 ;  /* 0x001b180401007387 */ /* 0x0007e20000100a00 */
[C---:B--2---:R-:W-:Y:S06]  /*21290*/  HMMA.16816.F32 R52, R32.reuse, R4, R52 ;  /* 0x000000042034723c */ /* 0x044fec0000001834 */
[----:B---3--:R-:W-:Y:S06]  /*212a0*/  HMMA.16816.F32 R4, R32, R2, R48 ;  /* 0x000000022004723c */ /* 0x008fec0000001830 */
[C---:B------:R-:W-:Y:S06]  /*212b0*/  HMMA.16816.F32 R44, R36.reuse, R16, R44 ;  /* 0x00000010242c723c */ /* 0x040fec000000182c */
[C---:B------:R-:W-:Y:S06]  /*212c0*/  HMMA.16816.F32 R40, R36.reuse, R14, R40 ;  /* 0x0000000e2428723c */ /* 0x040fec0000001828 */
[C---:B----4-:R-:W-:Y:S01]  /*212d0*/  HMMA.16816.F32 R24, R36.reuse, R10, R24 ;  /* 0x0000000a2418723c */ /* 0x050fe20000001818 */
[----:B------:R-:W-:Y:S04]  /*212e0*/  STL.64 [R1+0x630], R52 ;  /* 0x0006303401007387 */ /* 0x000fe80000100a00 */
[----:B------:R-:W-:Y:S04]  /*212f0*/  STL.64 [R1+0x638], R54 ;  /* 0x0006383601007387 */ /* 0x000fe80000100a00 */
[----:B------:R-:W2:Y:S04]  /*21300*/  LDL.LU R34, [R1+0x9f4] ;  /* 0x0009f40001227983 */ /* 0x000ea80000300800 */
[----:B------:R-:W2:Y:S04]  /*21310*/  LDL.LU R35, [R1+0x9f0] ;  /* 0x0009f00001237983 */ /* 0x000ea80000300800 */
        /* <DEDUP_REMOVED lines=9> */
[----:B0-----:R-:W3:Y:S04]  /*213b0*/  LDL.LU.64 R4, [R1+0x110] ;  /* 0x0001100001047983 */ /* 0x001ee80000300a00 */
[----:B------:R0:W-:Y:S04]  /*213c0*/  STL.64 [R1+0x120], R24 ;  /* 0x0001201801007387 */ /* 0x0001e80000100a00 */
[----:B------:R4:W-:Y:S04]  /*213d0*/  STL.64 [R1+0x128], R26 ;  /* 0x0001281a01007387 */ /* 0x0009e80000100a00 */
[----:B-1----:R-:W3:Y:S01]  /*213e0*/  LDL.LU.64 R6, [R1+0x118] ;  /* 0x0001180001067983 */ /* 0x002ee20000300a00 */
[----:B------:R-:W-:-:S03]  /*213f0*/  IMAD R32, R59, 0x100, R58 ;  /* 0x000001003b207824 */ /* 0x000fc600078e023a */
[----:B0-----:R-:W2:Y:S04]  /*21400*/  LDL.LU.64 R24, [R1+0x620] ;  /* 0x0006200001187983 */ /* 0x001ea80000300a00 */
[----:B----4-:R-:W4:Y:S04]  /*21410*/  LDL.LU.64 R26, [R1+0x628] ;  /* 0x00062800011a7983 */ /* 0x010f280000300a00 */
        /* <DEDUP_REMOVED lines=12> */
[----:B------:R-:W-:-:S03]  /*214e0*/  IMAD R33, R23, 0x100, R22 ;  /* 0x0000010017217824 */ /* 0x000fc600078e0216 */
[----:B------:R-:W4:Y:S04]  /*214f0*/  LDL.LU.64 R20, [R1+0xb0] ;  /* 0x0000b00001147983 */ /* 0x000f280000300a00 */
[----:B------:R-:W4:Y:S01]  /*21500*/  LDL.LU.64 R22, [R1+0xb8] ;  /* 0x0000b80001167983 */ /* 0x000f220000300a00 */
[----:B---3--:R-:W-:-:S15]  /*21510*/  HMMA.16816.F32 R4, R36, R8, R4 ;  /* 0x000000082404723c */ /* 0x008fde0000001804 */
[----:B------:R-:W-:-:S08]  /*21520*/  NOP ;  /* 0x0000000000007918 */ /* 0x000fd00000000000 */
[----:B------:R-:W-:Y:S04]  /*21530*/  STL.64 [R1+0x110], R4 ;  /* 0x0001100401007387 */ /* 0x000fe80000100a00 */
[----:B------:R0:W-:Y:S04]  /*21540*/  STL.64 [R1+0x118], R6 ;  /* 0x0001180601007387 */ /* 0x0001e80000100a00 */
[----:B0-----:R-:W3:Y:S04]  /*21550*/  LDL.LU.64 R6, [R1+0x1b20] ;  /* 0x001b200001067983 */ /* 0x001ee80000300a00 */
[----:B------:R-:W3:Y:S01]  /*21560*/  LDL.LU.64 R4, [R1+0x1b18] ;  /* 0x001b180001047983 */ /* 0x000ee20000300a00 */
[----:B--2---:R-:W-:-:S02]  /*21570*/  IMAD R34, R35, 0x100, R34 ;  /* 0x0000010023227824 */ /* 0x004fc400078e0222 */
[----:B------:R-:W-:Y:S01]  /*21580*/  IMAD R35, R61, 0x100, R60 ;  /* 0x000001003d237824 */ /* 0x000fe200078e023c */
[----:B------:R-:W-:Y:S02]  /*21590*/  F2FP.F16.E4M3.UNPACK_B R32, R32 ;  /* 0x00000020ff20723e */ /* 0x000fe400020006ff */
[----:B------:R-:W-:Y:S02]  /*215a0*/  F2FP.F16.E4M3.UNPACK_B R33, R33 ;  /* 0x00000021ff21723e */ /* 0x000fe400020006ff */
[----:B------:R-:W-:Y:S02]  /*215b0*/  F2FP.F16.E4M3.UNPACK_B R34, R34 ;  /* 0x00000022ff22723e */ /* 0x000fe400020006ff */
[----:B------:R-:W-:-:S07]  /*215c0*/  F2FP.F16.E4M3.UNPACK_B R35, R35 ;  /* 0x00000023ff23723e */ /* 0x000fce00020006ff */
[C---:B----4-:R-:W-:Y:S06]  /*215d0*/  HMMA.16816.F32 R48, R32.reuse, R16, R48 ;  /* 0x000000102030723c */ /* 0x050fec0000001830 */
[C---:B------:R-:W-:Y:S06]  /*215e0*/  HMMA.16816.F32 R40, R32.reuse, R12, R40 ;  /* 0x0000000c2028723c */ /* 0x040fec0000001828 */
[----:B------:R-:W-:Y:S06]  /*215f0*/  HMMA.16816.F32 R28, R32, R10, R28 ;  /* 0x0000000a201c723c */ /* 0x000fec000000181c */
[C---:B---3--:R-:W-:Y:S06]  /*21600*/  HMMA.16816.F32 R24, R36.reuse, R6, R24 ;  /* 0x000000062418723c */ /* 0x048fec0000001818 */
[C---:B------:R-:W-:Y:S06]  /*21610*/  HMMA.16816.F32 R52, R36.reuse, R4, R52 ;  /* 0x000000042434723c */ /* 0x040fec0000001834 */
[----:B------:R-:W-:Y:S11]  /*21620*/  HMMA.16816.F32 R36, R36, R2, R56 ;  /* 0x000000022424723c */ /* 0x000ff60000001838 */
[----:B------:R-:W-:Y:S04]  /*21630*/  STL.64 [R1+0x620], R24 ;  /* 0x0006201801007387 */ /* 0x000fe80000100a00 */
[----:B------:R0:W-:Y:S04]  /*21640*/  STL.64 [R1+0x628], R26 ;  /* 0x0006281a01007387 */ /* 0x0001e80000100a00 */
[----:B0-----:R-:W2:Y:S04]  /*21650*/  LDL.LU.64 R26, [R1+0x1b10] ;  /* 0x001b1000011a7983 */ /* 0x001ea80000300a00 */
[----:B------:R-:W3:Y:S04]  /*21660*/  LDL.LU.64 R24, [R1+0x1b08] ;  /* 0x001b080001187983 */ /* 0x000ee80000300a00 */
[----:B------:R-:W-:Y:S04]  /*21670*/  STL.64 [R1+0x610], R52 ;  /* 0x0006103401007387 */ /* 0x000fe80000100a00 */
[----:B------:R0:W-:Y:S04]  /*21680*/  STL.64 [R1+0x618], R54 ;  /* 0x0006183601007387 */ /* 0x0001e80000100a00 */
[----:B0-----:R-:W4:Y:S04]  /*21690*/  LDL.LU.64 R54, [R1+0x1b00] ;  /* 0x001b000001367983 */ /* 0x001f280000300a00 */
[----:B------:R-:W2:Y:S04]  /*216a0*/  LDL.LU.64 R52, [R1+0x1af8] ;  /* 0x001af80001347983 */ /* 0x000ea80000300a00 */
[----:B------:R-:W3:Y:S04]  /*216b0*/  LDL.LU R58, [R1+0x1af0] ;  /* 0x001af000013a7983 */ /* 0x000ee80000300800 */
[----:B------:R-:W3:Y:S04]  /*216c0*/  LDL.LU.64 R56, [R1+0x1ae8] ;  /* 0x001ae80001387983 */ /* 0x000ee80000300a00 */
[----:B------:R-:W-:Y:S04]  /*216d0*/  STL.64 [R1+0x100], R36 ;  /* 0x0001002401007387 */ /* 0x000fe80000100a00 */
[----:B------:R0:W-:Y:S02]  /*216e0*/  STL.64 [R1+0x108], R38 ;  /* 0x0001082601007387 */ /* 0x0001e40000100a00 */
[----:B0-----:R-:W-:Y:S02]  /*216f0*/  HMMA.16816.F32 R36, R32, R14, R44 ;  /* 0x0000000e2024723c */ /* 0x001fe4000000182c */
[----:B------:R-:W-:Y:S04]  /*21700*/  STL.64 [R1+0xf0], R48 ;  /* 0x0000f03001007387 */ /* 0x000fe80000100a00 */
[----:B------:R-:W-:-:S15]  /*21710*/  STL.64 [R1+0xf8], R50 ;  /* 0x0000f83201007387 */ /* 0x000fde0000100a00 */
[----:B------:R-:W-:-:S02]  /*21720*/  NOP ;  /* 0x0000000000007918 */ /* 0x000fc40000000000 */
[----:B------:R-:W-:Y:S04]  /*21730*/  STL.64 [R1+0xe0], R36 ;  /* 0x0000e02401007387 */ /* 0x000fe80000100a00 */
[----:B------:R-:W-:Y:S04]  /*21740*/  STL.64 [R1+0xe8], R38 ;  /* 0x0000e82601007387 */ /* 0x000fe80000100a00 */
[----:B------:R-:W-:Y:S04]  /*21750*/  STL.64 [R1+0xd0], R40 ;  /* 0x0000d02801007387 */ /* 0x000fe80000100a00 */
[----:B------:R-:W-:Y:S04]  /*21760*/  STL.64 [R1+0xd8], R42 ;  /* 0x0000d82a01007387 */ /* 0x000fe80000100a00 */
[----:B------:R-:W-:Y:S04]  /*21770*/  STL.64 [R1+0xc0], R28 ;  /* 0x0000c01c01007387 */ /* 0x000fe80000100a00 */
[----:B------:R0:W-:Y:S02]  /*21780*/  STL.64 [R1+0xc8], R30 ;  /* 0x0000c81e01007387 */ /* 0x0001e40000100a00 */
[----:B0-----:R-:W-:Y:S02]  /*21790*/  HMMA.16816.F32 R28, R32, R8, R20 ;  /* 0x00000008201c723c */ /* 0x001fe40000001814 */
[----:B------:R-:W2:Y:S04]  /*217a0*/  LDL.LU.64 R20, [R1+0x600] ;  /* 0x0006000001147983 */ /* 0x000ea80000300a00 */
[----:B------:R-:W2:-:S15]  /*217b0*/  LDL.LU.64 R22, [R1+0x608] ;  /* 0x0006080001167983 */ /* 0x000e9e0000300a00 */
[----:B------:R-:W-:-:S02]  /*217c0*/  NOP ;  /* 0x0000000000007918 */ /* 0x000fc40000000000 */
[----:B------:R0:W-:Y:S04]  /*217d0*/  STL.64 [R1+0xb0], R28 ;  /* 0x0000b01c01007387 */ /* 0x0001e80000100a00 */
[----:B------:R1:W-:Y:S04]  /*217e0*/  STL.64 [R1+0xb8], R30 ;  /* 0x0000b81e01007387 */ /* 0x0003e80000100a00 */
[----:B0-----:R-:W2:Y:S04]  /*217f0*/  LDL.LU.64 R28, [R1+0x5f0] ;  /* 0x0005f000011c7983 */ /* 0x001ea80000300a00 */
[----:B-1----:R-:W2:Y:S04]  /*21800*/  LDL.LU.64 R30, [R1+0x5f8] ;  /* 0x0005f800011e7983 */ /* 0x002ea80000300a00 */
[----:B------:R-:W2:Y:S04]  /*21810*/  LDL.LU.64 R48, [R1+0xa0] ;  /* 0x0000a00001307983 */ /* 0x000ea80000300a00 */
[----:B------:R-:W2:Y:S04]  /*21820*/  LDL.LU.64 R50, [R1+0xa8] ;  /* 0x0000a80001327983 */ /* 0x000ea80000300a00 */
[----:B------:R-:W2:Y:S04]  /*21830*/  LDL.LU.64 R44, [R1+0x90] ;  /* 0x00009000012c7983 */ /* 0x000ea80000300a00 */
[----:B------:R-:W2:Y:S04]  /*21840*/  LDL.LU.64 R46, [R1+0x98] ;  /* 0x00009800012e7983 */ /* 0x000ea80000300a00 */
[----:B------:R-:W2:Y:S04]  /*21850*/  LDL.LU.64 R40, [R1+0x50] ;  /* 0x0000500001287983 */ /* 0x000ea80000300a00 */
[----:B------:R-:W2:Y:S01]  /*21860*/  LDL.LU.64 R42, [R1+0x58] ;  /* 0x00005800012a7983 */ /* 0x000ea20000300a00 */
[----:B---3--:R-:W-:-:S02]  /*21870*/  IMAD R36, R57, 0x100, R58 ;  /* 0x0000010039247824 */ /* 0x008fc400078e023a */
[----:B----4-:R-:W-:Y:S02]  /*21880*/  IMAD R37, R55, 0x100, R56 ;  /* 0x0000010037257824 */ /* 0x010fe400078e0238 */
[----:B------:R-:W3:Y:S04]  /*21890*/  LDL.LU.64 R56, [R1+0x30] ;  /* 0x0000300001387983 */ /* 0x000ee80000300a00 */
[----:B------:R-:W3:Y:S01]  /*218a0*/  LDL.LU.64 R58, [R1+0x38] ;  /* 0x00003800013a7983 */ /* 0x000ee20000300a00 */
[----:B--2---:R-:W-:Y:S02]  /*218b0*/  IMAD R38, R53, 0x100, R54 ;  /* 0x0000010035267824 */ /* 0x004fe400078e0236 */
[----:B------:R-:W-:Y:S02]  /*218c0*/  IMAD R39, R0, 0x100, R52 ;  /* 0x0000010000277824 */ /* 0x000fe400078e0234 */
[----:B------:R-:W2:Y:S04]  /*218d0*/  LDL.LU.64 R52, [R1+0x10] ;  /* 0x0000100001347983 */ /* 0x000ea80000300a00 */
[----:B------:R-:W2:Y:S01]  /*218e0*/  LDL.LU.64 R54, [R1+0x18] ;  /* 0x0000180001367983 */ /* 0x000ea20000300a00 */
[----:B------:R-:W-:-:S02]  /*218f0*/  F2FP.F16.E4M3.UNPACK_B R36, R36 ;  /* 0x00000024ff24723e */ /* 0x000fc400020006ff */
[----:B------:R-:W-:Y:S02]  /*21900*/  F2FP.F16.E4M3.UNPACK_B R37, R37 ;  /* 0x00000025ff25723e */ /* 0x000fe400020006ff */
[----:B------:R-:W-:Y:S02]  /*21910*/  F2FP.F16.E4M3.UNPACK_B R38, R38 ;  /* 0x00000026ff26723e */ /* 0x000fe400020006ff */
[----:B------:R-:W-:Y:S01]  /*21920*/  F2FP.F16.E4M3.UNPACK_B R39, R39 ;  /* 0x00000027ff27723e */ /* 0x000fe200020006ff */
[C---:B------:R-:W-:Y:S06]  /*21930*/  HMMA.16816.F32 R20, R32.reuse, R6, R20 ;  /* 0x000000062014723c */ /* 0x040fec0000001814 */
[C---:B------:R-:W-:Y:S06]  /*21940*/  HMMA.16816.F32 R28, R32.reuse, R4, R28 ;  /* 0x00000004201c723c */ /* 0x040fec000000181c */
[----:B------:R-:W-:Y:S06]  /*21950*/  HMMA.16816.F32 R32, R32, R2, R48 ;  /* 0x000000022020723c */ /* 0x000fec0000001830 */
[C---:B------:R-:W-:Y:S06]  /*21960*/  HMMA.16816.F32 R44, R36.reuse, R16, R44 ;  /* 0x00000010242c723c */ /* 0x040fec000000182c */
[C---:B------:R-:W-:Y:S01]  /*21970*/  HMMA.16816.F32 R40, R36.reuse, R14, R40 ;  /* 0x0000000e2428723c */ /* 0x040fe20000001828 */
[----:B------:R-:W-:Y:S04]  /*21980*/  STL.64 [R1+0x600], R20 ;  /* 0x0006001401007387 */ /* 0x000fe80000100a00 */
[----:B------:R0:W-:Y:S04]  /*21990*/  STL.64 [R1+0x608], R22 ;  /* 0x0006081601007387 */ /* 0x0001e80000100a00 */
[----:B0-----:R-:W4:Y:S04]  /*219a0*/  LDL.LU.64 R22, [R1+0x1ae0] ;  /* 0x001ae00001167983 */ /* 0x001f280000300a00 */
[----:B------:R-:W4:Y:S04]  /*219b0*/  LDL.LU.64 R20, [R1+0x1ad8] ;  /* 0x001ad80001147983 */ /* 0x000f280000300a00 */
[----:B------:R-:W-:Y:S04]  /*219c0*/  STL.64 [R1+0x5f0], R28 ;  /* 0x0005f01c01007387 */ /* 0x000fe80000100a00 */
[----:B------:R0:W-:Y:S04]  /*219d0*/  STL.64 [R1+0x5f8], R30 ;  /* 0x0005f81e01007387 */ /* 0x0001e80000100a00 */
[----:B0-----:R-:W4:Y:S04]  /*219e0*/  LDL.LU.64 R30, [R1+0x1ad0] ;  /* 0x001ad000011e7983 */ /* 0x001f280000300a00 */
[----:B------:R-:W4:Y:S04]  /*219f0*/  LDL.LU.64 R28, [R1+0x1ac8] ;  /* 0x001ac800011c7983 */ /* 0x000f280000300a00 */
[----:B------:R-:W4:Y:S04]  /*21a00*/  LDL.LU.64 R50, [R1+0x1ac0] ;  /* 0x001ac00001327983 */ /* 0x000f280000300a00 */
[----:B------:R-:W4:Y:S04]  /*21a10*/  LDL.LU.64 R48, [R1+0x1ab8] ;  /* 0x001ab80001307983 */ /* 0x000f280000300a00 */
[----:B------:R0:W-:Y:S04]  /*21a20*/  STL.64 [R1+0xa0], R32 ;  /* 0x0000a02001007387 */ /* 0x0001e80000100a00 */
[----:B------:R1:W-:Y:S04]  /*21a30*/  STL.64 [R1+0xa8], R34 ;  /* 0x0000a82201007387 */ /* 0x0003e80000100a00 */
[----:B0-----:R-:W4:Y:S04]  /*21a40*/  LDL.LU R32, [R1+0xa38] ;  /* 0x000a380001207983 */ /* 0x001f280000300800 */
[----:B------:R-:W4:Y:S04]  /*21a50*/  LDL.LU R33, [R1+0xa34] ;  /* 0x000a340001217983 */ /* 0x000f280000300800 */
[----:B-1----:R-:W4:Y:S04]  /*21a60*/  LDL.LU R34, [R1+0xa40] ;  /* 0x000a400001227983 */ /* 0x002f280000300800 */
[----:B------:R-:W4:Y:S04]  /*21a70*/  LDL.LU R35, [R1+0xa3c] ;  /* 0x000a3c0001237983 */ /* 0x000f280000300800 */
[----:B------:R-:W-:Y:S04]  /*21a80*/  STL.64 [R1+0x90], R44 ;  /* 0x0000902c01007387 */ /* 0x000fe80000100a00 */
[----:B------:R0:W-:Y:S04]  /*21a90*/  STL.64 [R1+0x98], R46 ;  /* 0x0000982e01007387 */ /* 0x0001e80000100a00 */
[----:B0-----:R-:W4:Y:S04]  /*21aa0*/  LDL.LU.64 R46, [R1+0x1ab0] ;  /* 0x001ab000012e7983 */ /* 0x001f280000300a00 */
[----:B------:R-:W4:Y:S04]  /*21ab0*/  LDL.LU.64 R44, [R1+0x1aa8] ;  /* 0x001aa800012c7983 */ /* 0x000f280000300a00 */
[----:B------:R-:W4:Y:S04]  /*21ac0*/  LDL.LU R16, [R1+0xa30] ;  /* 0x000a300001107983 */ /* 0x000f280000300800 */
[----:B------:R-:W4:Y:S04]  /*21ad0*/  LDL.LU R17, [R1+0xa2c] ;  /* 0x000a2c0001117983 */ /* 0x000f280000300800 */
[----:B------:R-:W-:Y:S04]  /*21ae0*/  STL.64 [R1+0x50], R40 ;  /* 0x0000502801007387 */ /* 0x000fe80000100a00 */
[----:B------:R0:W-:Y:S04]  /*21af0*/  STL.64 [R1+0x58], R42 ;  /* 0x0000582a01007387 */ /* 0x0001e80000100a00 */
[----:B0-----:R-:W4:Y:S04]  /*21b00*/  LDL.LU.64 R42, [R1+0x1aa0] ;  /* 0x001aa000012a7983 */ /* 0x001f280000300a00 */
[----:B------:R-:W4:Y:S04]  /*21b10*/  LDL.LU.64 R40, [R1+0x1a98] ;  /* 0x001a980001287983 */ /* 0x000f280000300a00 */
[----:B------:R-:W4:Y:S04]  /*21b20*/  LDL.LU R14, [R1+0xa28] ;  /* 0x000a2800010e7983 */ /* 0x000f280000300800 */
[----:B------:R-:W4:Y:S01]  /*21b30*/  LDL.LU R15, [R1+0xa24] ;  /* 0x000a2400010f7983 */ /* 0x000f220000300800 */
[C---:B---3--:R-:W-:Y:S06]  /*21b40*/  HMMA.16816.F32 R56, R36.reuse, R12, R56 ;  /* 0x0000000c2438723c */ /* 0x048fec0000001838 */
[----:B--2---:R-:W-:-:S15]  /*21b50*/  HMMA.16816.F32 R52, R36, R10, R52 ;  /* 0x0000000a2434723c */ /* 0x004fde0000001834 */
[----:B------:R-:W-:-:S02]  /*21b60*/  NOP ;  /* 0x0000000000007918 */ /* 0x000fc40000000000 */
[----:B------:R-:W-:Y:S04]  /*21b70*/  STL.64 [R1+0x30], R56 ;  /* 0x0000303801007387 */ /* 0x000fe80000100a00 */
[----:B------:R0:W-:Y:S03]  /*21b80*/  STL.64 [R1+0x38], R58 ;  /* 0x0000383a01007387 */ /* 0x0001e60000100a00 */
[----:B------:R-:W-:Y:S02]  /*21b90*/  IMAD.MOV.U32 R60, RZ, RZ, R54 ;  /* 0x000000ffff3c7224 */ /* 0x000fe400078e0036 */
[----:B------:R-:W-:Y:S02]  /*21ba0*/  IMAD.MOV.U32 R61, RZ, RZ, R55 ;  /* 0x000000ffff3d7224 */ /* 0x000fe400078e0037 */
[----:B------:R-:W-:Y:S01]  /*21bb0*/  IMAD.MOV.U32 R0, RZ, RZ, R53 ;  /* 0x000000ffff007224 */ /* 0x000fe200078e0035 */
[----:B0-----:R-:W2:Y:S04]  /*21bc0*/  LDL.LU.64 R58, [R1+0x1a90] ;  /* 0x001a9000013a7983 */ /* 0x001ea80000300a00 */
[----:B------:R-:W2:Y:S04]  /*21bd0*/  LDL.LU.64 R56, [R1+0x1a88] ;  /* 0x001a880001387983 */ /* 0x000ea80000300a00 */
[----:B------:R0:W-:Y:S04]  /*21be0*/  STL [R1+0x10], R52 ;  /* 0x0000103401007387 */ /* 0x0001e80000100800 */
[----:B------:R-:W3:Y:S04]  /*21bf0*/  LDL.LU.64 R54, [R1+0x1a80] ;  /* 0x001a800001367983 */ /* 0x000ee80000300a00 */
[----:B0-----:R-:W3:Y:S04]  /*21c00*/  LDL.LU.64 R52, [R1+0x1a78] ;  /* 0x001a780001347983 */ /* 0x001ee80000300a00 */
[----:B------:R-:W-:Y:S04]  /*21c10*/  STL [R1+0x19c8], R61 ;  /* 0x0019c83d01007387 */ /* 0x000fe80000100800 */
[----:B------:R-:W-:Y:S04]  /*21c20*/  STL [R1+0x16fc], R60 ;  /* 0x0016fc3c01007387 */ /* 0x000fe80000100800 */
[----:B------:R-:W-:Y:S01]  /*21c30*/  STL [R1+0x16f8], R0 ;  /* 0x0016f80001007387 */ /* 0x000fe20000100800 */
[C---:B--2---:R-:W-:Y:S06]  /*21c40*/  HMMA.16816.F32 R56, R36.reuse, R8, R56 ;  /* 0x000000082438723c */ /* 0x044fec0000001838 */
[----:B---3--:R-:W-:-:S15]  /*21c50*/  HMMA.16816.F32 R52, R36, R6, R52 ;  /* 0x000000062434723c */ /* 0x008fde0000001834 */
[----:B------:R-:W-:-:S02]  /*21c60*/  NOP ;  /* 0x0000000000007918 */ /* 0x000fc40000000000 */
[----:B------:R-:W-:Y:S04]  /*21c70*/  STL.64 [R1+0x1668], R58 ;  /* 0x0016683a01007387 */ /* 0x000fe80000100a00 */
[----:B------:R-:W-:Y:S04]  /*21c80*/  STL.64 [R1+0x1660], R56 ;  /* 0x0016603801007387 */ /* 0x000fe80000100a00 */
[----:B------:R-:W-:Y:S04]  /*21c90*/  STL.64 [R1+0x1678], R54 ;  /* 0x0016783601007387 */ /* 0x000fe80000100a00 */
[----:B------:R4:W-:Y:S02]  /*21ca0*/  STL.64 [R1+0x1670], R52 ;  /* 0x0016703401007387 */ /* 0x0009e40000100a00 */
[----:B----4-:R-:W-:-:S02]  /*21cb0*/  IMAD.MOV.U32 R52, RZ, RZ, R48 ;  /* 0x000000ffff347224 */ /* 0x010fc400078e0030 */
[----:B------:R-:W-:Y:S01]  /*21cc0*/  IMAD.MOV.U32 R53, RZ, RZ, R49 ;  /* 0x000000ffff357224 */ /* 0x000fe200078e0031 */
[----:B------:R-:W2:Y:S04]  /*21cd0*/  LDL.LU R48, [R1+0x1a74] ;  /* 0x001a740001307983 */ /* 0x000ea80000300800 */
[----:B------:R-:W2:Y:S01]  /*21ce0*/  LDL.LU R49, [R1+0x1a70] ;  /* 0x001a700001317983 */ /* 0x000ea20000300800 */
[----:B------:R-:W-:Y:S02]  /*21cf0*/  IMAD.MOV.U32 R54, RZ, RZ, R50 ;  /* 0x000000ffff367224 */ /* 0x000fe400078e0032 */
[----:B------:R-:W-:Y:S01]  /*21d00*/  IMAD.MOV.U32 R55, RZ, RZ, R51 ;  /* 0x000000ffff377224 */ /* 0x000fe200078e0033 */
[----:B------:R-:W2:Y:S04]  /*21d10*/  LDL.LU R50, [R1+0x1a6c] ;  /* 0x001a6c0001327983 */ /* 0x000ea80000300800 */
[----:B------:R-:W2:Y:S04]  /*21d20*/  LDL.LU R51, [R1+0x1a68] ;  /* 0x001a680001337983 */ /* 0x000ea80000300800 */
[----:B------:R-:W3:Y:S04]  /*21d30*/  LDL.LU R8, [R1+0x70] ;  /* 0x0000700001087983 */ /* 0x000ee80000300800 */
[----:B------:R-:W3:Y:S04]  /*21d40*/  LDL.LU R9, [R1+0x74] ;  /* 0x0000740001097983 */ /* 0x000ee80000300800 */
[----:B------:R-:W3:Y:S01]  /*21d50*/  LDL.LU R10, [R1+0x78] ;  /* 0x00007800010a7983 */ /* 0x000ee20000300800 */
[----:B------:R-:W-:-:S02]  /*21d60*/  IMAD R12, R15, 0x100, R14 ;  /* 0x000001000f0c7824 */ /* 0x000fc400078e020e */
[----:B------:R-:W-:Y:S01]  /*21d70*/  IMAD R13, R17, 0x100, R16 ;  /* 0x00000100110d7824 */ /* 0x000fe200078e0210 */
[----:B------:R-:W3:Y:S01]  /*21d80*/  LDL.LU R11, [R1+0x7c] ;  /* 0x00007c00010b7983 */ /* 0x000ee20000300800 */
[----:B------:R-:W-:-:S03]  /*21d90*/  IMAD R15, R35, 0x100, R34 ;  /* 0x00000100230f7824 */ /* 0x000fc600078e0222 */
[----:B------:R-:W4:Y:S04]  /*21da0*/  LDL.LU R17, [R1+0xa60] ;  /* 0x000a600001117983 */ /* 0x000f280000300800 */
[----:B------:R-:W4:Y:S01]  /*21db0*/  LDL.LU R35, [R1+0xa5c] ;  /* 0x000a5c0001237983 */ /* 0x000f220000300800 */
[----:B--2---:R-:W-:-:S15]  /*21dc0*/  HMMA.16816.F32 R48, R36, R4, R48 ;  /* 0x000000042430723c */ /* 0x004fde0000001830 */
[----:B------:R-:W-:-:S08]  /*21dd0*/  NOP ;  /* 0x0000000000007918 */ /* 0x000fd00000000000 */
[----:B------:R-:W-:Y:S04]  /*21de0*/  STL.64 [R1+0x1688], R50 ;  /* 0x0016883201007387 */ /* 0x000fe80000100a00 */
[----:B------:R0:W-:Y:S02]  /*21df0*/  STL.64 [R1+0x1680], R48 ;  /* 0x0016803001007387 */ /* 0x0001e40000100a00 */
[----:B0-----:R-:W-:Y:S02]  /*21e00*/  IMAD.MOV.U32 R48, RZ, RZ, R44 ;  /* 0x000000ffff307224 */ /* 0x001fe400078e002c */
[----:B------:R-:W-:Y:S01]  /*21e10*/  IMAD.MOV.U32 R49, RZ, RZ, R45 ;  /* 0x000000ffff317224 */ /* 0x000fe200078e002d */
[----:B------:R-:W2:Y:S04]  /*21e20*/  LDL.LU R44, [R1+0x1a64] ;  /* 0x001a6400012c7983 */ /* 0x000ea80000300800 */
[----:B------:R-:W2:Y:S01]  /*21e30*/  LDL.LU R45, [R1+0x1a60] ;  /* 0x001a6000012d7983 */ /* 0x000ea20000300800 */
[----:B------:R-:W-:-:S02]  /*21e40*/  IMAD.MOV.U32 R50, RZ, RZ, R46 ;  /* 0x000000ffff327224 */ /* 0x000fc400078e002e */
[----:B------:R-:W-:Y:S01]  /*21e50*/  IMAD.MOV.U32 R51, RZ, RZ, R47 ;  /* 0x000000ffff337224 */ /* 0x000fe200078e002f */
[----:B------:R-:W2:Y:S04]  /*21e60*/  LDL.LU R46, [R1+0x1a5c] ;  /* 0x001a5c00012e7983 */ /* 0x000ea80000300800 */
[----:B------:R-:W2:Y:S01]  /*21e70*/  LDL.LU R47, [R1+0x1a58] ;  /* 0x001a5800012f7983 */ /* 0x000ea20000300800 */
[----:B------:R-:W-:-:S03]  /*21e80*/  IMAD R14, R33, 0x100, R32 ;  /* 0x00000100210e7824 */ /* 0x000fc600078e0220 */
[----:B------:R-:W4:Y:S04]  /*21e90*/  LDL.LU R60, [R1+0xa48] ;  /* 0x000a4800013c7983 */ /* 0x000f280000300800 */
[----:B------:R-:W4:Y:S04]  /*21ea0*/  LDL.LU R32, [R1+0xa44] ;  /* 0x000a440001207983 */ /* 0x000f280000300800 */
[----:B------:R-:W4:Y:S04]  /*21eb0*/  LDL.LU R61, [R1+0xa50] ;  /* 0x000a5000013d7983 */ /* 0x000f280000300800 */
[----:B------:R-:W4:Y:S04]  /*21ec0*/  LDL.LU R33, [R1+0xa4c] ;  /* 0x000a4c0001217983 */ /* 0x000f280000300800 */
[----:B------:R-:W4:Y:S04]  /*21ed0*/  LDL.LU R16, [R1+0xa58] ;  /* 0x000a580001107983 */ /* 0x000f280000300800 */
[----:B------:R-:W4:Y:S01]  /*21ee0*/  LDL.LU R34, [R1+0xa54] ;  /* 0x000a540001227983 */ /* 0x000f220000300800 */
[----:B------:R-:W-:-:S02]  /*21ef0*/  IMAD.MOV.U32 R56, RZ, RZ, R22 ;  /* 0x000000ffff387224 */ /* 0x000fc400078e0016 */
[----:B------:R-:W-:Y:S01]  /*21f00*/  IMAD.MOV.U32 R57, RZ, RZ, R23 ;  /* 0x000000ffff397224 */ /* 0x000fe200078e0017 */
[----:B--2---:R-:W-:Y:S01]  /*21f10*/  HMMA.16816.F32 R44, R36, R2, R44 ;  /* 0x00000002242c723c */ /* 0x004fe2000000182c */
[----:B------:R-:W2:Y:S04]  /*21f20*/  LDL.LU R36, [R1+0x80] ;  /* 0x0000800001247983 */ /* 0x000ea80000300800 */
[----:B------:R-:W2:Y:S04]  /*21f30*/  LDL.LU R37, [R1+0x84] ;  /* 0x0000840001257983 */ /* 0x000ea80000300800 */
[----:B------:R-:W2:Y:S04]  /*21f40*/  LDL.LU R38, [R1+0x88] ;  /* 0x0000880001267983 */ /* 0x000ea80000300800 */
[----:B------:R-:W2:Y:S10]  /*21f50*/  LDL.LU R39, [R1+0x8c] ;  /* 0x00008c0001277983 */ /* 0x000eb40000300800 */
[----:B------:R-:W-:Y:S04]  /*21f60*/  STL.64 [R1+0x1698], R46 ;  /* 0x0016982e01007387 */ /* 0x000fe80000100a00 */
[----:B------:R0:W-:Y:S04]  /*21f70*/  STL.64 [R1+0x1690], R44 ;  /* 0x0016902c01007387 */ /* 0x0001e80000100a00 */
[----:B0-----:R-:W2:Y:S04]  /*21f80*/  LDL.LU R44, [R1] ;  /* 0x00000000012c7983 */ /* 0x001ea80000300800 */
[----:B------:R-:W2:Y:S04]  /*21f90*/  LDL.LU R45, [R1+0x4] ;  /* 0x00000400012d7983 */ /* 0x000ea80000300800 */
[----:B------:R-:W2:Y:S04]  /*21fa0*/  LDL.LU R46, [R1+0x8] ;  /* 0x00000800012e7983 */ /* 0x000ea80000300800 */
[----:B------:R-:W2:Y:S04]  /*21fb0*/  LDL.LU R47, [R1+0xc] ;  /* 0x00000c00012f7983 */ /* 0x000ea80000300800 */
[----:B------:R-:W2:Y:S04]  /*21fc0*/  LDL.LU R22, [R1+0x1a54] ;  /* 0x001a540001167983 */ /* 0x000ea80000300800 */
[----:B------:R-:W2:Y:S01]  /*21fd0*/  LDL.LU R23, [R1+0x1a50] ;  /* 0x001a500001177983 */ /* 0x000ea20000300800 */
[----:B------:R-:W-:-:S02]  /*21fe0*/  F2FP.F16.E4M3.UNPACK_B R12, R12 ;  /* 0x0000000cff0c723e */ /* 0x000fc400020006ff */
[----:B------:R-:W-:Y:S02]  /*21ff0*/  F2FP.F16.E4M3.UNPACK_B R13, R13 ;  /* 0x0000000dff0d723e */ /* 0x000fe400020006ff */
[----:B------:R-:W-:Y:S02]  /*22000*/  F2FP.F16.E4M3.UNPACK_B R14, R14 ;  /* 0x0000000eff0e723e */ /* 0x000fe400020006ff */
[----:B------:R-:W-:Y:S02]  /*22010*/  F2FP.F16.E4M3.UNPACK_B R15, R15 ;  /* 0x0000000fff0f723e */ /* 0x000fe400020006ff */
[----:B------:R-:W-:Y:S02]  /*22020*/  F2FP.F16.E4M3.UNPACK_B R4, R40.H1 ;  /* 0x00000028ff04723e */ /* 0x000fe400030006ff */
[----:B------:R-:W-:Y:S02]  /*22030*/  F2FP.F16.E4M3.UNPACK_B R5, R41.H1 ;  /* 0x00000029ff05723e */ /* 0x000fe400030006ff */
[----:B------:R-:W-:-:S02]  /*22040*/  F2FP.F16.E4M3.UNPACK_B R2, R42.H1 ;  /* 0x0000002aff02723e */ /* 0x000fc400030006ff */
[----:B------:R-:W-:-:S03]  /*22050*/  F2FP.F16.E4M3.UNPACK_B R3, R43.H1 ;  /* 0x0000002bff03723e */ /* 0x000fc600030006ff */
[----:B---3--:R-:W-:Y:S01]  /*22060*/  HMMA.16816.F32 R8, R12, R4, R8 ;  /* 0x000000040c08723c */ /* 0x008fe20000001808 */
[----:B------:R-:W-:Y:S02]  /*22070*/  F2FP.F16.E4M3.UNPACK_B R6, R20.H1 ;  /* 0x00000014ff06723e */ /* 0x000fe400030006ff */
[----:B------:R-:W-:Y:S01]  /*22080*/  F2FP.F16.E4M3.UNPACK_B R7, R21.H1 ;  /* 0x00000015ff07723e */ /* 0x000fe200030006ff */
[----:B------:R-:W-:Y:S02]  /*22090*/  IMAD.MOV.U32 R58, RZ, RZ, R19 ;  /* 0x000000ffff3a7224 */ /* 0x000fe400078e0013 */
[----:B------:R-:W-:-:S15]  /*220a0*/  IMAD.MOV.U32 R59, RZ, RZ, R18 ;  /* 0x000000ffff3b7224 */ /* 0x000fde00078e0012 */
[----:B------:R-:W-:-:S02]  /*220b0*/  NOP ;  /* 0x0000000000007918 */ /* 0x000fc40000000000 */
[----:B------:R-:W-:Y:S04]  /*220c0*/  STL.64 [R1+0x16a8], R10 ;  /* 0x0016a80a01007387 */ /* 0x000fe80000100a00 */
[----:B------:R0:W-:Y:S01]  /*220d0*/  STL.64 [R1+0x16a0], R8 ;  /* 0x0016a00801007387 */ /* 0x0001e20000100a00 */
[----:B------:R-:W-:Y:S02]  /*220e0*/  F2FP.F16.E4M3.UNPACK_B R30, R30.H1 ;  /* 0x0000001eff1e723e */ /* 0x000fe400030006ff */
[----:B------:R-:W-:Y:S01]  /*220f0*/  F2FP.F16.E4M3.UNPACK_B R31, R31.H1 ;  /* 0x0000001fff1f723e */ /* 0x000fe200030006ff */
[----:B----4-:R-:W-:Y:S01]  /*22100*/  IMAD R34, R34, 0x100, R16 ;  /* 0x0000010022227824 */ /* 0x010fe200078e0210 */
[----:B------:R-:W-:Y:S01]  /*22110*/  F2FP.F16.E4M3.UNPACK_B R16, R26.H1 ;  /* 0x0000001aff10723e */ /* 0x000fe200030006ff */
[----:B--2---:R-:W-:-:S15]  /*22120*/  HMMA.16816.F32 R36, R12, R2, R36 ;  /* 0x000000020c24723c */ /* 0x004fde0000001824 */
[----:B------:R-:W-:-:S08]  /*22130*/  NOP ;  /* 0x0000000000007918 */ /* 0x000fd00000000000 */
[----:B------:R-:W-:Y:S04]  /*22140*/  STL.64 [R1+0x16c0], R38 ;  /* 0x0016c02601007387 */ /* 0x000fe80000100a00 */
[----:B------:R-:W-:Y:S04]  /*22150*/  STL.64 [R1+0x16b8], R36 ;  /* 0x0016b82401007387 */ /* 0x000fe80000100a00 */
[----:B------:R-:W-:Y:S04]  /*22160*/  STL.64 [R1+0x1a38], R6 ;  /* 0x001a380601007387 */ /* 0x000fe80000100a00 */
[----:B------:R1:W-:Y:S01]  /*22170*/  STL.64 [R1+0x1a30], R4 ;  /* 0x001a300401007387 */ /* 0x0003e20000100a00 */
[----:B------:R-:W-:-:S02]  /*22180*/  F2FP.F16.E4M3.UNPACK_B R18, R22.H1 ;  /* 0x00000016ff12723e */ /* 0x000fc400030006ff */
[----:B------:R-:W-:Y:S01]  /*22190*/  F2FP.F16.E4M3.UNPACK_B R19, R23.H1 ;  /* 0x00000017ff13723e */ /* 0x000fe200030006ff */
[C---:B0-----:R-:W-:Y:S06]  /*221a0*/  HMMA.16816.F32 R8, R12.reuse, R6, R44 ;  /* 0x000000060c08723c */ /* 0x041fec000000182c */
[----:B-1----:R-:W-:Y:S01]  /*221b0*/  HMMA.16816.F32 R4, R12, R18, R48 ;  /* 0x000000120c04723c */ /* 0x002fe20000001830 */
[----:B------:R-:W-:Y:S02]  /*221c0*/  F2FP.F16.E4M3.UNPACK_B R22, R28.H1 ;  /* 0x0000001cff16723e */ /* 0x000fe400030006ff */
[----:B------:R-:W-:-:S14]  /*221d0*/  F2FP.F16.E4M3.UNPACK_B R23, R29.H1 ;  /* 0x0000001dff17723e */ /* 0x000fdc00030006ff */
[----:B------:R-:W-:Y:S04]  /*221e0*/  STL.64 [R1], R8 ;  /* 0x0000000801007387 */ /* 0x000fe80000100a00 */
[----:B------:R-:W-:Y:S04]  /*221f0*/  STL.64 [R1+0x8], R10 ;  /* 0x0000080a01007387 */ /* 0x000fe80000100a00 */
[----:B------:R-:W-:Y:S04]  /*22200*/  STL.64 [R1+0x20], R4 ;  /* 0x0000200401007387 */ /* 0x000fe80000100a00 */
[----:B------:R0:W-:Y:S02]  /*22210*/  STL.64 [R1+0x28], R6 ;  /* 0x0000280601007387 */ /* 0x0001e40000100a00 */
[----:B0-----:R-:W-:Y:S01]  /*22220*/  HMMA.16816.F32 R4, R12, R22, R52 ;  /* 0x000000160c04723c */ /* 0x001fe20000001834 */
[----:B------:R-:W-:Y:S01]  /*22230*/  IMAD R28, R35, 0x100, R17 ;  /* 0x00000100231c7824 */ /* 0x000fe200078e0211 */
[----:B------:R-:W-:-:S15]  /*22240*/  F2FP.F16.E4M3.UNPACK_B R17, R27.H1 ;  /* 0x0000001bff11723e */ /* 0x000fde00030006ff */
[----:B------:R-:W-:-:S06]  /*22250*/  NOP ;  /* 0x0000000000007918 */ /* 0x000fcc0000000000 */
[----:B------:R-:W-:Y:S04]  /*22260*/  STL.64 [R1+0x40], R4 ;  /* 0x0000400401007387 */ /* 0x000fe80000100a00 */
[----:B------:R0:W-:Y:S02]  /*22270*/  STL.64 [R1+0x48], R6 ;  /* 0x0000480601007387 */ /* 0x0001e40000100a00 */
[----:B0-----:R-:W-:Y:S02]  /*22280*/  HMMA.16816.F32 R4, R12, R30, R56 ;  /* 0x0000001e0c04723c */ /* 0x001fe40000001838 */
[----:B------:R-:W-:Y:S04]  /*22290*/  STL.64 [R1+0x1a48], R18 ;  /* 0x001a481201007387 */ /* 0x000fe80000100a00 */
[----:B------:R-:W-:Y:S04]  /*222a0*/  STL.64 [R1+0x1a40], R16 ;  /* 0x001a401001007387 */ /* 0x000fe80000100a00 */
[----:B------:R-:W2:-:S13]  /*222b0*/  LDL.LU R52, [R1+0x540] ;  /* 0x0005400001347983 */ /* 0x000e9a0000300800 */
[----:B------:R-:W-:Y:S04]  /*222c0*/  STL.64 [R1+0x60], R4 ;  /* 0x0000600401007387 */ /* 0x000fe80000100a00 */
[----:B------:R-:W-:Y:S04]  /*222d0*/  STL.64 [R1+0x68], R6 ;  /* 0x0000680601007387 */ /* 0x000fe80000100a00 */
[----:B------:R-:W2:Y:S04]  /*222e0*/  LDL.LU R53, [R1+0x544] ;  /* 0x0005440001357983 */ /* 0x000ea80000300800 */
[----:B------:R-:W3:Y:S04]  /*222f0*/  LDL.LU R54, [R1+0x548] ;  /* 0x0005480001367983 */ /* 0x000ee80000300800 */
[----:B------:R-:W3:Y:S04]  /*22300*/  LDL.LU R55, [R1+0x54c] ;  /* 0x00054c0001377983 */ /* 0x000ee80000300800 */
[----:B---3--:R-:W-:Y:S04]  /*22310*/  STL.64 [R1+0x19d8], R54 ;  /* 0x0019d83601007387 */ /* 0x008fe80000100a00 */
[----:B--2---:R-:W-:Y:S04]  /*22320*/  STL.64 [R1+0x19d0], R52 ;  /* 0x0019d03401007387 */ /* 0x004fe80000100a00 */
[----:B------:R-:W2:Y:S04]  /*22330*/  LDL.LU R44, [R1+0x560] ;  /* 0x00056000012c7983 */ /* 0x000ea80000300800 */
[----:B------:R-:W2:Y:S04]  /*22340*/  LDL.LU R45, [R1+0x564] ;  /* 0x00056400012d7983 */ /* 0x000ea80000300800 */
[----:B------:R-:W3:Y:S04]  /*22350*/  LDL.LU R46, [R1+0x568] ;  /* 0x00056800012e7983 */ /* 0x000ee80000300800 */
[----:B------:R-:W3:Y:S04]  /*22360*/  LDL.LU R47, [R1+0x56c] ;  /* 0x00056c00012f7983 */ /* 0x000ee80000300800 */
[----:B---3--:R-:W-:Y:S04]  /*22370*/  STL.64 [R1+0x19e8], R46 ;  /* 0x0019e82e01007387 */ /* 0x008fe80000100a00 */
[----:B--2---:R0:W-:Y:S04]  /*22380*/  STL.64 [R1+0x19e0], R44 ;  /* 0x0019e02c01007387 */ /* 0x0041e80000100a00 */
        /* <DEDUP_REMOVED lines=12> */
[----:B0-----:R-:W3:Y:S04]  /*22450*/  LDL.LU R44, [R1+0x590] ;  /* 0x00059000012c7983 */ /* 0x001ee80000300800 */
[----:B------:R-:W3:Y:S04]  /*22460*/  LDL.LU R45, [R1+0x594] ;  /* 0x00059400012d7983 */ /* 0x000ee80000300800 */
[----:B------:R-:W4:Y:S04]  /*22470*/  LDL.LU R46, [R1+0x598] ;  /* 0x00059800012e7983 */ /* 0x000f280000300800 */
[----:B------:R-:W4:Y:S04]  /*22480*/  LDL.LU R47, [R1+0x59c] ;  /* 0x00059c00012f7983 */ /* 0x000f280000300800 */
[----:B----4-:R-:W-:Y:S04]  /*22490*/  STL.64 [R1+0x1a18], R46 ;  /* 0x001a182e01007387 */ /* 0x010fe80000100a00 */
[----:B---3--:R0:W-:Y:S04]  /*224a0*/  STL.64 [R1+0x1a10], R44 ;  /* 0x001a102c01007387 */ /* 0x0081e80000100a00 */
[----:B-1----:R-:W3:Y:S04]  /*224b0*/  LDL.LU R40, [R1+0x5a0] ;  /* 0x0005a00001287983 */ /* 0x002ee80000300800 */
[----:B------:R-:W3:Y:S04]  /*224c0*/  LDL.LU R41, [R1+0x5a4] ;  /* 0x0005a40001297983 */ /* 0x000ee80000300800 */
[----:B------:R-:W4:Y:S04]  /*224d0*/  LDL.LU R42, [R1+0x5a8] ;  /* 0x0005a800012a7983 */ /* 0x000f280000300800 */
[----:B------:R-:W4:Y:S04]  /*224e0*/  LDL.LU R43, [R1+0x5ac] ;  /* 0x0005ac00012b7983 */ /* 0x000f280000300800 */
[----:B----4-:R-:W-:Y:S04]  /*224f0*/  STL.64 [R1+0x1a28], R42 ;  /* 0x001a282a01007387 */ /* 0x010fe80000100a00 */
[----:B---3--:R1:W-:Y:S04]  /*22500*/  STL.64 [R1+0x1a20], R40 ;  /* 0x001a202801007387 */ /* 0x0083e80000100a00 */
[----:B--2---:R-:W2:Y:S04]  /*22510*/  LDL.LU R8, [R1+0x5b0] ;  /* 0x0005b00001087983 */ /* 0x004ea80000300800 */
[----:B------:R-:W2:Y:S04]  /*22520*/  LDL.LU R9, [R1+0x5b4] ;  /* 0x0005b40001097983 */ /* 0x000ea80000300800 */
[----:B------:R-:W2:Y:S04]  /*22530*/  LDL.LU R10, [R1+0x5b8] ;  /* 0x0005b800010a7983 */ /* 0x000ea80000300800 */
[----:B------:R-:W2:Y:S04]  /*22540*/  LDL.LU R11, [R1+0x5bc] ;  /* 0x0005bc00010b7983 */ /* 0x000ea80000300800 */
[----:B0-----:R-:W3:Y:S04]  /*22550*/  LDL.LU R44, [R1+0x5c0] ;  /* 0x0005c000012c7983 */ /* 0x001ee80000300800 */
[----:B------:R-:W3:Y:S04]  /*22560*/  LDL.LU R45, [R1+0x5c4] ;  /* 0x0005c400012d7983 */ /* 0x000ee80000300800 */
[----:B------:R-:W3:Y:S04]  /*22570*/  LDL.LU R46, [R1+0x5c8] ;  /* 0x0005c800012e7983 */ /* 0x000ee80000300800 */
[----:B------:R-:W3:Y:S04]  /*22580*/  LDL.LU R47, [R1+0x5cc] ;  /* 0x0005cc00012f7983 */ /* 0x000ee80000300800 */
[----:B------:R-:W4:Y:S04]  /*22590*/  LDL.LU R4, [R1+0x5e0] ;  /* 0x0005e00001047983 */ /* 0x000f280000300800 */
[----:B------:R-:W4:Y:S04]  /*225a0*/  LDL.LU R5, [R1+0x5e4] ;  /* 0x0005e40001057983 */ /* 0x000f280000300800 */
[----:B------:R-:W4:Y:S04]  /*225b0*/  LDL.LU R6, [R1+0x5e8] ;  /* 0x0005e80001067983 */ /* 0x000f280000300800 */
[----:B------:R-:W4:Y:S04]  /*225c0*/  LDL.LU R7, [R1+0x5ec] ;  /* 0x0005ec0001077983 */ /* 0x000f280000300800 */
[----:B------:R-:W2:Y:S04]  /*225d0*/  LDL.LU R16, [R1+0x7b0] ;  /* 0x0007b00001107983 */ /* 0x000ea80000300800 */
[----:B------:R-:W2:Y:S04]  /*225e0*/  LDL.LU R17, [R1+0x7b4] ;  /* 0x0007b40001117983 */ /* 0x000ea80000300800 */
[----:B------:R-:W2:Y:S04]  /*225f0*/  LDL.LU R18, [R1+0x7b8] ;  /* 0x0007b80001127983 */ /* 0x000ea80000300800 */
[----:B------:R-:W2:Y:S01]  /*22600*/  LDL.LU R19, [R1+0x7bc] ;  /* 0x0007bc0001137983 */ /* 0x000ea20000300800 */
[----:B------:R-:W-:Y:S01]  /*22610*/  IMAD R33, R33, 0x100, R61 ;  /* 0x0000010021217824 */ /* 0x000fe200078e023d */
[----:B------:R-:W-:-:S02]  /*22620*/  F2FP.F16.E4M3.UNPACK_B R20, R24.H1 ;  /* 0x00000018ff14723e */ /* 0x000fc400030006ff */
[----:B------:R-:W-:Y:S01]  /*22630*/  F2FP.F16.E4M3.UNPACK_B R21, R25.H1 ;  /* 0x00000019ff15723e */ /* 0x000fe200030006ff */
[----:B------:R-:W-:Y:S01]  /*22640*/  IMAD R32, R32, 0x100, R60 ;  /* 0x0000010020207824 */ /* 0x000fe200078e023c */
[----:B-1----:R-:W3:Y:S04]  /*22650*/  LDL.LU R40, [R1+0x5d0] ;  /* 0x0005d00001287983 */ /* 0x002ee80000300800 */
[----:B------:R-:W3:Y:S04]  /*22660*/  LDL.LU R41, [R1+0x5d4] ;  /* 0x0005d40001297983 */ /* 0x000ee80000300800 */
[----:B------:R-:W3:Y:S01]  /*22670*/  LDL.LU R42, [R1+0x5d8] ;  /* 0x0005d800012a7983 */ /* 0x000ee20000300800 */
[----:B------:R-:W-:-:S03]  /*22680*/  F2FP.F16.E4M3.UNPACK_B R26, R34 ;  /* 0x00000022ff1a723e */ /* 0x000fc600020006ff */
[----:B------:R-:W3:Y:S01]  /*22690*/  LDL.LU R43, [R1+0x5dc] ;  /* 0x0005dc00012b7983 */ /* 0x000ee20000300800 */
[----:B------:R-:W-:-:S03]  /*226a0*/  F2FP.F16.E4M3.UNPACK_B R25, R33 ;  /* 0x00000021ff19723e */ /* 0x000fc600020006ff */
[----:B------:R-:W3:Y:S01]  /*226b0*/  LDL.LU R34, [R1+0xa78] ;  /* 0x000a780001227983 */ /* 0x000ee20000300800 */
[----:B------:R-:W-:-:S03]  /*226c0*/  F2FP.F16.E4M3.UNPACK_B R24, R32 ;  /* 0x00000020ff18723e */ /* 0x000fc600020006ff */
[----:B------:R-:W3:Y:S04]  /*226d0*/  LDL.LU R33, [R1+0xa74] ;  /* 0x000a740001217983 */ /* 0x000ee80000300800 */
        /* <DEDUP_REMOVED lines=22> */
[----:B------:R-:W-:-:S03]  /*22840*/  F2FP.F16.E4M3.UNPACK_B R27, R28 ;  /* 0x0000001cff1b723e */ /* 0x000fc600020006ff */
[----:B------:R-:W3:Y:S01]  /*22850*/  LDL.LU R28, [R1+0xa6c] ;  /* 0x000a6c00011c7983 */ /* 0x000ee20000300800 */
[----:B--2---:R-:W-:-:S15]  /*22860*/  HMMA.16816.F32 R16, R12, R20, R16 ;  /* 0x000000140c10723c */ /* 0x004fde0000001810 */
[----:B------:R-:W-:-:S08]  /*22870*/  NOP ;  /* 0x0000000000007918 */ /* 0x000fd00000000000 */
[----:B------:R-:W-:Y:S04]  /*22880*/  STL.64 [R1+0x7b0], R16 ;  /* 0x0007b01001007387 */ /* 0x000fe80000100a00 */
[----:B------:R0:W-:Y:S04]  /*22890*/  STL.64 [R1+0x7b8], R18 ;  /* 0x0007b81201007387 */ /* 0x0001e80000100a00 */
[----:B0-----:R-:W2:Y:S04]  /*228a0*/  LDL.LU.64 R18, [R1+0x1a48] ;  /* 0x001a480001127983 */ /* 0x001ea80000300a00 */
[----:B------:R-:W4:Y:S02]  /*228b0*/  LDL.LU.64 R16, [R1+0x1a40] ;  /* 0x001a400001107983 */ /* 0x000f240000300a00 */
[----:B----4-:R-:W-:Y:S02]  /*228c0*/  HMMA.16816.F32 R12, R12, R16, R4 ;  /* 0x000000100c0c723c */ /* 0x010fe40000001804 */
[----:B------:R-:W4:Y:S04]  /*228d0*/  LDL.LU.64 R6, [R1+0x1a38] ;  /* 0x001a380001067983 */ /* 0x000f280000300a00 */
[----:B------:R-:W2:Y:S01]  /*228e0*/  LDL.LU.64 R4, [R1+0x1a30] ;  /* 0x001a300001047983 */ /* 0x000ea20000300a00 */
[----:B---3--:R-:W-:-:S15]  /*228f0*/  HMMA.16816.F32 R44, R24, R2, R44 ;  /* 0x00000002182c723c */ /* 0x008fde000000182c */
[----:B------:R-:W-:-:S01]  /*22900*/  NOP ;  /* 0x0000000000007918 */ /* 0x000fc20000000000 */
[----:B------:R0:W-:Y:S04]  /*22910*/  STL.64 [R1+0x5e0], R12 ;  /* 0x0005e00c01007387 */ /* 0x0001e80000100a00 */
[----:B------:R1:W-:Y:S04]  /*22920*/  STL.64 [R1+0x5e8], R14 ;  /* 0x0005e80e01007387 */ /* 0x0003e80000100a00 */
[----:B0-----:R-:W3:Y:S04]  /*22930*/  LDL.LU R13, [R1+0xa68] ;  /* 0x000a6800010d7983 */ /* 0x001ee80000300800 */
[----:B-1----:R-:W3:Y:S04]  /*22940*/  LDL.LU R14, [R1+0xa64] ;  /* 0x000a6400010e7983 */ /* 0x002ee80000300800 */
[----:B------:R-:W3:Y:S01]  /*22950*/  LDL.LU R15, [R1+0xa70] ;  /* 0x000a7000010f7983 */ /* 0x000ee20000300800 */
[----:B--2---:R-:W-:-:S15]  /*22960*/  HMMA.16816.F32 R40, R24, R4, R40 ;  /* 0x000000041828723c */ /* 0x004fde0000001828 */
[----:B------:R-:W-:-:S08]  /*22970*/  NOP ;  /* 0x0000000000007918 */ /* 0x000fd00000000000 */
[----:B------:R-:W-:Y:S04]  /*22980*/  STL.64 [R1+0x5d0], R40 ;  /* 0x0005d02801007387 */ /* 0x000fe80000100a00 */
[----:B------:R0:W-:Y:S04]  /*22990*/  STL.64 [R1+0x5d8], R42 ;  /* 0x0005d82a01007387 */ /* 0x0001e80000100a00 */
[----:B0-----:R-:W2:Y:S04]  /*229a0*/  LDL.LU.64 R42, [R1+0x1a28] ;  /* 0x001a2800012a7983 */ /* 0x001ea80000300a00 */
[----:B------:R-:W2:Y:S04]  /*229b0*/  LDL.LU.64 R40, [R1+0x1a20] ;  /* 0x001a200001287983 */ /* 0x000ea80000300a00 */
        /* <DEDUP_REMOVED lines=8> */
[----:B------:R0:W-:Y:S04]  /*22a40*/  STL.64 [R1+0x5b8], R10 ;  /* 0x0005b80a01007387 */ /* 0x0001e80000100a00 */
[----:B0-----:R-:W4:Y:S04]  /*22a50*/  LDL.LU.64 R10, [R1+0x1a08] ;  /* 0x001a0800010a7983 */ /* 0x001f280000300a00 */
[----:B------:R-:W4:Y:S01]  /*22a60*/  LDL.LU.64 R8, [R1+0x1a00] ;  /* 0x001a000001087983 */ /* 0x000f220000300a00 */
[C---:B--2---:R-:W-:Y:S06]  /*22a70*/  HMMA.16816.F32 R40, R24.reuse, R18, R40 ;  /* 0x000000121828723c */ /* 0x044fec0000001828 */
[----:B---3--:R-:W-:-:S15]  /*22a80*/  HMMA.16816.F32 R44, R24, R22, R44 ;  /* 0x00000016182c723c */ /* 0x008fde000000182c */
[----:B------:R-:W-:-:S02]  /*22a90*/  NOP ;  /* 0x0000000000007918 */ /* 0x000fc40000000000 */
        /* <DEDUP_REMOVED lines=9> */
[----:B------:R0:W-:Y:S04]  /*22b30*/  STL.64 [R1+0x7a8], R54 ;  /* 0x0007a83601007387 */ /* 0x0001e80000100a00 */
[----:B0-----:R-:W3:Y:S04]  /*22b40*/  LDL.LU.64 R54, [R1+0x19d8] ;  /* 0x0019d80001367983 */ /* 0x001ee80000300a00 */
[----:B------:R-:W3:Y:S01]  /*22b50*/  LDL.LU.64 R52, [R1+0x19d0] ;  /* 0x0019d00001347983 */ /* 0x000ee20000300a00 */
[----:B------:R-:W-:Y:S01]  /*22b60*/  HMMA.16816.F32 R36, R24, R20, R36 ;  /* 0x000000141824723c */ /* 0x000fe20000001824 */
        /* <DEDUP_REMOVED lines=8> */
[----:B------:R-:W-:Y:S01]  /*22bf0*/  STL [R1+0x19cc], R31 ;  /* 0x0019cc1f01007387 */ /* 0x000fe20000100800 */
[----:B----4-:R-:W-:Y:S07]  /*22c00*/  HMMA.16816.F32 R8, R24, R16, R8 ;  /* 0x000000101808723c */ /* 0x010fee0000001808 */
[----:B------:R-:W-:Y:S04]  /*22c10*/  STL.64 [R1+0x790], R36 ;  /* 0x0007902401007387 */ /* 0x000fe80000100a00 */
[----:B------:R-:W-:-:S12]  /*22c20*/  STL.64 [R1+0x798], R38 ;  /* 0x0007982601007387 */ /* 0x000fd80000100a00 */
[----:B------:R-:W-:Y:S04]  /*22c30*/  STL.64 [R1+0x580], R8 ;  /* 0x0005800801007387 */ /* 0x000fe80000100a00 */
[----:B------:R0:W-:Y:S02]  /*22c40*/  STL.64 [R1+0x588], R10 ;  /* 0x0005880a01007387 */ /* 0x0001e40000100a00 */
[C---:B0-----:R-:W-:Y:S06]  /*22c50*/  HMMA.16816.F32 R8, R12.reuse, R6, R48 ;  /* 0x000000060c08723c */ /* 0x041fec0000001830 */
[C---:B--2---:R-:W-:Y:S06]  /*22c60*/  HMMA.16816.F32 R36, R12.reuse, R4, R40 ;  /* 0x000000040c24723c */ /* 0x044fec0000001828 */
[----:B---3--:R-:W-:-:S15]  /*22c70*/  HMMA.16816.F32 R24, R12, R2, R44 ;  /* 0x000000020c18723c */ /* 0x008fde000000182c */
[----:B------:R-:W-:-:S02]  /*22c80*/  NOP ;  /* 0x0000000000007918 */ /* 0x000fc40000000000 */
[----:B------:R-:W-:Y:S04]  /*22c90*/  STL.64 [R1+0x570], R36 ;  /* 0x0005702401007387 */ /* 0x000fe80000100a00 */
[----:B------:R-:W-:Y:S04]  /*22ca0*/  STL.64 [R1+0x578], R38 ;  /* 0x0005782601007387 */ /* 0x000fe80000100a00 */
[----:B------:R-:W-:Y:S04]  /*22cb0*/  STL.64 [R1+0x19a0], R6 ;  /* 0x0019a00601007387 */ /* 0x000fe80000100a00 */
[----:B------:R-:W-:Y:S04]  /*22cc0*/  STL.64 [R1+0x560], R24 ;  /* 0x0005601801007387 */ /* 0x000fe80000100a00 */
[----:B------:R-:W-:Y:S04]  /*22cd0*/  STL.64 [R1+0x568], R26 ;  /* 0x0005681a01007387 */ /* 0x000fe80000100a00 */
[----:B------:R0:W-:Y:S02]  /*22ce0*/  STL.64 [R1+0x1998], R4 ;  /* 0x0019980401007387 */ /* 0x0001e40000100a00 */
[C---:B0-----:R-:W-:Y:S02]  /*22cf0*/  HMMA.16816.F32 R4, R12.reuse, R18, R52 ;  /* 0x000000120c04723c */ /* 0x041fe40000001834 */
[----:B------:R-:W-:Y:S04]  /*22d00*/  STL.64 [R1+0x550], R8 ;  /* 0x0005500801007387 */ /* 0x000fe80000100a00 */
[----:B------:R-:W-:Y:S04]  /*22d10*/  STL.64 [R1+0x558], R10 ;  /* 0x0005580a01007387 */ /* 0x000fe80000100a00 */
[----:B------:R-:W-:Y:S04]  /*22d20*/  STL.64 [R1+0x19b0], R18 ;  /* 0x0019b01201007387 */ /* 0x000fe80000100a00 */
[----:B------:R-:W-:Y:S09]  /*22d30*/  STL.64 [R1+0x19a8], R16 ;  /* 0x0019a81001007387 */ /* 0x000ff20000100a00 */
[----:B------:R-:W-:Y:S04]  /*22d40*/  STL.64 [R1+0x540], R4 ;  /* 0x0005400401007387 */ /* 0x000fe80000100a00 */
[----:B------:R0:W-:Y:S02]  /*22d50*/  STL.64 [R1+0x548], R6 ;  /* 0x0005480601007387 */ /* 0x0001e40000100a00 */
[----:B0-----:R-:W-:Y:S06]  /*22d60*/  HMMA.16816.F32 R4, R12, R22, R56 ;  /* 0x000000160c04723c */ /* 0x001fec0000001838 */
[----:B------:R-:W-:Y:S04]  /*22d70*/  STL.64 [R1+0x19c0], R22 ;  /* 0x0019c01601007387 */ /* 0x000fe80000100a00 */
[----:B------:R-:W-:-:S13]  /*22d80*/  STL.64 [R1+0x19b8], R20 ;  /* 0x0019b81401007387 */ /* 0x000fda0000100a00 */
[----:B------:R-:W-:Y:S04]  /*22d90*/  STL.64 [R1+0x530], R4 ;  /* 0x0005300401007387 */ /* 0x000fe80000100a00 */
[----:B------:R-:W-:Y:S04]  /*22da0*/  STL.64 [R1+0x538], R6 ;  /* 0x0005380601007387 */ /* 0x000fe80000100a00 */
        /* <DEDUP_REMOVED lines=21> */
[----:B------:R-:W4:Y:S01]  /*22f00*/  LDL.LU R55, [R1+0x4dc] ;  /* 0x0004dc0001377983 */ /* 0x000f220000300800 */
[----:B------:R-:W-:-:S03]  /*22f10*/  IMAD R25, R35, 0x100, R61 ;  /* 0x0000010023197824 */ /* 0x000fc600078e023d */
[----:B----4-:R-:W-:Y:S04]  /*22f20*/  STL.64 [R1+0x1990], R54 ;  /* 0x0019903601007387 */ /* 0x010fe80000100a00 */
[----:B---3--:R0:W-:Y:S04]  /*22f30*/  STL.64 [R1+0x1988], R52 ;  /* 0x0019883401007387 */ /* 0x0081e80000100a00 */
[----:B-1----:R-:W3:Y:S04]  /*22f40*/  LDL.LU R44, [R1+0x4f0] ;  /* 0x0004f000012c7983 */ /* 0x002ee80000300800 */
[----:B------:R-:W3:Y:S04]  /*22f50*/  LDL.LU R45, [R1+0x4f4] ;  /* 0x0004f400012d7983 */ /* 0x000ee80000300800 */
[----:B------:R-:W3:Y:S04]  /*22f60*/  LDL.LU R46, [R1+0x4f8] ;  /* 0x0004f800012e7983 */ /* 0x000ee80000300800 */
[----:B------:R-:W3:Y:S04]  /*22f70*/  LDL.LU R47, [R1+0x4fc] ;  /* 0x0004fc00012f7983 */ /* 0x000ee80000300800 */
[----:B--2---:R-:W2:Y:S04]  /*22f80*/  LDL.LU R40, [R1+0x500] ;  /* 0x0005000001287983 */ /* 0x004ea80000300800 */
[----:B------:R-:W2:Y:S04]  /*22f90*/  LDL.LU R41, [R1+0x504] ;  /* 0x0005040001297983 */ /* 0x000ea80000300800 */
[----:B------:R-:W2:Y:S04]  /*22fa0*/  LDL.LU R42, [R1+0x508] ;  /* 0x00050800012a7983 */ /* 0x000ea80000300800 */
[----:B------:R-:W2:Y:S04]  /*22fb0*/  LDL.LU R43, [R1+0x50c] ;  /* 0x00050c00012b7983 */ /* 0x000ea80000300800 */
[----:B0-----:R-:W4:Y:S04]  /*22fc0*/  LDL.LU R52, [R1+0x510] ;  /* 0x0005100001347983 */ /* 0x001f280000300800 */
[----:B------:R-:W4:Y:S04]  /*22fd0*/  LDL.LU R53, [R1+0x514] ;  /* 0x0005140001357983 */ /* 0x000f280000300800 */
[----:B------:R-:W4:Y:S04]  /*22fe0*/  LDL.LU R54, [R1+0x518] ;  /* 0x0005180001367983 */ /* 0x000f280000300800 */
[----:B------:R-:W4:Y:S04]  /*22ff0*/  LDL.LU R55, [R1+0x51c] ;  /* 0x00051c0001377983 */ /* 0x000f280000300800 */
[----:B------:R-:W3:Y:S04]  /*23000*/  LDL.LU R4, [R1+0x520] ;  /* 0x0005200001047983 */ /* 0x000ee80000300800 */
[----:B------:R-:W3:Y:S04]  /*23010*/  LDL.LU R5, [R1+0x524] ;  /* 0x0005240001057983 */ /* 0x000ee80000300800 */
[----:B------:R-:W3:Y:S04]  /*23020*/  LDL.LU R6, [R1+0x528] ;  /* 0x0005280001067983 */ /* 0x000ee80000300800 */
[----:B------:R-:W3:Y:S04]  /*23030*/  LDL.LU R7, [R1+0x52c] ;  /* 0x00052c0001077983 */ /* 0x000ee80000300800 */
[----:B------:R-:W2:Y:S04]  /*23040*/  LDL.LU R31, [R1+0xa98] ;  /* 0x000a9800011f7983 */ /* 0x000ea80000300800 */
[----:B------:R-:W2:Y:S04]  /*23050*/  LDL.LU R26, [R1+0xa94] ;  /* 0x000a9400011a7983 */ /* 0x000ea80000300800 */
[----:B------:R-:W4:Y:S04]  /*23060*/  LDL.LU R61, [R1+0xaa0] ;  /* 0x000aa000013d7983 */ /* 0x000f280000300800 */
[----:B------:R-:W4:Y:S04]  /*23070*/  LDL.LU R27, [R1+0xa9c] ;  /* 0x000a9c00011b7983 */ /* 0x000f280000300800 */
        /* <DEDUP_REMOVED lines=12> */
[----:B------:R-:W-:-:S03]  /*23140*/  IMAD R24, R60, 0x100, R0 ;  /* 0x000001003c187824 */ /* 0x000fc600078e0200 */
        /* <DEDUP_REMOVED lines=20> */
[----:B--2---:R-:W-:-:S03]  /*23290*/  IMAD R26, R26, 0x100, R31 ;  /* 0x000001001a1a7824 */ /* 0x004fc600078e021f */
[----:B------:R-:W3:Y:S01]  /*232a0*/  LDL.LU R31, [R1+0x19cc] ;  /* 0x0019cc00011f7983 */ /* 0x000ee20000300800 */
[----:B----4-:R-:W-:-:S03]  /*232b0*/  IMAD R27, R27, 0x100, R61 ;  /* 0x000001001b1b7824 */ /* 0x010fc600078e023d */
[----:B------:R-:W2:Y:S01]  /*232c0*/  LDL.LU R61, [R1+0x19c8] ;  /* 0x0019c800013d7983 */ /* 0x000ea20000300800 */
[----:B---3--:R-:W-:-:S15]  /*232d0*/  HMMA.16816.F32 R20, R12, R30, R20 ;  /* 0x0000001e0c14723c */ /* 0x008fde0000001814 */
[----:B------:R-:W-:-:S08]  /*232e0*/  NOP ;  /* 0x0000000000007918 */ /* 0x000fd00000000000 */
[----:B------:R-:W-:Y:S04]  /*232f0*/  STL.64 [R1+0x780], R20 ;  /* 0x0007801401007387 */ /* 0x000fe80000100a00 */
[----:B------:R0:W-:Y:S04]  /*23300*/  STL.64 [R1+0x788], R22 ;  /* 0x0007881601007387 */ /* 0x0001e80000100a00 */
[----:B0-----:R-:W3:Y:S04]  /*23310*/  LDL.LU.64 R22, [R1+0x19c0] ;  /* 0x0019c00001167983 */ /* 0x001ee80000300a00 */
[----:B------:R-:W4:Y:S02]  /*23320*/  LDL.LU.64 R20, [R1+0x19b8] ;  /* 0x0019b80001147983 */ /* 0x000f240000300a00 */
[----:B----4-:R-:W-:-:S15]  /*23330*/  HMMA.16816.F32 R16, R12, R20, R16 ;  /* 0x000000140c10723c */ /* 0x010fde0000001810 */
[----:B------:R-:W-:-:S08]  /*23340*/  NOP ;  /* 0x0000000000007918 */ /* 0x000fd00000000000 */
[----:B------:R-:W-:Y:S04]  /*23350*/  STL.64 [R1+0x770], R16 ;  /* 0x0007701001007387 */ /* 0x000fe80000100a00 */
[----:B------:R0:W-:Y:S04]  /*23360*/  STL.64 [R1+0x778], R18 ;  /* 0x0007781201007387 */ /* 0x0001e80000100a00 */
[----:B0-----:R-:W4:Y:S04]  /*23370*/  LDL.LU.64 R18, [R1+0x19b0] ;  /* 0x0019b00001127983 */ /* 0x001f280000300a00 */
[----:B------:R-:W2:Y:S01]  /*23380*/  LDL.LU.64 R16, [R1+0x19a8] ;  /* 0x0019a80001107983 */ /* 0x000ea20000300a00 */
[----:B------:R-:W-:-:S02]  /*23390*/  F2FP.F16.E4M3.UNPACK_B R24, R24 ;  /* 0x00000018ff18723e */ /* 0x000fc400020006ff */
[----:B------:R-:W-:Y:S02]  /*233a0*/  F2FP.F16.E4M3.UNPACK_B R25, R25 ;  /* 0x00000019ff19723e */ /* 0x000fe400020006ff */
[----:B------:R-:W-:Y:S02]  /*233b0*/  F2FP.F16.E4M3.UNPACK_B R26, R26 ;  /* 0x0000001aff1a723e */ /* 0x000fe400020006ff */
[----:B------:R-:W-:Y:S01]  /*233c0*/  F2FP.F16.E4M3.UNPACK_B R27, R27 ;  /* 0x0000001bff1b723e */ /* 0x000fe200020006ff */
[----:B--2---:R-:W-:Y:S01]  /*233d0*/  HMMA.16816.F32 R12, R12, R16, R4 ;  /* 0x000000100c0c723c */ /* 0x004fe20000001804 */
[----:B------:R-:W2:Y:S04]  /*233e0*/  LDL.LU.64 R6, [R1+0x19a0] ;  /* 0x0019a00001067983 */ /* 0x000ea80000300a00 */
[----:B------:R-:W3:-:S15]  /*233f0*/  LDL.LU.64 R4, [R1+0x1998] ;  /* 0x0019980001047983 */ /* 0x000ede0000300a00 */
[----:B------:R-:W-:-:S03]  /*23400*/  NOP ;  /* 0x0000000000007918 */ /* 0x000fc60000000000 */
[----:B------:R0:W-:Y:S04]  /*23410*/  STL.64 [R1+0x520], R12 ;  /* 0x0005200c01007387 */ /* 0x0001e80000100a00 */
[----:B------:R1:W-:Y:S04]  /*23420*/  STL.64 [R1+0x528], R14 ;  /* 0x0005280e01007387 */ /* 0x0003e80000100a00 */
[----:B0-----:R-:W4:Y:S04]  /*23430*/  LDL.LU R12, [R1+0x4e0] ;  /* 0x0004e000010c7983 */ /* 0x001f280000300800 */
[----:B------:R-:W4:Y:S04]  /*23440*/  LDL.LU R13, [R1+0x4e4] ;  /* 0x0004e400010d7983 */ /* 0x000f280000300800 */
[----:B-1----:R-:W4:Y:S04]  /*23450*/  LDL.LU R14, [R1+0x4e8] ;  /* 0x0004e800010e7983 */ /* 0x002f280000300800 */
[----:B------:R-:W4:Y:S01]  /*23460*/  LDL.LU R15, [R1+0x4ec] ;  /* 0x0004ec00010f7983 */ /* 0x000f220000300800 */
[----:B---3--:R-:W-:-:S15]  /*23470*/  HMMA.16816.F32 R52, R24, R4, R52 ;  /* 0x000000041834723c */ /* 0x008fde0000001834 */
[----:B------:R-:W-:-:S08]  /*23480*/  NOP ;  /* 0x0000000000007918 */ /* 0x000fd00000000000 */
[----:B------:R-:W-:Y:S04]  /*23490*/  STL.64 [R1+0x510], R52 ;  /* 0x0005103401007387 */ /* 0x000fe80000100a00 */
[----:B------:R0:W-:Y:S04]  /*234a0*/  STL.64 [R1+0x518], R54 ;  /* 0x0005183601007387 */ /* 0x0001e80000100a00 */
[----:B0-----:R-:W3:Y:S04]  /*234b0*/  LDL.LU.64 R54, [R1+0x1990] ;  /* 0x0019900001367983 */ /* 0x001ee80000300a00 */
[----:B------:R-:W3:Y:S01]  /*234c0*/  LDL.LU.64 R52, [R1+0x1988] ;  /* 0x0019880001347983 */ /* 0x000ee20000300a00 */
[C---:B------:R-:W-:Y:S06]  /*234d0*/  HMMA.16816.F32 R40, R24.reuse, R2, R40 ;  /* 0x000000021828723c */ /* 0x040fec0000001828 */
[C---:B--2---:R-:W-:Y:S06]  /*234e0*/  HMMA.16816.F32 R44, R24.reuse, R6, R44 ;  /* 0x00000006182c723c */ /* 0x044fec000000182c */
[C---:B----4-:R-:W-:Y:S11]  /*234f0*/  HMMA.16816.F32 R12, R24.reuse, R18, R12 ;  /* 0x00000012180c723c */ /* 0x050ff6000000180c */
[----:B------:R-:W-:Y:S04]  /*23500*/  STL.64 [R1+0x500], R40 ;  /* 0x0005002801007387 */ /* 0x000fe80000100a00 */
[----:B------:R0:W-:Y:S04]  /*23510*/  STL.64 [R1+0x508], R42 ;  /* 0x0005082a01007387 */ /* 0x0001e80000100a00 */
[----:B0-----:R-:W2:Y:S04]  /*23520*/  LDL.LU.64 R42, [R1+0x1980] ;  /* 0x00198000012a7983 */ /* 0x001ea80000300a00 */
[----:B------:R-:W2:Y:S04]  /*23530*/  LDL.LU.64 R40, [R1+0x1978] ;  /* 0x0019780001287983 */ /* 0x000ea80000300a00 */
[----:B------:R-:W-:Y:S04]  /*23540*/  STL.64 [R1+0x4f0], R44 ;  /* 0x0004f02c01007387 */ /* 0x000fe80000100a00 */
[----:B------:R0:W-:Y:S04]  /*23550*/  STL.64 [R1+0x4f8], R46 ;  /* 0x0004f82e01007387 */ /* 0x0001e80000100a00 */
[----:B0-----:R-:W4:Y:S04]  /*23560*/  LDL.LU.64 R46, [R1+0x1970] ;  /* 0x00197000012e7983 */ /* 0x001f280000300a00 */
[----:B------:R-:W4:Y:S04]  /*23570*/  LDL.LU.64 R44, [R1+0x1968] ;  /* 0x00196800012c7983 */ /* 0x000f280000300a00 */
[----:B------:R-:W-:Y:S04]  /*23580*/  STL.64 [R1+0x4e0], R12 ;  /* 0x0004e00c01007387 */ /* 0x000fe80000100a00 */
[----:B------:R-:W-:Y:S01]  /*23590*/  STL.64 [R1+0x4e8], R14 ;  /* 0x0004e80e01007387 */ /* 0x000fe20000100a00 */
[----:B---3--:R-:W-:-:S15]  /*235a0*/  HMMA.16816.F32 R52, R24, R22, R52 ;  /* 0x000000161834723c */ /* 0x008fde0000001834 */
[----:B------:R-:W-:-:S08]  /*235b0*/  NOP ;  /* 0x0000000000007918 */ /* 0x000fd00000000000 */
[----:B------:R-:W-:Y:S04]  /*235c0*/  STL.64 [R1+0x4d0], R52 ;  /* 0x0004d03401007387 */ /* 0x000fe80000100a00 */
[----:B------:R0:W-:Y:S04]  /*235d0*/  STL.64 [R1+0x4d8], R54 ;  /* 0x0004d83601007387 */ /* 0x0001e80000100a00 */
[----:B0-----:R-:W3:Y:S04]  /*235e0*/  LDL.LU.64 R54, [R1+0x1960] ;  /* 0x0019600001367983 */ /* 0x001ee80000300a00 */
[----:B------:R-:W3:Y:S01]  /*235f0*/  LDL.LU.64 R52, [R1+0x1958] ;  /* 0x0019580001347983 */ /* 0x000ee20000300a00 */
[----:B------:R-:W-:-:S02]  /*23600*/  IMAD R12, R34, 0x100, R28 ;  /* 0x00000100220c7824 */ /* 0x000fc400078e021c */
[----:B------:R-:W-:Y:S02]  /*23610*/  IMAD R13, R32, 0x100, R33 ;  /* 0x00000100200d7824 */ /* 0x000fe400078e0221 */
[----:B------:R-:W-:Y:S02]  /*23620*/  IMAD R15, R35, 0x100, R60 ;  /* 0x00000100230f7824 */ /* 0x000fe400078e023c */
[----:B------:R-:W-:Y:S01]  /*23630*/  HMMA.16816.F32 R32, R24, R30, R36 ;  /* 0x0000001e1820723c */ /* 0x000fe20000001824 */
[----:B------:R-:W-:Y:S01]  /*23640*/  IMAD R14, R0, 0x100, R29 ;  /* 0x00000100000e7824 */ /* 0x000fe200078e021d */
[----:B------:R-:W-:Y:S02]  /*23650*/  F2FP.F16.E4M3.UNPACK_B R12, R12 ;  /* 0x0000000cff0c723e */ /* 0x000fe400020006ff */
[----:B------:R-:W-:Y:S02]  /*23660*/  F2FP.F16.E4M3.UNPACK_B R13, R13 ;  /* 0x0000000dff0d723e */ /* 0x000fe400020006ff */
[----:B------:R-:W-:-:S02]  /*23670*/  F2FP.F16.E4M3.UNPACK_B R15, R15 ;  /* 0x0000000fff0f723e */ /* 0x000fc400020006ff */
[----:B------:R-:W-:Y:S01]  /*23680*/  F2FP.F16.E4M3.UNPACK_B R14, R14 ;  /* 0x0000000eff0e723e */ /* 0x000fe200020006ff */
[C---:B------:R-:W-:Y:S06]  /*23690*/  HMMA.16816.F32 R36, R24.reuse, R20, R8 ;  /* 0x000000141824723c */ /* 0x040fec0000001808 */
[----:B--2---:R-:W-:Y:S06]  /*236a0*/  HMMA.16816.F32 R8, R24, R16, R40 ;  /* 0x000000101808723c */ /* 0x004fec0000001828 */
[C---:B------:R-:W-:Y:S02]  /*236b0*/  HMMA.16816.F32 R24, R12.reuse, R2, R48 ;  /* 0x000000020c18723c */ /* 0x040fe40000001830 */
[----:B------:R-:W-:Y:S04]  /*236c0*/  STL.64 [R1+0x760], R32 ;  /* 0x0007602001007387 */ /* 0x000fe80000100a00 */
[----:B------:R4:W-:Y:S02]  /*236d0*/  STL.64 [R1+0x768], R34 ;  /* 0x0007682201007387 */ /* 0x0009e40000100a00 */
[C---:B----4-:R-:W-:Y:S03]  /*236e0*/  HMMA.16816.F32 R32, R12.reuse, R4, R44 ;  /* 0x000000040c20723c */ /* 0x050fe6000000182c */
[----:B------:R-:W-:Y:S04]  /*236f0*/  STL.64 [R1+0x750], R36 ;  /* 0x0007502401007387 */ /* 0x000fe80000100a00 */
[----:B------:R-:W-:Y:S04]  /*23700*/  STL.64 [R1+0x758], R38 ;  /* 0x0007582601007387 */ /* 0x000fe80000100a00 */
[----:B------:R-:W-:Y:S04]  /*23710*/  STL.64 [R1+0x4c0], R8 ;  /* 0x0004c00801007387 */ /* 0x000fe80000100a00 */
[----:B------:R3:W-:Y:S08]  /*23720*/  STL.64 [R1+0x4c8], R10 ;  /* 0x0004c80a01007387 */ /* 0x0007f00000100a00 */
[----:B------:R-:W-:Y:S04]  /*23730*/  STL.64 [R1+0x4b0], R32 ;  /* 0x0004b02001007387 */ /* 0x000fe80000100a00 */
[----:B------:R-:W-:Y:S04]  /*23740*/  STL.64 [R1+0x4b8], R34 ;  /* 0x0004b82201007387 */ /* 0x000fe80000100a00 */
[----:B------:R-:W-:Y:S04]  /*23750*/  STL.64 [R1+0x1920], R6 ;  /* 0x0019200601007387 */ /* 0x000fe80000100a00 */
[----:B------:R-:W-:Y:S04]  /*23760*/  STL.64 [R1+0x4a0], R24 ;  /* 0x0004a01801007387 */ /* 0x000fe80000100a00 */
[----:B------:R-:W-:Y:S04]  /*23770*/  STL.64 [R1+0x4a8], R26 ;  /* 0x0004a81a01007387 */ /* 0x000fe80000100a00 */
[----:B------:R0:W-:Y:S01]  /*23780*/  STL.64 [R1+0x1918], R4 ;  /* 0x0019180401007387 */ /* 0x0001e20000100a00 */
[C---:B---3--:R-:W-:Y:S06]  /*23790*/  HMMA.16816.F32 R8, R12.reuse, R6, R52 ;  /* 0x000000060c08723c */ /* 0x048fec0000001834 */
[----:B0-----:R-:W-:-:S15]  /*237a0*/  HMMA.16816.F32 R4, R12, R18, R56 ;  /* 0x000000120c04723c */ /* 0x001fde0000001838 */
[----:B------:R-:W-:-:S02]  /*237b0*/  NOP ;  /* 0x0000000000007918 */ /* 0x000fc40000000000 */
[----:B------:R-:W-:Y:S04]  /*237c0*/  STL.64 [R1+0x490], R8 ;  /* 0x0004900801007387 */ /* 0x000fe80000100a00 */
[----:B------:R-:W-:Y:S04]  /*237d0*/  STL.64 [R1+0x498], R10 ;  /* 0x0004980a01007387 */ /* 0x000fe80000100a00 */
[----:B------:R-:W-:Y:S04]  /*237e0*/  STL.64 [R1+0x1930], R18 ;  /* 0x0019301201007387 */ /* 0x000fe80000100a00 */
[----:B------:R-:W-:Y:S04]  /*237f0*/  STL.64 [R1+0x1928], R16 ;  /* 0x0019281001007387 */ /* 0x000fe80000100a00 */
        /* <DEDUP_REMOVED lines=31> */
[----:B---3--:R-:W-:Y:S04]  /*239f0*/  STL.64 [R1+0x1938], R48 ;  /* 0x0019383001007387 */ /* 0x008fe80000100a00 */
[----:B--2---:R-:W2:Y:S04]  /*23a00*/  LDL.LU R44, [R1+0x440] ;  /* 0x00044000012c7983 */ /* 0x004ea80000300800 */
[----:B------:R-:W2:Y:S04]  /*23a10*/  LDL.LU R45, [R1+0x444] ;  /* 0x00044400012d7983 */ /* 0x000ea80000300800 */
[----:B------:R-:W3:Y:S04]  /*23a20*/  LDL.LU R46, [R1+0x448] ;  /* 0x00044800012e7983 */ /* 0x000ee80000300800 */
[----:B------:R-:W3:Y:S04]  /*23a30*/  LDL.LU R47, [R1+0x44c] ;  /* 0x00044c00012f7983 */ /* 0x000ee80000300800 */
[----:B---3--:R-:W-:Y:S04]  /*23a40*/  STL.64 [R1+0x1950], R46 ;  /* 0x0019502e01007387 */ /* 0x008fe80000100a00 */
[----:B--2---:R1:W-:Y:S04]  /*23a50*/  STL.64 [R1+0x1948], R44 ;  /* 0x0019482c01007387 */ /* 0x0043e80000100a00 */
[----:B0-----:R-:W2:Y:S04]  /*23a60*/  LDL.LU R52, [R1+0x450] ;  /* 0x0004500001347983 */ /* 0x001ea80000300800 */
[----:B------:R-:W2:Y:S04]  /*23a70*/  LDL.LU R53, [R1+0x454] ;  /* 0x0004540001357983 */ /* 0x000ea80000300800 */
[----:B------:R-:W2:Y:S04]  /*23a80*/  LDL.LU R54, [R1+0x458] ;  /* 0x0004580001367983 */ /* 0x000ea80000300800 */
[----:B------:R-:W2:Y:S04]  /*23a90*/  LDL.LU R55, [R1+0x45c] ;  /* 0x00045c0001377983 */ /* 0x000ea80000300800 */
[----:B------:R-:W3:Y:S04]  /*23aa0*/  LDL.LU R4, [R1+0x460] ;  /* 0x0004600001047983 */ /* 0x000ee80000300800 */
[----:B------:R-:W3:Y:S04]  /*23ab0*/  LDL.LU R5, [R1+0x464] ;  /* 0x0004640001057983 */ /* 0x000ee80000300800 */
[----:B------:R-:W3:Y:S04]  /*23ac0*/  LDL.LU R6, [R1+0x468] ;  /* 0x0004680001067983 */ /* 0x000ee80000300800 */
[----:B------:R-:W3:Y:S04]  /*23ad0*/  LDL.LU R7, [R1+0x46c] ;  /* 0x00046c0001077983 */ /* 0x000ee80000300800 */
[----:B-1----:R-:W4:Y:S04]  /*23ae0*/  LDL.LU R44, [R1+0x470] ;  /* 0x00047000012c7983 */ /* 0x002f280000300800 */
[----:B------:R-:W4:Y:S04]  /*23af0*/  LDL.LU R45, [R1+0x474] ;  /* 0x00047400012d7983 */ /* 0x000f280000300800 */
[----:B------:R-:W4:Y:S04]  /*23b00*/  LDL.LU R46, [R1+0x478] ;  /* 0x00047800012e7983 */ /* 0x000f280000300800 */
[----:B------:R-:W4:Y:S04]  /*23b10*/  LDL.LU R47, [R1+0x47c] ;  /* 0x00047c00012f7983 */ /* 0x000f280000300800 */
[----:B------:R-:W2:Y:S04]  /*23b20*/  LDL.LU R24, [R1+0xac8] ;  /* 0x000ac80001187983 */ /* 0x000ea80000300800 */
[----:B------:R-:W2:Y:S04]  /*23b30*/  LDL.LU R25, [R1+0xac4] ;  /* 0x000ac40001197983 */ /* 0x000ea80000300800 */
[----:B------:R-:W3:Y:S04]  /*23b40*/  LDL.LU R26, [R1+0xad0] ;  /* 0x000ad000011a7983 */ /* 0x000ee80000300800 */
[----:B------:R-:W3:Y:S04]  /*23b50*/  LDL.LU R27, [R1+0xacc] ;  /* 0x000acc00011b7983 */ /* 0x000ee80000300800 */
[----:B------:R-:W3:Y:S04]  /*23b60*/  LDL.LU R28, [R1+0xad8] ;  /* 0x000ad800011c7983 */ /* 0x000ee80000300800 */
[----:B------:R-:W3:Y:S04]  /*23b70*/  LDL.LU R34, [R1+0xad4] ;  /* 0x000ad40001227983 */ /* 0x000ee80000300800 */
[----:B------:R-:W3:Y:S04]  /*23b80*/  LDL.LU R33, [R1+0xae0] ;  /* 0x000ae00001217983 */ /* 0x000ee80000300800 */
[----:B------:R-:W3:Y:S04]  /*23b90*/  LDL.LU R32, [R1+0xadc] ;  /* 0x000adc0001207983 */ /* 0x000ee80000300800 */
[----:B------:R-:W2:Y:S04]  /*23ba0*/  LDL.LU R48, [R1+0x740] ;  /* 0x0007400001307983 */ /* 0x000ea80000300800 */
[----:B------:R-:W2:Y:S04]  /*23bb0*/  LDL.LU R49, [R1+0x744] ;  /* 0x0007440001317983 */ /* 0x000ea80000300800 */
        /* <DEDUP_REMOVED lines=26> */
[C---:B----4-:R-:W-:Y:S06]  /*23d60*/  HMMA.16816.F32 R44, R12.reuse, R22, R44 ;  /* 0x000000160c2c723c */ /* 0x050fec000000182c */
[C---:B--2---:R-:W-:Y:S06]  /*23d70*/  HMMA.16816.F32 R48, R12.reuse, R30, R48 ;  /* 0x0000001e0c30723c */ /* 0x044fec0000001830 */
[----:B---3--:R-:W-:Y:S11]  /*23d80*/  HMMA.16816.F32 R16, R12, R20, R16 ;  /* 0x000000140c10723c */ /* 0x008ff60000001810 */
        /* <DEDUP_REMOVED lines=10> */
[----:B0-----:R-:W4:Y:S04]  /*23e30*/  LDL.LU.64 R18, [R1+0x1930] ;  /* 0x0019300001127983 */ /* 0x001f280000300a00 */
[----:B------:R-:W2:Y:S01]  /*23e40*/  LDL.LU.64 R16, [R1+0x1928] ;  /* 0x0019280001107983 */ /* 0x000ea20000300a00 */
[----:B------:R-:W-:-:S02]  /*23e50*/  IMAD R24, R25, 0x100, R24 ;  /* 0x0000010019187824 */ /* 0x000fc400078e0218 */
[----:B------:R-:W-:Y:S02]  /*23e60*/  IMAD R25, R27, 0x100, R26 ;  /* 0x000001001b197824 */ /* 0x000fe400078e021a */
[----:B------:R-:W-:Y:S02]  /*23e70*/  IMAD R26, R34, 0x100, R28 ;  /* 0x00000100221a7824 */ /* 0x000fe400078e021c */
[----:B------:R-:W-:Y:S01]  /*23e80*/  IMAD R27, R32, 0x100, R33 ;  /* 0x00000100201b7824 */ /* 0x000fe200078e0221 */
[----:B--2---:R-:W-:Y:S01]  /*23e90*/  HMMA.16816.F32 R12, R12, R16, R4 ;  /* 0x000000100c0c723c */ /* 0x004fe20000001804 */
[----:B------:R-:W3:Y:S04]  /*23ea0*/  LDL.LU.64 R6, [R1+0x1920] ;  /* 0x0019200001067983 */ /* 0x000ee80000300a00 */
[----:B------:R-:W2:Y:S01]  /*23eb0*/  LDL.LU.64 R4, [R1+0x1918] ;  /* 0x0019180001047983 */ /* 0x000ea20000300a00 */
[----:B------:R-:W-:-:S02]  /*23ec0*/  F2FP.F16.E4M3.UNPACK_B R24, R24 ;  /* 0x00000018ff18723e */ /* 0x000fc400020006ff */
[----:B------:R-:W-:Y:S02]  /*23ed0*/  F2FP.F16.E4M3.UNPACK_B R25, R25 ;  /* 0x00000019ff19723e */ /* 0x000fe400020006ff */
[----:B------:R-:W-:Y:S02]  /*23ee0*/  F2FP.F16.E4M3.UNPACK_B R26, R26 ;  /* 0x0000001aff1a723e */ /* 0x000fe400020006ff */
[----:B------:R-:W-:-:S11]  /*23ef0*/  F2FP.F16.E4M3.UNPACK_B R27, R27 ;  /* 0x0000001bff1b723e */ /* 0x000fd600020006ff */
[----:B------:R0:W-:Y:S04]  /*23f00*/  STL.64 [R1+0x460], R12 ;  /* 0x0004600c01007387 */ /* 0x0001e80000100a00 */
[----:B------:R1:W-:Y:S04]  /*23f10*/  STL.64 [R1+0x468], R14 ;  /* 0x0004680e01007387 */ /* 0x0003e80000100a00 */
[----:B0-----:R-:W4:Y:S04]  /*23f20*/  LDL.LU R12, [R1+0x420] ;  /* 0x00042000010c7983 */ /* 0x001f280000300800 */
[----:B------:R-:W4:Y:S04]  /*23f30*/  LDL.LU R13, [R1+0x424] ;  /* 0x00042400010d7983 */ /* 0x000f280000300800 */
[----:B-1----:R-:W4:Y:S04]  /*23f40*/  LDL.LU R14, [R1+0x428] ;  /* 0x00042800010e7983 */ /* 0x002f280000300800 */
[----:B------:R-:W4:Y:S01]  /*23f50*/  LDL.LU R15, [R1+0x42c] ;  /* 0x00042c00010f7983 */ /* 0x000f220000300800 */
[----:B--2---:R-:W-:-:S15]  /*23f60*/  HMMA.16816.F32 R52, R24, R4, R52 ;  /* 0x000000041834723c */ /* 0x004fde0000001834 */
[----:B------:R-:W-:-:S08]  /*23f70*/  NOP ;  /* 0x0000000000007918 */ /* 0x000fd00000000000 */
[----:B------:R-:W-:Y:S04]  /*23f80*/  STL.64 [R1+0x450], R52 ;  /* 0x0004503401007387 */ /* 0x000fe80000100a00 */
[----:B------:R0:W-:Y:S04]  /*23f90*/  STL.64 [R1+0x458], R54 ;  /* 0x0004583601007387 */ /* 0x0001e80000100a00 */
[----:B0-----:R-:W2:Y:S04]  /*23fa0*/  LDL.LU.64 R54, [R1+0x1910] ;  /* 0x0019100001367983 */ /* 0x001ea80000300a00 */
[----:B------:R-:W2:Y:S01]  /*23fb0*/  LDL.LU.64 R52, [R1+0x1908] ;  /* 0x0019080001347983 */ /* 0x000ea20000300a00 */
[C---:B------:R-:W-:Y:S06]  /*23fc0*/  HMMA.16816.F32 R44, R24.reuse, R2, R44 ;  /* 0x00000002182c723c */ /* 0x040fec000000182c */
[C---:B---3--:R-:W-:Y:S06]  /*23fd0*/  HMMA.16816.F32 R48, R24.reuse, R6, R48 ;  /* 0x000000061830723c */ /* 0x048fec0000001830 */
[C---:B----4-:R-:W-:Y:S11]  /*23fe0*/  HMMA.16816.F32 R12, R24.reuse, R18, R12 ;  /* 0x00000012180c723c */ /* 0x050ff6000000180c */
[----:B------:R-:W-:Y:S04]  /*23ff0*/  STL.64 [R1+0x440], R44 ;  /* 0x0004402c01007387 */ /* 0x000fe80000100a00 */
[----:B------:R0:W-:Y:S04]  /*24000*/  STL.64 [R1+0x448], R46 ;  /* 0x0004482e01007387 */ /* 0x0001e80000100a00 */
[----:B0-----:R-:W3:Y:S04]  /*24010*/  LDL.LU.64 R46, [R1+0x1900] ;  /* 0x00190000012e7983 */ /* 0x001ee80000300a00 */
[----:B------:R-:W3:Y:S04]  /*24020*/  LDL.LU.64 R44, [R1+0x18f8] ;  /* 0x0018f800012c7983 */ /* 0x000ee80000300a00 */
[----:B------:R-:W-:Y:S04]  /*24030*/  STL.64 [R1+0x430], R48 ;  /* 0x0004303001007387 */ /* 0x000fe80000100a00 */
[----:B------:R0:W-:Y:S04]  /*24040*/  STL.64 [R1+0x438], R50 ;  /* 0x0004383201007387 */ /* 0x0001e80000100a00 */
[----:B0-----:R-:W4:Y:S04]  /*24050*/  LDL.LU.64 R50, [R1+0x18f0] ;  /* 0x0018f00001327983 */ /* 0x001f280000300a00 */
[----:B------:R-:W4:Y:S04]  /*24060*/  LDL.LU.64 R48, [R1+0x18e8] ;  /* 0x0018e80001307983 */ /* 0x000f280000300a00 */
[----:B------:R-:W-:Y:S04]  /*24070*/  STL.64 [R1+0x420], R12 ;  /* 0x0004200c01007387 */ /* 0x000fe80000100a00 */
[----:B------:R-:W-:Y:S01]  /*24080*/  STL.64 [R1+0x428], R14 ;  /* 0x0004280e01007387 */ /* 0x000fe20000100a00 */
[----:B--2---:R-:W-:-:S15]  /*24090*/  HMMA.16816.F32 R52, R24, R22, R52 ;  /* 0x000000161834723c */ /* 0x004fde0000001834 */
[----:B------:R-:W-:-:S08]  /*240a0*/  NOP ;  /* 0x0000000000007918 */ /* 0x000fd00000000000 */
[----:B------:R-:W-:Y:S04]  /*240b0*/  STL.64 [R1+0x410], R52 ;  /* 0x0004103401007387 */ /* 0x000fe80000100a00 */
[----:B------:R0:W-:Y:S04]  /*240c0*/  STL.64 [R1+0x418], R54 ;  /* 0x0004183601007387 */ /* 0x0001e80000100a00 */
[----:B0-----:R-:W2:Y:S04]  /*240d0*/  LDL.LU.64 R54, [R1+0x18e0] ;  /* 0x0018e00001367983 */ /* 0x001ea80000300a00 */
[----:B------:R-:W2:Y:S01]  /*240e0*/  LDL.LU.64 R52, [R1+0x18d8] ;  /* 0x0018d80001347983 */ /* 0x000ea20000300a00 */
[----:B------:R-:W-:Y:S01]  /*240f0*/  HMMA.16816.F32 R8, R24, R30, R8 ;  /* 0x0000001e1808723c */ /* 0x000fe20000001808 */
[----:B------:R-:W-:-:S02]  /*24100*/  IMAD R12, R36, 0x100, R29 ;  /* 0x00000100240c7824 */ /* 0x000fc400078e021d */
[----:B------:R-:W-:Y:S02]  /*24110*/  IMAD R13, R38, 0x100, R37 ;  /* 0x00000100260d7824 */ /* 0x000fe400078e0225 */
[----:B------:R-:W-:Y:S02]  /*24120*/  IMAD R14, R0, 0x100, R39 ;  /* 0x00000100000e7824 */ /* 0x000fe400078e0227 */
[----:B------:R-:W-:Y:S01]  /*24130*/  HMMA.16816.F32 R36, R24, R20, R40 ;  /* 0x000000141824723c */ /* 0x000fe20000001828 */
[----:B------:R-:W-:Y:S01]  /*24140*/  IMAD R15, R35, 0x100, R60 ;  /* 0x00000100230f7824 */ /* 0x000fe200078e023c */
[----:B------:R-:W-:Y:S02]  /*24150*/  F2FP.F16.E4M3.UNPACK_B R12, R12 ;  /* 0x0000000cff0c723e */ /* 0x000fe400020006ff */
[----:B------:R-:W-:Y:S02]  /*24160*/  F2FP.F16.E4M3.UNPACK_B R13, R13 ;  /* 0x0000000dff0d723e */ /* 0x000fe400020006ff */
[----:B------:R-:W-:-:S10]  /*24170*/  F2FP.F16.E4M3.UNPACK_B R14, R14 ;  /* 0x0000000eff0e723e */ /* 0x000fd400020006ff */
[----:B------:R-:W-:Y:S04]  /*24180*/  STL.64 [R1+0x720], R8 ;  /* 0x0007200801007387 */ /* 0x000fe80000100a00 */
[----:B------:R3:W-:Y:S02]  /*24190*/  STL.64 [R1+0x728], R10 ;  /* 0x0007280a01007387 */ /* 0x0007e40000100a00 */
[----:B---3--:R-:W-:Y:S01]  /*241a0*/  HMMA.16816.F32 R8, R24, R16, R44 ;  /* 0x000000101808723c */ /* 0x008fe2000000182c */
[----:B------:R-:W-:Y:S01]  /*241b0*/  F2FP.F16.E4M3.UNPACK_B R15, R15 ;  /* 0x0000000fff0f723e */ /* 0x000fe200020006ff */
[----:B------:R-:W-:Y:S04]  /*241c0*/  STL.64 [R1+0x710], R36 ;  /* 0x0007102401007387 */ /* 0x000fe80000100a00 */
[----:B------:R-:W-:Y:S02]  /*241d0*/  STL.64 [R1+0x718], R38 ;  /* 0x0007182601007387 */ /* 0x000fe40000100a00 */
[----:B----4-:R-:W-:-:S15]  /*241e0*/  HMMA.16816.F32 R32, R12, R4, R48 ;  /* 0x000000040c20723c */ /* 0x010fde0000001830 */
[----:B------:R-:W-:Y:S04]  /*241f0*/  STL.64 [R1+0x400], R8 ;  /* 0x0004000801007387 */ /* 0x000fe80000100a00 */
[----:B------:R0:W-:Y:S02]  /*24200*/  STL.64 [R1+0x408], R10 ;  /* 0x0004080a01007387 */ /* 0x0001e40000100a00 */
[C---:B0-----:R-:W-:Y:S02]  /*24210*/  HMMA.16816.F32 R8, R12.reuse, R6, R56 ;  /* 0x000000060c08723c */ /* 0x041fe40000001838 */
[----:B------:R-:W-:Y:S04]  /*24220*/  STL.64 [R1+0x3f0], R32 ;  /* 0x0003f02001007387 */ /* 0x000fe80000100a00 */
[----:B------:R-:W-:Y:S04]  /*24230*/  STL.64 [R1+0x3f8], R34 ;  /* 0x0003f82201007387 */ /* 0x000fe80000100a00 */
[----:B------:R-:W-:Y:S01]  /*24240*/  STL.64 [R1+0x18a0], R6 ;  /* 0x0018a00601007387 */ /* 0x000fe20000100a00 */
[----:B--2---:R-:W-:-:S15]  /*24250*/  HMMA.16816.F32 R24, R12, R2, R52 ;  /* 0x000000020c18723c */ /* 0x004fde0000001834 */
[----:B------:R-:W-:-:S08]  /*24260*/  NOP ;  /* 0x0000000000007918 */ /* 0x000fd00000000000 */
        /* <DEDUP_REMOVED lines=17> */
[----:B0-----:R-:W2:Y:S04]  /*24380*/  LDL.LU R44, [R1+0x380] ;  /* 0x00038000012c7983 */ /* 0x001ea80000300800 */
[----:B------:R-:W2:Y:S04]  /*24390*/  LDL.LU R45, [R1+0x384] ;  /* 0x00038400012d7983 */ /* 0x000ea80000300800 */
[----:B------:R-:W3:Y:S04]  /*243a0*/  LDL.LU R46, [R1+0x388] ;  /* 0x00038800012e7983 */ /* 0x000ee80000300800 */
[----:B------:R-:W3:Y:S04]  /*243b0*/  LDL.LU R47, [R1+0x38c] ;  /* 0x00038c00012f7983 */ /* 0x000ee80000300800 */
[----:B---3--:R-:W-:Y:S04]  /*243c0*/  STL.64 [R1+0x18b0], R46 ;  /* 0x0018b02e01007387 */ /* 0x008fe80000100a00 */
[----:B--2---:R-:W-:Y:S04]  /*243d0*/  STL.64 [R1+0x18a8], R44 ;  /* 0x0018a82c01007387 */ /* 0x004fe80000100a00 */
[----:B-1----:R-:W2:Y:S04]  /*243e0*/  LDL.LU R36, [R1+0x390] ;  /* 0x0003900001247983 */ /* 0x002ea80000300800 */
        /* <DEDUP_REMOVED lines=55> */
[C---:B--2---:R-:W-:Y:S06]  /*24760*/  HMMA.16816.F32 R4, R12.reuse, R22, R4 ;  /* 0x000000160c04723c */ /* 0x044fec0000001804 */
[----:B---3--:R-:W-:-:S15]  /*24770*/  HMMA.16816.F32 R24, R12, R18, R24 ;  /* 0x000000120c18723c */ /* 0x008fde0000001818 */
[----:B------:R-:W-:-:S08]  /*24780*/  NOP ;  /* 0x0000000000007918 */ /* 0x000fd00000000000 */
[----:B------:R-:W-:Y:S04]  /*24790*/  STL.64 [R1+0x3c0], R24 ;  /* 0x0003c01801007387 */ /* 0x000fe80000100a00 */
[----:B------:R-:W-:Y:S04]  /*247a0*/  STL.64 [R1+0x3c8], R26 ;  /* 0x0003c81a01007387 */ /* 0x000fe80000100a00 */
[----:B------:R-:W-:Y:S04]  /*247b0*/  STL.64 [R1+0x3b0], R4 ;  /* 0x0003b00401007387 */ /* 0x000fe80000100a00 */
[----:B------:R0:W-:Y:S04]  /*247c0*/  STL.64 [R1+0x3b8], R6 ;  /* 0x0003b80601007387 */ /* 0x0001e80000100a00 */
[----:B0-----:R-:W2:Y:S04]  /*247d0*/  LDL.LU.64 R6, [R1+0x18d0] ;  /* 0x0018d00001067983 */ /* 0x001ea80000300a00 */
[----:B------:R-:W2:Y:S01]  /*247e0*/  LDL.LU.64 R4, [R1+0x18c8] ;  /* 0x0018c80001047983 */ /* 0x000ea20000300a00 */
[C---:B----4-:R-:W-:Y:S06]  /*247f0*/  HMMA.16816.F32 R36, R12.reuse, R30, R36 ;  /* 0x0000001e0c24723c */ /* 0x050fec0000001824 */
[----:B------:R-:W-:-:S15]  /*24800*/  HMMA.16816.F32 R44, R12, R20, R44 ;  /* 0x000000140c2c723c */ /* 0x000fde000000182c */
[----:B------:R-:W-:-:S02]  /*24810*/  NOP ;  /* 0x0000000000007918 */ /* 0x000fc40000000000 */
[----:B------:R-:W-:Y:S04]  /*24820*/  STL.64 [R1+0x700], R36 ;  /* 0x0007002401007387 */ /* 0x000fe80000100a00 */
[----:B------:R0:W-:Y:S04]  /*24830*/  STL.64 [R1+0x708], R38 ;  /* 0x0007082601007387 */ /* 0x0001e80000100a00 */
[----:B0-----:R-:W3:Y:S04]  /*24840*/  LDL.LU.64 R38, [R1+0x18c0] ;  /* 0x0018c00001267983 */ /* 0x001ee80000300a00 */
[----:B------:R-:W3:Y:S04]  /*24850*/  LDL.LU.64 R36, [R1+0x18b8] ;  /* 0x0018b80001247983 */ /* 0x000ee80000300a00 */
[----:B------:R-:W-:Y:S04]  /*24860*/  STL.64 [R1+0x6f0], R44 ;  /* 0x0006f02c01007387 */ /* 0x000fe80000100a00 */
[----:B------:R0:W-:Y:S04]  /*24870*/  STL.64 [R1+0x6f8], R46 ;  /* 0x0006f82e01007387 */ /* 0x0001e80000100a00 */
[----:B0-----:R-:W4:Y:S04]  /*24880*/  LDL.LU.64 R46, [R1+0x18b0] ;  /* 0x0018b000012e7983 */ /* 0x001f280000300a00 */
[----:B------:R-:W4:Y:S01]  /*24890*/  LDL.LU.64 R44, [R1+0x18a8] ;  /* 0x0018a800012c7983 */ /* 0x000f220000300a00 */
[----:B--2---:R-:W-:Y:S03]  /*248a0*/  HMMA.16816.F32 R12, R12, R16, R4 ;  /* 0x000000100c0c723c */ /* 0x004fe60000001804 */
[----:B------:R-:W2:Y:S04]  /*248b0*/  LDL.LU.64 R6, [R1+0x18a0] ;  /* 0x0018a00001067983 */ /* 0x000ea80000300a00 */
[----:B------:R-:W3:Y:S01]  /*248c0*/  LDL.LU.64 R4, [R1+0x1898] ;  /* 0x0018980001047983 */ /* 0x000ee20000300a00 */
[----:B------:R-:W-:-:S02]  /*248d0*/  IMAD R24, R34, 0x100, R28 ;  /* 0x0000010022187824 */ /* 0x000fc400078e021c */
[----:B------:R-:W-:Y:S02]  /*248e0*/  IMAD R25, R32, 0x100, R33 ;  /* 0x0000010020197824 */ /* 0x000fe400078e0221 */
[----:B------:R-:W-:Y:S02]  /*248f0*/  IMAD R26, R8, 0x100, R29 ;  /* 0x00000100081a7824 */ /* 0x000fe400078e021d */
[----:B------:R-:W-:Y:S01]  /*24900*/  IMAD R27, R10, 0x100, R9 ;  /* 0x000001000a1b7824 */ /* 0x000fe200078e0209 */
[----:B------:R-:W-:Y:S02]  /*24910*/  F2FP.F16.E4M3.UNPACK_B R24, R24 ;  /* 0x00000018ff18723e */ /* 0x000fe400020006ff */
[----:B------:R-:W-:Y:S02]  /*24920*/  F2FP.F16.E4M3.UNPACK_B R25, R25 ;  /* 0x00000019ff19723e */ /* 0x000fe400020006ff */
[----:B------:R-:W-:Y:S02]  /*24930*/  F2FP.F16.E4M3.UNPACK_B R26, R26 ;  /* 0x0000001aff1a723e */ /* 0x000fe400020006ff */
[----:B------:R-:W-:-:S02]  /*24940*/  F2FP.F16.E4M3.UNPACK_B R27, R27 ;  /* 0x0000001bff1b723e */ /* 0x000fc400020006ff */
[----:B------:R0:W-:Y:S04]  /*24950*/  STL.64 [R1+0x3a0], R12 ;  /* 0x0003a00c01007387 */ /* 0x0001e80000100a00 */
[----:B------:R1:W-:Y:S04]  /*24960*/  STL.64 [R1+0x3a8], R14 ;  /* 0x0003a80e01007387 */ /* 0x0003e80000100a00 */
[----:B0-----:R-:W2:Y:S04]  /*24970*/  LDL.LU R12, [R1+0x370] ;  /* 0x00037000010c7983 */ /* 0x001ea80000300800 */
[----:B------:R-:W2:Y:S04]  /*24980*/  LDL.LU R13, [R1+0x374] ;  /* 0x00037400010d7983 */ /* 0x000ea80000300800 */
[----:B-1----:R-:W2:Y:S04]  /*24990*/  LDL.LU R14, [R1+0x378] ;  /* 0x00037800010e7983 */ /* 0x002ea80000300800 */
[----:B------:R-:W2:Y:S01]  /*249a0*/  LDL.LU R15, [R1+0x37c] ;  /* 0x00037c00010f7983 */ /* 0x000ea20000300800 */
[C---:B----4-:R-:W-:Y:S06]  /*249b0*/  HMMA.16816.F32 R44, R24.reuse, R2, R44 ;  /* 0x00000002182c723c */ /* 0x050fec000000182c */
[----:B---3--:R-:W-:-:S15]  /*249c0*/  HMMA.16816.F32 R36, R24, R4, R36 ;  /* 0x000000041824723c */ /* 0x008fde0000001824 */
[----:B------:R-:W-:-:S08]  /*249d0*/  NOP ;  /* 0x0000000000007918 */ /* 0x000fd00000000000 */
        /* <DEDUP_REMOVED lines=8> */
[----:B--2---:R-:W-:-:S15]  /*24a60*/  HMMA.16816.F32 R12, R24, R6, R12 ;  /* 0x00000006180c723c */ /* 0x004fde000000180c */
[----:B------:R-:W-:-:S08]  /*24a70*/  NOP ;  /* 0x0000000000007918 */ /* 0x000fd00000000000 */
[----:B------:R0:W-:Y:S02]  /*24a80*/  STL.64 [R1+0x370], R12 ;  /* 0x0003700c01007387 */ /* 0x0001e40000100a00 */
[----:B0-----:R-:W-:Y:S02]  /*24a90*/  IMAD R12, R43, 0x100, R11 ;  /* 0x000001002b0c7824 */ /* 0x001fe400078e020b */
[----:B------:R0:W-:Y:S02]  /*24aa0*/  STL.64 [R1+0x378], R14 ;  /* 0x0003780e01007387 */ /* 0x0001e40000100a00 */
[----:B0-----:R-:W-:Y:S02]  /*24ab0*/  IMAD R15, R35, 0x100, R60 ;  /* 0x00000100230f7824 */ /* 0x001fe400078e023c */
[C---:B------:R-:W-:Y:S06]  /*24ac0*/  HMMA.16816.F32 R32, R24.reuse, R30, R48 ;  /* 0x0000001e1820723c */ /* 0x040fec0000001830 */
[C---:B---3--:R-:W-:Y:S06]  /*24ad0*/  HMMA.16816.F32 R36, R24.reuse, R18, R36 ;  /* 0x000000121824723c */ /* 0x048fec0000001824 */
[----:B----4-:R-:W-:-:S15]  /*24ae0*/  HMMA.16816.F32 R8, R24, R22, R44 ;  /* 0x000000161808723c */ /* 0x010fde000000182c */
[----:B------:R-:W-:-:S02]  /*24af0*/  NOP ;  /* 0x0000000000007918 */ /* 0x000fc40000000000 */
        /* <DEDUP_REMOVED lines=11> */
[----:B0-----:R-:W-:Y:S02]  /*24bb0*/  HMMA.16816.F32 R8, R24, R16, R56 ;  /* 0x000000101808723c */ /* 0x001fe40000001838 */
[----:B------:R-:W-:Y:S04]  /*24bc0*/  STL.64 [R1+0x1860], R18 ;  /* 0x0018601201007387 */ /* 0x000fe80000100a00 */
[----:B------:R-:W-:-:S15]  /*24bd0*/  STL.64 [R1+0x1858], R16 ;  /* 0x0018581001007387 */ /* 0x000fde0000100a00 */
[----:B------:R-:W-:-:S02]  /*24be0*/  NOP ;  /* 0x0000000000007918 */ /* 0x000fc40000000000 */
[----:B------:R0:W-:Y:S04]  /*24bf0*/  STL.64 [R1+0x340], R8 ;  /* 0x0003400801007387 */ /* 0x0001e80000100a00 */
[----:B------:R1:W-:Y:S04]  /*24c00*/  STL.64 [R1+0x348], R10 ;  /* 0x0003480a01007387 */ /* 0x0003e80000100a00 */
        /* <DEDUP_REMOVED lines=8> */
[----:B-1----:R-:W4:Y:S04]  /*24c90*/  LDL.LU R10, [R1+0x2c8] ;  /* 0x0002c800010a7983 */ /* 0x002f280000300800 */
[----:B------:R-:W4:Y:S04]  /*24ca0*/  LDL.LU R11, [R1+0x2cc] ;  /* 0x0002cc00010b7983 */ /* 0x000f280000300800 */
[----:B----4-:R-:W-:Y:S04]  /*24cb0*/  STL.64 [R1+0x1820], R10 ;  /* 0x0018200a01007387 */ /* 0x010fe80000100a00 */
[----:B---3--:R-:W-:Y:S04]  /*24cc0*/  STL.64 [R1+0x1818], R8 ;  /* 0x0018180801007387 */ /* 0x008fe80000100a00 */
[----:B------:R-:W3:Y:S04]  /*24cd0*/  LDL.LU R36, [R1+0x2d0] ;  /* 0x0002d00001247983 */ /* 0x000ee80000300800 */
        /* <DEDUP_REMOVED lines=16> */
[----:B--2---:R0:W-:Y:S04]  /*24de0*/  STL.64 [R1+0x1868], R44 ;  /* 0x0018682c01007387 */ /* 0x0041e80000100a00 */
        /* <DEDUP_REMOVED lines=12> */
[----:B0-----:R-:W2:Y:S04]  /*24eb0*/  LDL.LU R44, [R1+0x330] ;  /* 0x00033000012c7983 */ /* 0x001ea80000300800 */
[----:B------:R-:W2:Y:S04]  /*24ec0*/  LDL.LU R45, [R1+0x334] ;  /* 0x00033400012d7983 */ /* 0x000ea80000300800 */
[----:B------:R-:W2:Y:S04]  /*24ed0*/  LDL.LU R46, [R1+0x338] ;  /* 0x00033800012e7983 */ /* 0x000ea80000300800 */
[----:B------:R-:W2:Y:S01]  /*24ee0*/  LDL.LU R47, [R1+0x33c] ;  /* 0x00033c00012f7983 */ /* 0x000ea20000300800 */
[----:B------:R-:W-:-:S02]  /*24ef0*/  IMAD R13, R41, 0x100, R42 ;  /* 0x00000100290d7824 */ /* 0x000fc400078e022a */
[----:B------:R-:W-:Y:S01]  /*24f00*/  IMAD R14, R0, 0x100, R40 ;  /* 0x00000100000e7824 */ /* 0x000fe200078e0228 */
[----:B------:R-:W2:Y:S04]  /*24f10*/  LDL.LU R28, [R1+0x1570] ;  /* 0x00157000011c7983 */ /* 0x000ea80000300800 */
[----:B------:R-:W2:Y:S01]  /*24f20*/  LDL.LU R34, [R1+0x156c] ;  /* 0x00156c0001227983 */ /* 0x000ea20000300800 */
[----:B------:R-:W-:Y:S02]  /*24f30*/  F2FP.F16.E4M3.UNPACK_B R12, R12 ;  /* 0x0000000cff0c723e */ /* 0x000fe400020006ff */
[----:B------:R-:W-:Y:S02]  /*24f40*/  F2FP.F16.E4M3.UNPACK_B R13, R13 ;  /* 0x0000000dff0d723e */ /* 0x000fe400020006ff */
[----:B------:R-:W-:-:S02]  /*24f50*/  F2FP.F16.E4M3.UNPACK_B R14, R14 ;  /* 0x0000000eff0e723e */ /* 0x000fc400020006ff */
[----:B------:R-:W-:Y:S01]  /*24f60*/  F2FP.F16.E4M3.UNPACK_B R15, R15 ;  /* 0x0000000fff0f723e */ /* 0x000fe200020006ff */
[----:B------:R-:W2:Y:S04]  /*24f70*/  LDL.LU R33, [R1+0x1578] ;  /* 0x0015780001217983 */ /* 0x000ea80000300800 */
        /* <DEDUP_REMOVED lines=28> */
[----:B------:R-:W2:Y:S01]  /*25140*/  LDL.LU R35, [R1+0x15a4] ;  /* 0x0015a40001237983 */ /* 0x000ea20000300800 */
[C---:B---3--:R-:W-:Y:S06]  /*25150*/  HMMA.16816.F32 R20, R12.reuse, R6, R20 ;  /* 0x000000060c14723c */ /* 0x048fec0000001814 */
[C---:B----4-:R-:W-:Y:S06]  /*25160*/  HMMA.16816.F32 R16, R12.reuse, R2, R16 ;  /* 0x000000020c10723c */ /* 0x050fec0000001810 */
        /* <DEDUP_REMOVED lines=9> */
[----:B------:R-:W4:Y:S04]  /*25200*/  LDL.LU.64 R16, [R1+0x1858] ;  /* 0x0018580001107983 */ /* 0x000f280000300a00 */
[----:B------:R-:W-:Y:S04]  /*25210*/  STL.64 [R1+0x310], R20 ;  /* 0x0003101401007387 */ /* 0x000fe80000100a00 */
[----:B------:R0:W-:Y:S04]  /*25220*/  STL.64 [R1+0x318], R22 ;  /* 0x0003181601007387 */ /* 0x0001e80000100a00 */
[----:B0-----:R-:W2:Y:S04]  /*25230*/  LDL.LU.64 R22, [R1+0x1850] ;  /* 0x0018500001167983 */ /* 0x001ea80000300a00 */
[----:B------:R-:W4:Y:S01]  /*25240*/  LDL.LU.64 R20, [R1+0x1848] ;  /* 0x0018480001147983 */ /* 0x000f220000300a00 */
[C---:B------:R-:W-:Y:S06]  /*25250*/  HMMA.16816.F32 R36, R12.reuse, R30, R36 ;  /* 0x0000001e0c24723c */ /* 0x040fec0000001824 */
[C---:B---3--:R-:W-:Y:S06]  /*25260*/  HMMA.16816.F32 R24, R12.reuse, R18, R24 ;  /* 0x000000120c18723c */ /* 0x048fec0000001818 */
[----:B--2---:R-:W-:-:S15]  /*25270*/  HMMA.16816.F32 R44, R12, R22, R44 ;  /* 0x000000160c2c723c */ /* 0x004fde000000182c */
[----:B------:R-:W-:-:S02]  /*25280*/  NOP ;  /* 0x0000000000007918 */ /* 0x000fc40000000000 */
[----:B------:R-:W-:Y:S04]  /*25290*/  STL.64 [R1+0x300], R24 ;  /* 0x0003001801007387 */ /* 0x000fe80000100a00 */
[----:B------:R-:W-:Y:S04]  /*252a0*/  STL.64 [R1+0x308], R26 ;  /* 0x0003081a01007387 */ /* 0x000fe80000100a00 */
[----:B------:R-:W-:Y:S04]  /*252b0*/  STL.64 [R1+0x2f0], R44 ;  /* 0x0002f02c01007387 */ /* 0x000fe80000100a00 */
[----:B------:R0:W-:Y:S04]  /*252c0*/  STL.64 [R1+0x2f8], R46 ;  /* 0x0002f82e01007387 */ /* 0x0001e80000100a00 */
[----:B0-----:R-:W2:Y:S04]  /*252d0*/  LDL.LU.64 R46, [R1+0x1840] ;  /* 0x00184000012e7983 */ /* 0x001ea80000300a00 */
[----:B------:R-:W2:Y:S01]  /*252e0*/  LDL.LU.64 R44, [R1+0x1838] ;  /* 0x00183800012c7983 */ /* 0x000ea20000300a00 */
[C---:B----4-:R-:W-:Y:S03]  /*252f0*/  HMMA.16816.F32 R8, R12.reuse, R20, R8 ;  /* 0x000000140c08723c */ /* 0x050fe60000001808 */
[----:B------:R-:W-:Y:S04]  /*25300*/  STL.64 [R1+0x6c0], R36 ;  /* 0x0006c02401007387 */ /* 0x000fe80000100a00 */
[----:B------:R0:W-:Y:S04]  /*25310*/  STL.64 [R1+0x6c8], R38 ;  /* 0x0006c82601007387 */ /* 0x0001e80000100a00 */
[----:B0-----:R-:W3:Y:S04]  /*25320*/  LDL.LU.64 R38, [R1+0x1830] ;  /* 0x0018300001267983 */ /* 0x001ee80000300a00 */
[----:B------:R-:W3:Y:S08]  /*25330*/  LDL.LU.64 R36, [R1+0x1828] ;  /* 0x0018280001247983 */ /* 0x000ef00000300a00 */
[----:B------:R-:W-:Y:S04]  /*25340*/  STL.64 [R1+0x6b0], R8 ;  /* 0x0006b00801007387 */ /* 0x000fe80000100a00 */
[----:B------:R0:W-:Y:S04]  /*25350*/  STL.64 [R1+0x6b8], R10 ;  /* 0x0006b80a01007387 */ /* 0x0001e80000100a00 */
[----:B0-----:R-:W4:Y:S04]  /*25360*/  LDL.LU.64 R10, [R1+0x1820] ;  /* 0x00182000010a7983 */ /* 0x001f280000300a00 */
[----:B------:R-:W4:Y:S01]  /*25370*/  LDL.LU.64 R8, [R1+0x1818] ;  /* 0x0018180001087983 */ /* 0x000f220000300a00 */
[----:B------:R-:W-:Y:S01]  /*25380*/  IMAD R24, R34, 0x100, R28 ;  /* 0x0000010022187824 */ /* 0x000fe200078e021c */
[----:B--2---:R-:W-:Y:S02]  /*25390*/  HMMA.16816.F32 R12, R12, R16, R44 ;  /* 0x000000100c0c723c */ /* 0x004fe4000000182c */
[----:B------:R-:W2:Y:S04]  /*253a0*/  LDL.LU.64 R46, [R1+0x1810] ;  /* 0x00181000012e7983 */ /* 0x000ea80000300a00 */
[----:B------:R-:W2:Y:S01]  /*253b0*/  LDL.LU.64 R44, [R1+0x1808] ;  /* 0x00180800012c7983 */ /* 0x000ea20000300a00 */
[----:B------:R-:W-:-:S02]  /*253c0*/  IMAD R25, R32, 0x100, R33 ;  /* 0x0000010020197824 */ /* 0x000fc400078e0221 */
[----:B------:R-:W-:Y:S02]  /*253d0*/  IMAD R26, R48, 0x100, R29 ;  /* 0x00000100301a7824 */ /* 0x000fe400078e021d */
[----:B------:R-:W-:Y:S01]  /*253e0*/  IMAD R27, R50, 0x100, R49 ;  /* 0x00000100321b7824 */ /* 0x000fe200078e0231 */
[----:B------:R-:W-:Y:S02]  /*253f0*/  F2FP.F16.E4M3.UNPACK_B R24, R24 ;  /* 0x00000018ff18723e */ /* 0x000fe400020006ff */
[----:B------:R-:W-:Y:S02]  /*25400*/  F2FP.F16.E4M3.UNPACK_B R25, R25 ;  /* 0x00000019ff19723e */ /* 0x000fe400020006ff */
[----:B------:R-:W-:Y:S02]  /*25410*/  F2FP.F16.E4M3.UNPACK_B R26, R26 ;  /* 0x0000001aff1a723e */ /* 0x000fe400020006ff */
[----:B------:R-:W-:-:S07]  /*25420*/  F2FP.F16.E4M3.UNPACK_B R27, R27 ;  /* 0x0000001bff1b723e */ /* 0x000fce00020006ff */
[C---:B---3--:R-:W-:Y:S01]  /*25430*/  HMMA.16816.F32 R36, R24.reuse, R4, R36 ;  /* 0x000000041824723c */ /* 0x048fe20000001824 */
[----:B------:R-:W-:Y:S04]  /*25440*/  STL.64 [R1+0x2e0], R12 ;  /* 0x0002e00c01007387 */ /* 0x000fe80000100a00 */
[----:B------:R4:W-:Y:S02]  /*25450*/  STL.64 [R1+0x2e8], R14 ;  /* 0x0002e80e01007387 */ /* 0x0009e40000100a00 */
[----:B----4-:R-:W-:-:S15]  /*25460*/  HMMA.16816.F32 R12, R24, R2, R8 ;  /* 0x00000002180c723c */ /* 0x010fde0000001808 */
[----:B------:R-:W-:-:S01]  /*25470*/  NOP ;  /* 0x0000000000007918 */ /* 0x000fc20000000000 */
[----:B------:R-:W-:Y:S04]  /*25480*/  STL.64 [R1+0x2d0], R36 ;  /* 0x0002d02401007387 */ /* 0x000fe80000100a00 */
[----:B------:R-:W-:Y:S01]  /*25490*/  STL.64 [R1+0x2d8], R38 ;  /* 0x0002d82601007387 */ /* 0x000fe20000100a00 */
[C---:B------:R-:W-:Y:S06]  /*254a0*/  HMMA.16816.F32 R8, R24.reuse, R6, R40 ;  /* 0x000000061808723c */ /* 0x040fec0000001828 */
[----:B------:R-:W-:Y:S04]  /*254b0*/  STL.64 [R1+0x17e0], R6 ;  /* 0x0017e00601007387 */ /* 0x000fe80000100a00 */
[----:B------:R0:W-:Y:S04]  /*254c0*/  STL.64 [R1+0x2c0], R12 ;  /* 0x0002c00c01007387 */ /* 0x0001e80000100a00 */
[----:B------:R-:W-:Y:S04]  /*254d0*/  STL.64 [R1+0x2c8], R14 ;  /* 0x0002c80e01007387 */ /* 0x000fe80000100a00 */
[----:B------:R2:W-:Y:S05]  /*254e0*/  STL.64 [R1+0x17d8], R4 ;  /* 0x0017d80401007387 */ /* 0x0005ea0000100a00 */
[----:B------:R-:W-:Y:S04]  /*254f0*/  STL.64 [R1+0x2b0], R8 ;  /* 0x0002b00801007387 */ /* 0x000fe80000100a00 */
[----:B------:R-:W-:Y:S04]  /*25500*/  STL.64 [R1+0x2b8], R10 ;  /* 0x0002b80a01007387 */ /* 0x000fe80000100a00 */
[----:B------:R-:W-:Y:S04]  /*25510*/  STL.64 [R1+0x17f0], R18 ;  /* 0x0017f01201007387 */ /* 0x000fe80000100a00 */
[----:B------:R-:W-:Y:S01]  /*25520*/  STL.64 [R1+0x17e8], R16 ;  /* 0x0017e81001007387 */ /* 0x000fe20000100a00 */
[----:B0-----:R-:W-:Y:S01]  /*25530*/  IMAD R12, R56, 0x100, R51 ;  /* 0x00000100380c7824 */ /* 0x001fe200078e0233 */
[----:B--2---:R-:W-:-:S15]  /*25540*/  HMMA.16816.F32 R4, R24, R18, R44 ;  /* 0x000000121804723c */ /* 0x004fde000000182c */
[----:B------:R-:W-:-:S08]  /*25550*/  NOP ;  /* 0x0000000000007918 */ /* 0x000fd00000000000 */
        /* <DEDUP_REMOVED lines=66> */
[----:B------:R-:W-:-:S03]  /*25980*/  IMAD R13, R58, 0x100, R57 ;  /* 0x000001003a0d7824 */ /* 0x000fc600078e0239 */
        /* <DEDUP_REMOVED lines=16> */
[----:B------:R-:W4:Y:S01]  /*25a90*/  LDL.LU R59, [R1+0x15d0] ;  /* 0x0015d000013b7983 */ /* 0x000f220000300800 */
[----:B------:R-:W-:-:S03]  /*25aa0*/  IMAD R15, R35, 0x100, R60 ;  /* 0x00000100230f7824 */ /* 0x000fc600078e023c */
[----:B------:R-:W4:Y:S04]  /*25ab0*/  LDL.LU R0, [R1+0x15cc] ;  /* 0x0015cc0001007983 */ /* 0x000f280000300800 */
[----:B------:R-:W4:Y:S04]  /*25ac0*/  LDL.LU R60, [R1+0x15d8] ;  /* 0x0015d800013c7983 */ /* 0x000f280000300800 */
[----:B------:R-:W4:Y:S01]  /*25ad0*/  LDL.LU R35, [R1+0x15d4] ;  /* 0x0015d40001237983 */ /* 0x000f220000300800 */
[----:B--2---:R-:W-:-:S15]  /*25ae0*/  HMMA.16816.F32 R20, R24, R30, R20 ;  /* 0x0000001e1814723c */ /* 0x004fde0000001814 */
[----:B------:R-:W-:-:S08]  /*25af0*/  NOP ;  /* 0x0000000000007918 */ /* 0x000fd00000000000 */
[----:B------:R-:W-:Y:S04]  /*25b00*/  STL.64 [R1+0x6a0], R20 ;  /* 0x0006a01401007387 */ /* 0x000fe80000100a00 */
[----:B------:R0:W-:Y:S04]  /*25b10*/  STL.64 [R1+0x6a8], R22 ;  /* 0x0006a81601007387 */ /* 0x0001e80000100a00 */
[----:B0-----:R-:W2:Y:S04]  /*25b20*/  LDL.LU.64 R22, [R1+0x1800] ;  /* 0x0018000001167983 */ /* 0x001ea80000300a00 */
[----:B------:R-:W3:Y:S02]  /*25b30*/  LDL.LU.64 R20, [R1+0x17f8] ;  /* 0x0017f80001147983 */ /* 0x000ee40000300a00 */
[----:B---3--:R-:W-:-:S15]  /*25b40*/  HMMA.16816.F32 R16, R24, R20, R16 ;  /* 0x000000141810723c */ /* 0x008fde0000001810 */
[----:B------:R-:W-:-:S08]  /*25b50*/  NOP ;  /* 0x0000000000007918 */ /* 0x000fd00000000000 */
[----:B------:R-:W-:Y:S04]  /*25b60*/  STL.64 [R1+0x690], R16 ;  /* 0x0006901001007387 */ /* 0x000fe80000100a00 */
[----:B------:R0:W-:Y:S04]  /*25b70*/  STL.64 [R1+0x698], R18 ;  /* 0x0006981201007387 */ /* 0x0001e80000100a00 */
[----:B0-----:R-:W3:Y:S04]  /*25b80*/  LDL.LU.64 R18, [R1+0x17f0] ;  /* 0x0017f00001127983 */ /* 0x001ee80000300a00 */
[----:B------:R-:W4:Y:S01]  /*25b90*/  LDL.LU.64 R16, [R1+0x17e8] ;  /* 0x0017e80001107983 */ /* 0x000f220000300a00 */
[----:B------:R-:W-:-:S02]  /*25ba0*/  F2FP.F16.E4M3.UNPACK_B R12, R12 ;  /* 0x0000000cff0c723e */ /* 0x000fc400020006ff */
[----:B------:R-:W-:Y:S02]  /*25bb0*/  F2FP.F16.E4M3.UNPACK_B R13, R13 ;  /* 0x0000000dff0d723e */ /* 0x000fe400020006ff */
[----:B------:R-:W-:Y:S02]  /*25bc0*/  F2FP.F16.E4M3.UNPACK_B R14, R14 ;  /* 0x0000000eff0e723e */ /* 0x000fe400020006ff */
[----:B------:R-:W-:Y:S01]  /*25bd0*/  F2FP.F16.E4M3.UNPACK_B R15, R15 ;  /* 0x0000000fff0f723e */ /* 0x000fe200020006ff */
[----:B----4-:R-:W-:Y:S01]  /*25be0*/  HMMA.16816.F32 R24, R24, R16, R4 ;  /* 0x000000101818723c */ /* 0x010fe20000001804 */
[----:B------:R-:W4:Y:S04]  /*25bf0*/  LDL.LU.64 R6, [R1+0x17e0] ;  /* 0x0017e00001067983 */ /* 0x000f280000300a00 */
[----:B------:R-:W2:-:S15]  /*25c00*/  LDL.LU.64 R4, [R1+0x17d8] ;  /* 0x0017d80001047983 */ /* 0x000e9e0000300a00 */
[----:B------:R-:W-:-:S03]  /*25c10*/  NOP ;  /* 0x0000000000007918 */ /* 0x000fc60000000000 */
[----:B------:R0:W-:Y:S04]  /*25c20*/  STL.64 [R1+0x280], R24 ;  /* 0x0002801801007387 */ /* 0x0001e80000100a00 */
[----:B------:R1:W-:Y:S04]  /*25c30*/  STL.64 [R1+0x288], R26 ;  /* 0x0002881a01007387 */ /* 0x0003e80000100a00 */
[----:B0-----:R-:W3:Y:S04]  /*25c40*/  LDL.LU R24, [R1+0x240] ;  /* 0x0002400001187983 */ /* 0x001ee80000300800 */
[----:B------:R-:W3:Y:S04]  /*25c50*/  LDL.LU R25, [R1+0x244] ;  /* 0x0002440001197983 */ /* 0x000ee80000300800 */
[----:B-1----:R-:W3:Y:S04]  /*25c60*/  LDL.LU R26, [R1+0x248] ;  /* 0x00024800011a7983 */ /* 0x002ee80000300800 */
[----:B------:R-:W3:Y:S01]  /*25c70*/  LDL.LU R27, [R1+0x24c] ;  /* 0x00024c00011b7983 */ /* 0x000ee20000300800 */
[----:B--2---:R-:W-:-:S15]  /*25c80*/  HMMA.16816.F32 R44, R12, R4, R44 ;  /* 0x000000040c2c723c */ /* 0x004fde000000182c */
[----:B------:R-:W-:-:S08]  /*25c90*/  NOP ;  /* 0x0000000000007918 */ /* 0x000fd00000000000 */
[----:B------:R-:W-:Y:S04]  /*25ca0*/  STL.64 [R1+0x270], R44 ;  /* 0x0002702c01007387 */ /* 0x000fe80000100a00 */
[----:B------:R0:W-:Y:S04]  /*25cb0*/  STL.64 [R1+0x278], R46 ;  /* 0x0002782e01007387 */ /* 0x0001e80000100a00 */
[----:B0-----:R-:W2:Y:S04]  /*25cc0*/  LDL.LU.64 R46, [R1+0x17d0] ;  /* 0x0017d000012e7983 */ /* 0x001ea80000300a00 */
[----:B------:R-:W2:Y:S01]  /*25cd0*/  LDL.LU.64 R44, [R1+0x17c8] ;  /* 0x0017c800012c7983 */ /* 0x000ea20000300a00 */
[C---:B------:R-:W-:Y:S06]  /*25ce0*/  HMMA.16816.F32 R36, R12.reuse, R2, R36 ;  /* 0x000000020c24723c */ /* 0x040fec0000001824 */
[C---:B----4-:R-:W-:Y:S06]  /*25cf0*/  HMMA.16816.F32 R40, R12.reuse, R6, R40 ;  /* 0x000000060c28723c */ /* 0x050fec0000001828 */
[C---:B---3--:R-:W-:Y:S11]  /*25d00*/  HMMA.16816.F32 R24, R12.reuse, R18, R24 ;  /* 0x000000120c18723c */ /* 0x048ff60000001818 */
[----:B------:R-:W-:Y:S04]  /*25d10*/  STL.64 [R1+0x260], R36 ;  /* 0x0002602401007387 */ /* 0x000fe80000100a00 */
[----:B------:R0:W-:Y:S04]  /*25d20*/  STL.64 [R1+0x268], R38 ;  /* 0x0002682601007387 */ /* 0x0001e80000100a00 */
[----:B0-----:R-:W3:Y:S04]  /*25d30*/  LDL.LU.64 R38, [R1+0x17c0] ;  /* 0x0017c00001267983 */ /* 0x001ee80000300a00 */
[----:B------:R-:W3:Y:S04]  /*25d40*/  LDL.LU.64 R36, [R1+0x17b8] ;  /* 0x0017b80001247983 */ /* 0x000ee80000300a00 */
[----:B------:R-:W-:Y:S04]  /*25d50*/  STL.64 [R1+0x250], R40 ;  /* 0x0002502801007387 */ /* 0x000fe80000100a00 */
[----:B------:R0:W-:Y:S01]  /*25d60*/  STL.64 [R1+0x258], R42 ;  /* 0x0002582a01007387 */ /* 0x0001e20000100a00 */
[C---:B------:R-:W-:Y:S03]  /*25d70*/  HMMA.16816.F32 R48, R12.reuse, R30, R48 ;  /* 0x0000001e0c30723c */ /* 0x040fe60000001830 */
        /* <DEDUP_REMOVED lines=12> */
[----:B0-----:R-:W2:Y:S04]  /*25e40*/  LDL.LU.64 R50, [R1+0x1790] ;  /* 0x0017900001327983 */ /* 0x001ea80000300a00 */
[----:B------:R-:W2:Y:S01]  /*25e50*/  LDL.LU.64 R48, [R1+0x1788] ;  /* 0x0017880001307983 */ /* 0x000ea20000300a00 */
[----:B---3--:R-:W-:Y:S01]  /*25e60*/  HMMA.16816.F32 R36, R12, R20, R36 ;  /* 0x000000140c24723c */ /* 0x008fe20000001824 */
        /* <DEDUP_REMOVED lines=8> */
[----:B------:R-:W-:Y:S08]  /*25ef0*/  HMMA.16816.F32 R8, R12, R16, R8 ;  /* 0x000000100c08723c */ /* 0x000ff00000001808 */
[----:B------:R-:W-:Y:S04]  /*25f00*/  STL.64 [R1+0x670], R36 ;  /* 0x0006702401007387 */ /* 0x000fe80000100a00 */
[----:B------:R4:W-:Y:S02]  /*25f10*/  STL.64 [R1+0x678], R38 ;  /* 0x0006782601007387 */ /* 0x0009e40000100a00 */
[C---:B----4-:R-:W-:Y:S09]  /*25f20*/  HMMA.16816.F32 R36, R24.reuse, R4, R40 ;  /* 0x000000041824723c */ /* 0x050ff20000001828 */
[----:B------:R-:W-:Y:S04]  /*25f30*/  STL.64 [R1+0x220], R8 ;  /* 0x0002200801007387 */ /* 0x000fe80000100a00 */
[----:B------:R0:W-:Y:S10]  /*25f40*/  STL.64 [R1+0x228], R10 ;  /* 0x0002280a01007387 */ /* 0x0001f40000100a00 */
[----:B------:R-:W-:Y:S04]  /*25f50*/  STL.64 [R1+0x210], R36 ;  /* 0x0002102401007387 */ /* 0x000fe80000100a00 */
[----:B------:R-:W-:Y:S04]  /*25f60*/  STL.64 [R1+0x218], R38 ;  /* 0x0002182601007387 */ /* 0x000fe80000100a00 */
[----:B------:R-:W-:Y:S01]  /*25f70*/  STL.64 [R1+0x1758], R6 ;  /* 0x0017580601007387 */ /* 0x000fe20000100a00 */
[C---:B--2---:R-:W-:Y:S06]  /*25f80*/  HMMA.16816.F32 R12, R24.reuse, R2, R44 ;  /* 0x00000002180c723c */ /* 0x044fec000000182c */
[----:B0-----:R-:W-:-:S15]  /*25f90*/  HMMA.16816.F32 R8, R24, R6, R48 ;  /* 0x000000061808723c */ /* 0x001fde0000001830 */
[----:B------:R-:W-:-:S02]  /*25fa0*/  NOP ;  /* 0x0000000000007918 */ /* 0x000fc40000000000 */
[----:B------:R-:W-:Y:S04]  /*25fb0*/  STL.64 [R1+0x200], R12 ;  /* 0x0002000c01007387 */ /* 0x000fe80000100a00 */
[----:B------:R-:W-:Y:S04]  /*25fc0*/  STL.64 [R1+0x208], R14 ;  /* 0x0002080e01007387 */ /* 0x000fe80000100a00 */
[----:B------:R0:W-:Y:S02]  /*25fd0*/  STL.64 [R1+0x1750], R4 ;  /* 0x0017500401007387 */ /* 0x0001e40000100a00 */
[----:B0-----:R-:W-:Y:S02]  /*25fe0*/  HMMA.16816.F32 R4, R24, R18, R52 ;  /* 0x000000121804723c */ /* 0x001fe40000001834 */
[----:B------:R0:W-:Y:S04]  /*25ff0*/  STL.64 [R1+0x1f0], R8 ;  /* 0x0001f00801007387 */ /* 0x0001e80000100a00 */
[----:B------:R1:W-:Y:S01]  /*26000*/  STL.64 [R1+0x1f8], R10 ;  /* 0x0001f80a01007387 */ /* 0x0003e20000100a00 */
[----:B------:R-:W-:-:S02]  /*26010*/  IMAD R12, R0, 0x100, R59 ;  /* 0x00000100000c7824 */ /* 0x000fc400078e023b */
[----:B------:R-:W-:Y:S01]  /*26020*/  IMAD R13, R35, 0x100, R60 ;  /* 0x00000100230d7824 */ /* 0x000fe200078e023c */
[----:B------:R-:W-:Y:S04]  /*26030*/  STL.64 [R1+0x1768], R18 ;  /* 0x0017681201007387 */ /* 0x000fe80000100a00 */
[----:B------:R-:W-:Y:S09]  /*26040*/  STL.64 [R1+0x1760], R16 ;  /* 0x0017601001007387 */ /* 0x000ff20000100a00 */
        /* <DEDUP_REMOVED lines=14> */
[----:B---3--:R0:W-:Y:S04]  /*26130*/  STL.64 [R1+0x1730], R8 ;  /* 0x0017300801007387 */ /* 0x0081e80000100a00 */
[----:B--2---:R-:W2:Y:S04]  /*26140*/  LDL.LU R48, [R1+0x190] ;  /* 0x0001900001307983 */ /* 0x004ea80000300800 */
[----:B------:R-:W2:Y:S04]  /*26150*/  LDL.LU R49, [R1+0x194] ;  /* 0x0001940001317983 */ /* 0x000ea80000300800 */
[----:B------:R-:W3:Y:S04]  /*26160*/  LDL.LU R50, [R1+0x198] ;  /* 0x0001980001327983 */ /* 0x000ee80000300800 */
[----:B------:R-:W3:Y:S04]  /*26170*/  LDL.LU R51, [R1+0x19c] ;  /* 0x00019c0001337983 */ /* 0x000ee80000300800 */
[----:B---3--:R-:W-:Y:S04]  /*26180*/  STL.64 [R1+0x1748], R50 ;  /* 0x0017483201007387 */ /* 0x008fe80000100a00 */
[----:B--2---:R-:W-:Y:S04]  /*26190*/  STL.64 [R1+0x1740], R48 ;  /* 0x0017403001007387 */ /* 0x004fe80000100a00 */
        /* <DEDUP_REMOVED lines=21> */
[----:B------:R-:W2:Y:S04]  /*262f0*/  LDL.LU R38, [R1+0x15e4] ;  /* 0x0015e40001267983 */ /* 0x000ea80000300800 */
[----:B0-----:R-:W2:Y:S04]  /*26300*/  LDL.LU R8, [R1+0x660] ;  /* 0x0006600001087983 */ /* 0x001ea80000300800 */
        /* <DEDUP_REMOVED lines=27> */
[C---:B----4-:R-:W-:Y:S06]  /*264c0*/  HMMA.16816.F32 R12, R24.reuse, R22, R12 ;  /* 0x00000016180c723c */ /* 0x050fec000000180c */
[C---:B---3--:R-:W-:Y:S06]  /*264d0*/  HMMA.16816.F32 R16, R24.reuse, R20, R16 ;  /* 0x000000141810723c */ /* 0x048fec0000001810 */
[----:B--2---:R-:W-:Y:S11]  /*264e0*/  HMMA.16816.F32 R8, R24, R30, R8 ;  /* 0x0000001e1808723c */ /* 0x004ff60000001808 */
[----:B------:R0:W-:Y:S04]  /*264f0*/  STL.64 [R1+0x1d0], R12 ;  /* 0x0001d00c01007387 */ /* 0x0001e80000100a00 */
[----:B------:R-:W-:Y:S04]  /*26500*/  STL.64 [R1+0x1d8], R14 ;  /* 0x0001d80e01007387 */ /* 0x000fe80000100a00 */
[----:B0-----:R-:W2:Y:S04]  /*26510*/  LDL.LU.64 R12, [R1+0x1780] ;  /* 0x00178000010c7983 */ /* 0x001ea80000300a00 */
        /* <DEDUP_REMOVED lines=9> */
[----:B------:R-:W-:Y:S01]  /*265b0*/  IMAD R15, R38, 0x100, R37 ;  /* 0x00000100260f7824 */ /* 0x000fe200078e0225 */
[----:B--2---:R-:W-:Y:S01]  /*265c0*/  HMMA.16816.F32 R24, R24, R16, R4 ;  /* 0x000000101818723c */ /* 0x004fe20000001804 */
[----:B------:R-:W2:Y:S04]  /*265d0*/  LDL.LU.64 R6, [R1+0x1758] ;  /* 0x0017580001067983 */ /* 0x000ea80000300a00 */
[----:B------:R-:W3:Y:S01]  /*265e0*/  LDL.LU.64 R4, [R1+0x1750] ;  /* 0x0017500001047983 */ /* 0x000ee20000300a00 */
[----:B------:R-:W-:Y:S02]  /*265f0*/  F2FP.F16.E4M3.UNPACK_B R12, R12 ;  /* 0x0000000cff0c723e */ /* 0x000fe400020006ff */
[----:B------:R-:W-:Y:S02]  /*26600*/  F2FP.F16.E4M3.UNPACK_B R13, R13 ;  /* 0x0000000dff0d723e */ /* 0x000fe400020006ff */
[----:B------:R-:W-:-:S02]  /*26610*/  F2FP.F16.E4M3.UNPACK_B R14, R14 ;  /* 0x0000000eff0e723e */ /* 0x000fc400020006ff */
[----:B------:R-:W-:-:S11]  /*26620*/  F2FP.F16.E4M3.UNPACK_B R15, R15 ;  /* 0x0000000fff0f723e */ /* 0x000fd600020006ff */
        /* <DEDUP_REMOVED lines=10> */
[----:B0-----:R-:W2:Y:S04]  /*266d0*/  LDL.LU.64 R50, [R1+0x1748] ;  /* 0x0017480001327983 */ /* 0x001ea80000300a00 */
[----:B------:R-:W2:Y:S01]  /*266e0*/  LDL.LU.64 R48, [R1+0x1740] ;  /* 0x0017400001307983 */ /* 0x000ea20000300a00 */
[----:B------:R-:W-:-:S15]  /*266f0*/  HMMA.16816.F32 R8, R12, R2, R8 ;  /* 0x000000020c08723c */ /* 0x000fde0000001808 */
[----:B------:R-:W-:-:S08]  /*26700*/  NOP ;  /* 0x0000000000007918 */ /* 0x000fd00000000000 */
[----:B------:R-:W-:Y:S04]  /*26710*/  STL.64 [R1+0x1a0], R8 ;  /* 0x0001a00801007387 */ /* 0x000fe80000100a00 */
[----:B------:R0:W-:Y:S04]  /*26720*/  STL.64 [R1+0x1a8], R10 ;  /* 0x0001a80a01007387 */ /* 0x0001e80000100a00 */
[----:B0-----:R-:W3:Y:S04]  /*26730*/  LDL.LU.64 R10, [R1+0x1738] ;  /* 0x00173800010a7983 */ /* 0x001ee80000300a00 */
[----:B------:R-:W3:Y:S01]  /*26740*/  LDL.LU.64 R8, [R1+0x1730] ;  /* 0x0017300001087983 */ /* 0x000ee20000300a00 */
[----:B--2---:R-:W-:-:S15]  /*26750*/  HMMA.16816.F32 R48, R12, R6, R48 ;  /* 0x000000060c30723c */ /* 0x004fde0000001830 */
[----:B------:R-:W-:-:S08]  /*26760*/  NOP ;  /* 0x0000000000007918 */ /* 0x000fd00000000000 */
[----:B------:R-:W-:Y:S04]  /*26770*/  STL.64 [R1+0x190], R48 ;  /* 0x0001903001007387 */ /* 0x000fe80000100a00 */
[----:B------:R0:W-:Y:S04]  /*26780*/  STL.64 [R1+0x198], R50 ;  /* 0x0001983201007387 */ /* 0x0001e80000100a00 */
[----:B0-----:R-:W2:Y:S04]  /*26790*/  LDL.LU.64 R50, [R1+0x1728] ;  /* 0x0017280001327983 */ /* 0x001ea80000300a00 */
[----:B------:R-:W2:Y:S01]  /*267a0*/  LDL.LU.64 R48, [R1+0x1720] ;  /* 0x0017200001307983 */ /* 0x000ea20000300a00 */
[C---:B----4-:R-:W-:Y:S06]  /*267b0*/  HMMA.16816.F32 R24, R12.reuse, R18, R24 ;  /* 0x000000120c18723c */ /* 0x050fec0000001818 */
[----:B---3--:R-:W-:-:S15]  /*267c0*/  HMMA.16816.F32 R8, R12, R22, R8 ;  /* 0x000000160c08723c */ /* 0x008fde0000001808 */
[----:B------:R-:W-:-:S02]  /*267d0*/  NOP ;  /* 0x0000000000007918 */ /* 0x000fc40000000000 */
[----:B------:R-:W-:Y:S04]  /*267e0*/  STL.64 [R1+0x180], R24 ;  /* 0x0001801801007387 */ /* 0x000fe80000100a00 */
[----:B------:R0:W-:Y:S04]  /*267f0*/  STL.64 [R1+0x188], R26 ;  /* 0x0001881a01007387 */ /* 0x0001e80000100a00 */
[----:B------:R-:W-:Y:S04]  /*26800*/  STL.64 [R1+0x170], R8 ;  /* 0x0001700801007387 */ /* 0x000fe80000100a00 */
[----:B------:R2:W-:Y:S01]  /*26810*/  STL.64 [R1+0x178], R10 ;  /* 0x0001780a01007387 */ /* 0x0005e20000100a00 */
[----:B0-----:R-:W-:-:S02]  /*26820*/  IMAD R27, R35, 0x100, R60 ;  /* 0x00000100231b7824 */ /* 0x001fc400078e023c */
[----:B------:R-:W-:Y:S01]  /*26830*/  HMMA.16816.F32 R32, R12, R30, R44 ;  /* 0x0000001e0c20723c */ /* 0x000fe2000000182c */
[----:B------:R-:W-:Y:S02]  /*26840*/  IMAD R24, R43, 0x100, R39 ;  /* 0x000001002b187824 */ /* 0x000fe400078e0227 */
[----:B------:R-:W-:Y:S02]  /*26850*/  IMAD R25, R41, 0x100, R42 ;  /* 0x0000010029197824 */ /* 0x000fe400078e022a */
[----:B------:R-:W-:-:S15]  /*26860*/  IMAD R26, R0, 0x100, R40 ;  /* 0x00000100001a7824 */ /* 0x000fde00078e0228 */
[----:B------:R-:W-:-:S03]  /*26870*/  NOP ;  /* 0x0000000000007918 */ /* 0x000fc60000000000 */
[----:B------:R-:W-:Y:S04]  /*26880*/  STL.64 [R1+0x640], R32 ;  /* 0x0006402001007387 */ /* 0x000fe80000100a00 */
[----:B------:R-:W-:Y:S04]  /*26890*/  STL.64 [R1+0x648], R34 ;  /* 0x0006482201007387 */ /* 0x000fe80000100a00 */
[----:B------:R-:W-:Y:S04]  /*268a0*/  STL.64 [R1+0x1708], R22 ;  /* 0x0017081601007387 */ /* 0x000fe80000100a00 */
[----:B------:R-:W-:Y:S01]  /*268b0*/  STL.64 [R1+0x1700], R20 ;  /* 0x0017001401007387 */ /* 0x000fe20000100a00 */
[----:B------:R-:W-:-:S02]  /*268c0*/  F2FP.F16.E4M3.UNPACK_B R24, R24 ;  /* 0x00000018ff18723e */ /* 0x000fc400020006ff */
[----:B------:R-:W-:Y:S02]  /*268d0*/  F2FP.F16.E4M3.UNPACK_B R25, R25 ;  /* 0x00000019ff19723e */ /* 0x000fe400020006ff */
[----:B------:R-:W-:Y:S02]  /*268e0*/  F2FP.F16.E4M3.UNPACK_B R26, R26 ;  /* 0x0000001aff1a723e */ /* 0x000fe400020006ff */
[----:B------:R-:W-:Y:S01]  /*268f0*/  F2FP.F16.E4M3.UNPACK_B R27, R27 ;  /* 0x0000001bff1b723e */ /* 0x000fe200020006ff */
[----:B--2---:R-:W-:-:S15]  /*26900*/  HMMA.16816.F32 R8, R12, R20, R48 ;  /* 0x000000140c08723c */ /* 0x004fde0000001830 */
[----:B------:R-:W-:-:S08]  /*26910*/  NOP ;  /* 0x0000000000007918 */ /* 0x000fd00000000000 */
[----:B------:R-:W-:Y:S04]  /*26920*/  STL.64 [R1+0x630], R8 ;  /* 0x0006300801007387 */ /* 0x000fe80000100a00 */
[----:B------:R0:W-:Y:S02]  /*26930*/  STL.64 [R1+0x638], R10 ;  /* 0x0006380a01007387 */ /* 0x0001e40000100a00 */
[----:B0-----:R-:W-:Y:S02]  /*26940*/  HMMA.16816.F32 R8, R12, R16, R52 ;  /* 0x000000100c08723c */ /* 0x001fe40000001834 */
[----:B------:R-:W-:Y:S04]  /*26950*/  STL.64 [R1+0x1718], R18 ;  /* 0x0017181201007387 */ /* 0x000fe80000100a00 */
[----:B------:R-:W-:-:S15]  /*26960*/  STL.64 [R1+0x1710], R16 ;  /* 0x0017101001007387 */ /* 0x000fde0000100a00 */
[----:B------:R-:W-:-:S02]  /*26970*/  NOP ;  /* 0x0000000000007918 */ /* 0x000fc40000000000 */
[----:B------:R-:W-:Y:S04]  /*26980*/  STL.64 [R1+0x160], R8 ;  /* 0x0001600801007387 */ /* 0x000fe80000100a00 */
[----:B------:R0:W-:Y:S04]  /*26990*/  STL.64 [R1+0x168], R10 ;  /* 0x0001680a01007387 */ /* 0x0001e80000100a00 */
[----:B------:R-:W2:Y:S01]  /*269a0*/  LDL.LU R40, [R1+0xd0] ;  /* 0x0000d00001287983 */ /* 0x000ea20000300800 */
[----:B0-----:R-:W-:-:S15]  /*269b0*/  HMMA.16816.F32 R8, R24, R4, R56 ;  /* 0x000000041808723c */ /* 0x001fde0000001838 */
[----:B------:R-:W-:-:S08]  /*269c0*/  NOP ;  /* 0x0000000000007918 */ /* 0x000fd00000000000 */
[----:B------:R0:W-:Y:S04]  /*269d0*/  STL.64 [R1+0x150], R8 ;  /* 0x0001500801007387 */ /* 0x0001e80000100a00 */
[----:B------:R1:W-:Y:S04]  /*269e0*/  STL.64 [R1+0x158], R10 ;  /* 0x0001580a01007387 */ /* 0x0003e80000100a00 */
        /* <DEDUP_REMOVED lines=21> */
[----:B------:R-:W3:Y:S04]  /*26b40*/  LDL.LU R56, [R1+0x140] ;  /* 0x0001400001387983 */ /* 0x000ee80000300800 */
[----:B------:R-:W3:Y:S04]  /*26b50*/  LDL.LU R57, [R1+0x144] ;  /* 0x0001440001397983 */ /* 0x000ee80000300800 */
[----:B------:R-:W3:Y:S04]  /*26b60*/  LDL.LU R58, [R1+0x148] ;  /* 0x00014800013a7983 */ /* 0x000ee80000300800 */
[----:B------:R-:W3:Y:S04]  /*26b70*/  LDL.LU R59, [R1+0x14c] ;  /* 0x00014c00013b7983 */ /* 0x000ee80000300800 */
[----:B0-----:R-:W4:Y:S04]  /*26b80*/  LDL.LU R12, [R1+0x110] ;  /* 0x00011000010c7983 */ /* 0x001f280000300800 */
[----:B------:R-:W4:Y:S04]  /*26b90*/  LDL.LU R13, [R1+0x114] ;  /* 0x00011400010d7983 */ /* 0x000f280000300800 */
[----:B------:R-:W4:Y:S04]  /*26ba0*/  LDL.LU R14, [R1+0x118] ;  /* 0x00011800010e7983 */ /* 0x000f280000300800 */
[----:B------:R-:W4:Y:S04]  /*26bb0*/  LDL.LU R15, [R1+0x11c] ;  /* 0x00011c00010f7983 */ /* 0x000f280000300800 */
        /* <DEDUP_REMOVED lines=30> */
[----:B----4-:R-:W-:-:S15]  /*26da0*/  HMMA.16816.F32 R16, R24, R6, R16 ;  /* 0x000000061810723c */ /* 0x010fde0000001810 */
[----:B------:R-:W-:-:S02]  /*26db0*/  NOP ;  /* 0x0000000000007918 */ /* 0x000fc40000000000 */
[----:B------:R0:W-:Y:S04]  /*26dc0*/  STL.64 [R1+0x140], R48 ;  /* 0x0001403001007387 */ /* 0x0001e80000100a00 */
[----:B------:R1:W-:Y:S04]  /*26dd0*/  STL.64 [R1+0x148], R50 ;  /* 0x0001483201007387 */ /* 0x0003e80000100a00 */
[----:B------:R-:W3:Y:S04]  /*26de0*/  LDL.LU R53, [R1+0xb4] ;  /* 0x0000b40001357983 */ /* 0x000ee80000300800 */
[----:B------:R-:W3:Y:S04]  /*26df0*/  LDL.LU R54, [R1+0xb8] ;  /* 0x0000b80001367983 */ /* 0x000ee80000300800 */
[----:B------:R-:W3:Y:S04]  /*26e00*/  LDL.LU R55, [R1+0xbc] ;  /* 0x0000bc0001377983 */ /* 0x000ee80000300800 */
[----:B0-----:R-:W4:Y:S04]  /*26e10*/  LDL.LU R48, [R1+0x1630] ;  /* 0x0016300001307983 */ /* 0x001f280000300800 */
[----:B------:R-:W4:Y:S04]  /*26e20*/  LDL.LU R49, [R1+0x162c] ;  /* 0x00162c0001317983 */ /* 0x000f280000300800 */
[----:B-1----:R-:W4:Y:S04]  /*26e30*/  LDL.LU R50, [R1+0x1638] ;  /* 0x0016380001327983 */ /* 0x002f280000300800 */
[----:B------:R-:W4:Y:S04]  /*26e40*/  LDL.LU R51, [R1+0x1634] ;  /* 0x0016340001337983 */ /* 0x000f280000300800 */
[----:B------:R-:W4:Y:S04]  /*26e50*/  LDL.LU R56, [R1+0x1640] ;  /* 0x0016400001387983 */ /* 0x000f280000300800 */
[----:B------:R-:W4:Y:S04]  /*26e60*/  LDL.LU R57, [R1+0x163c] ;  /* 0x00163c0001397983 */ /* 0x000f280000300800 */
[----:B------:R-:W4:Y:S04]  /*26e70*/  LDL.LU R58, [R1+0x1648] ;  /* 0x00164800013a7983 */ /* 0x000f280000300800 */
[----:B------:R-:W4:Y:S04]  /*26e80*/  LDL.LU R59, [R1+0x1644] ;  /* 0x00164400013b7983 */ /* 0x000f280000300800 */
[----:B------:R-:W-:Y:S04]  /*26e90*/  STL.64 [R1+0x130], R16 ;  /* 0x0001301001007387 */ /* 0x000fe80000100a00 */
[----:B------:R0:W-:Y:S04]  /*26ea0*/  STL.64 [R1+0x138], R18 ;  /* 0x0001381201007387 */ /* 0x0001e80000100a00 */
[----:B0-----:R-:W2:Y:S04]  /*26eb0*/  LDL.LU.64 R18, [R1+0x1718] ;  /* 0x0017180001127983 */ /* 0x001ea80000300a00 */
[----:B------:R-:W3:Y:S01]  /*26ec0*/  LDL.LU.64 R16, [R1+0x1710] ;  /* 0x0017100001107983 */ /* 0x000ee20000300a00 */
[----:B--2---:R-:W-:-:S15]  /*26ed0*/  HMMA.16816.F32 R20, R24, R18, R20 ;  /* 0x000000121814723c */ /* 0x004fde0000001814 */
[----:B------:R-:W-:-:S08]  /*26ee0*/  NOP ;  /* 0x0000000000007918 */ /* 0x000fd00000000000 */
[----:B------:R-:W-:Y:S04]  /*26ef0*/  STL.64 [R1+0x120], R20 ;  /* 0x0001201401007387 */ /* 0x000fe80000100a00 */
[----:B------:R0:W-:Y:S04]  /*26f00*/  STL.64 [R1+0x128], R22 ;  /* 0x0001281601007387 */ /* 0x0001e80000100a00 */
[----:B0-----:R-:W2:Y:S04]  /*26f10*/  LDL.LU.64 R22, [R1+0x1708] ;  /* 0x0017080001167983 */ /* 0x001ea80000300a00 */
[----:B------:R-:W4:Y:S01]  /*26f20*/  LDL.LU.64 R20, [R1+0x1700] ;  /* 0x0017000001147983 */ /* 0x000f220000300a00 */
[----:B------:R-:W-:-:S02]  /*26f30*/  IMAD R32, R32, 0x100, R60 ;  /* 0x0000010020207824 */ /* 0x000fc400078e023c */
[----:B------:R-:W-:Y:S01]  /*26f40*/  IMAD R33, R33, 0x100, R0 ;  /* 0x0000010021217824 */ /* 0x000fe200078e0200 */
[----:B------:R-:W3:Y:S01]  /*26f50*/  LDL.LU R60, [R1+0x16fc] ;  /* 0x0016fc00013c7983 */ /* 0x000ee20000300800 */
[C---:B------:R-:W-:Y:S03]  /*26f60*/  HMMA.16816.F32 R8, R24.reuse, R30, R8 ;  /* 0x0000001e1808723c */ /* 0x040fe60000001808 */
[----:B------:R-:W3:Y:S03]  /*26f70*/  LDL.LU R0, [R1+0x16f8] ;  /* 0x0016f80001007983 */ /* 0x000ee60000300800 */
[C---:B--2---:R-:W-:Y:S06]  /*26f80*/  HMMA.16816.F32 R12, R24.reuse, R22, R12 ;  /* 0x00000016180c723c */ /* 0x044fec000000180c */
[----:B----4-:R-:W-:-:S15]  /*26f90*/  HMMA.16816.F32 R40, R24, R20, R40 ;  /* 0x000000141828723c */ /* 0x010fde0000001828 */
[----:B------:R-:W-:-:S02]  /*26fa0*/  NOP ;  /* 0x0000000000007918 */ /* 0x000fc40000000000 */
        /* <DEDUP_REMOVED lines=9> */
[----:B------:R0:W-:Y:S04]  /*27040*/  STL.64 [R1+0x618], R42 ;  /* 0x0006182a01007387 */ /* 0x0001e80000100a00 */
[----:B0-----:R-:W4:Y:S04]  /*27050*/  LDL.LU.64 R42, [R1+0x16d0] ;  /* 0x0016d000012a7983 */ /* 0x001f280000300a00 */
[----:B------:R-:W4:Y:S01]  /*27060*/  LDL.LU.64 R40, [R1+0x16c8] ;  /* 0x0016c80001287983 */ /* 0x000f220000300a00 */
[----:B------:R-:W-:-:S02]  /*27070*/  IMAD R34, R34, 0x100, R28 ;  /* 0x0000010022227824 */ /* 0x000fc400078e021c */
[----:B------:R-:W-:Y:S01]  /*27080*/  IMAD R35, R35, 0x100, R29 ;  /* 0x0000010023237824 */ /* 0x000fe200078e021d */
[----:B------:R-:W-:Y:S02]  /*27090*/  F2FP.F16.E4M3.UNPACK_B R32, R32 ;  /* 0x00000020ff20723e */ /* 0x000fe400020006ff */
[----:B------:R-:W-:Y:S02]  /*270a0*/  F2FP.F16.E4M3.UNPACK_B R33, R33 ;  /* 0x00000021ff21723e */ /* 0x000fe400020006ff */
[----:B------:R-:W-:Y:S02]  /*270b0*/  F2FP.F16.E4M3.UNPACK_B R34, R34 ;  /* 0x00000022ff22723e */ /* 0x000fe400020006ff */
[----:B------:R-:W-:Y:S01]  /*270c0*/  F2FP.F16.E4M3.UNPACK_B R35, R35 ;  /* 0x00000023ff23723e */ /* 0x000fe200020006ff */
[----:B---3--:R-:W-:Y:S01]  /*270d0*/  HMMA.16816.F32 R24, R24, R16, R36 ;  /* 0x000000101818723c */ /* 0x008fe20000001824 */
[----:B------:R1:W5:Y:S04]  /*270e0*/  LDL.LU.64 R38, [R1+0x16c0] ;  /* 0x0016c00001267983 */ /* 0x0003680000300a00 */
[----:B------:R1:W5:-:S15]  /*270f0*/  LDL.LU.64 R36, [R1+0x16b8] ;  /* 0x0016b80001247983 */ /* 0x00035e0000300a00 */
[----:B------:R-:W-:-:S03]  /*27100*/  NOP ;  /* 0x0000000000007918 */ /* 0x000fc60000000000 */
[----:B------:R-:W-:Y:S04]  /*27110*/  STL.64 [R1+0x100], R24 ;  /* 0x0001001801007387 */ /* 0x000fe80000100a00 */
[----:B------:R4:W-:Y:S01]  /*27120*/  STL.64 [R1+0x108], R26 ;  /* 0x0001081a01007387 */ /* 0x0009e20000100a00 */
[C---:B--2---:R-:W-:Y:S06]  /*27130*/  HMMA.16816.F32 R12, R32.reuse, R4, R12 ;  /* 0x00000004200c723c */ /* 0x044fec000000180c */
[C---:B----4-:R-:W-:Y:S06]  /*27140*/  HMMA.16816.F32 R24, R32.reuse, R2, R8 ;  /* 0x000000022018723c */ /* 0x050fec0000001808 */
[C---:B------:R-:W-:Y:S11]  /*27150*/  HMMA.16816.F32 R8, R32.reuse, R18, R44 ;  /* 0x000000122008723c */ /* 0x040ff6000000182c */
[----:B------:R-:W-:Y:S04]  /*27160*/  STL.64 [R1+0xf0], R12 ;  /* 0x0000f00c01007387 */ /* 0x000fe80000100a00 */
[----:B------:R0:W-:Y:S02]  /*27170*/  STL.64 [R1+0xf8], R14 ;  /* 0x0000f80e01007387 */ /* 0x0001e40000100a00 */
[----:B0-----:R-:W-:Y:S02]  /*27180*/  HMMA.16816.F32 R12, R32, R6, R40 ;  /* 0x00000006200c723c */ /* 0x001fe40000001828 */
[----:B------:R0:W-:Y:S04]  /*27190*/  STL.64 [R1+0xe0], R24 ;  /* 0x0000e01801007387 */ /* 0x0001e80000100a00 */
[----:B------:R2:W-:Y:S04]  /*271a0*/  STL.64 [R1+0xe8], R26 ;  /* 0x0000e81a01007387 */ /* 0x0005e80000100a00 */
[----:B0-----:R-:W3:-:S13]  /*271b0*/  LDL.LU R24, [R1+0x600] ;  /* 0x0006000001187983 */ /* 0x001eda0000300800 */
[----:B------:R-:W-:Y:S04]  /*271c0*/  STL.64 [R1+0xd0], R12 ;  /* 0x0000d00c01007387 */ /* 0x000fe80000100a00 */
[----:B------:R-:W-:Y:S04]  /*271d0*/  STL.64 [R1+0xd8], R14 ;  /* 0x0000d80e01007387 */ /* 0x000fe80000100a00 */
[----:B------:R-:W-:Y:S04]  /*271e0*/  STL.64 [R1+0xc0], R8 ;  /* 0x0000c00801007387 */ /* 0x000fe80000100a00 */
[----:B------:R0:W-:Y:S04]  /*271f0*/  STL.64 [R1+0xc8], R10 ;  /* 0x0000c80a01007387 */ /* 0x0001e80000100a00 */
[----:B------:R-:W3:Y:S04]  /*27200*/  LDL.LU R25, [R1+0x604] ;  /* 0x0006040001197983 */ /* 0x000ee80000300800 */
[----:B--2---:R-:W3:Y:S04]  /*27210*/  LDL.LU R26, [R1+0x608] ;  /* 0x00060800011a7983 */ /* 0x004ee80000300800 */
[----:B------:R-:W3:Y:S04]  /*27220*/  LDL.LU R27, [R1+0x60c] ;  /* 0x00060c00011b7983 */ /* 0x000ee80000300800 */
[----:B------:R-:W2:Y:S04]  /*27230*/  LDL.LU R40, [R1+0x5f0] ;  /* 0x0005f00001287983 */ /* 0x000ea80000300800 */
[----:B------:R-:W2:Y:S04]  /*27240*/  LDL.LU R41, [R1+0x5f4] ;  /* 0x0005f40001297983 */ /* 0x000ea80000300800 */
[----:B------:R-:W2:Y:S04]  /*27250*/  LDL.LU R42, [R1+0x5f8] ;  /* 0x0005f800012a7983 */ /* 0x000ea80000300800 */
[----:B------:R-:W2:Y:S01]  /*27260*/  LDL.LU R43, [R1+0x5fc] ;  /* 0x0005fc00012b7983 */ /* 0x000ea20000300800 */
[----:B0-----:R-:W-:Y:S01]  /*27270*/  HMMA.16816.F32 R8, R32, R22, R52 ;  /* 0x000000162008723c */ /* 0x001fe20000001834 */
[----:B------:R-:W-:-:S02]  /*27280*/  IMAD R12, R49, 0x100, R48 ;  /* 0x00000100310c7824 */ /* 0x000fc400078e0230 */
[----:B------:R-:W-:-:S15]  /*27290*/  IMAD R13, R51, 0x100, R50 ;  /* 0x00000100330d7824 */ /* 0x000fde00078e0232 */
[----:B------:R-:W-:-:S05]  /*272a0*/  NOP ;  /* 0x0000000000007918 */ /* 0x000fca0000000000 */
[----:B------:R0:W-:Y:S04]  /*272b0*/  STL.64 [R1+0xb0], R8 ;  /* 0x0000b00801007387 */ /* 0x0001e80000100a00 */
[----:B------:R4:W-:Y:S04]  /*272c0*/  STL.64 [R1+0xb8], R10 ;  /* 0x0000b80a01007387 */ /* 0x0009e80000100a00 */
[----:B0-----:R-:W2:Y:S04]  /*272d0*/  LDL.LU R8, [R1+0xa0] ;  /* 0x0000a00001087983 */ /* 0x001ea80000300800 */
[----:B------:R-:W2:Y:S04]  /*272e0*/  LDL.LU R9, [R1+0xa4] ;  /* 0x0000a40001097983 */ /* 0x000ea80000300800 */
[----:B----4-:R-:W4:Y:S04]  /*272f0*/  LDL.LU R10, [R1+0xa8] ;  /* 0x0000a800010a7983 */ /* 0x010f280000300800 */
        /* <DEDUP_REMOVED lines=14> */
[----:B------:R-:W4:Y:S01]  /*273e0*/  LDL.LU R56, [R1+0x10] ;  /* 0x0000100001387983 */ /* 0x000f220000300800 */
[----:B------:R-:W-:Y:S01]  /*273f0*/  IMAD R15, R59, 0x100, R58 ;  /* 0x000001003b0f7824 */ /* 0x000fe200078e023a */
[----:B------:R-:W-:Y:S02]  /*27400*/  F2FP.F16.E4M3.UNPACK_B R12, R12 ;  /* 0x0000000cff0c723e */ /* 0x000fe400020006ff */
[----:B------:R-:W-:Y:S02]  /*27410*/  F2FP.F16.E4M3.UNPACK_B R13, R13 ;  /* 0x0000000dff0d723e */ /* 0x000fe400020006ff */
[----:B------:R-:W-:Y:S02]  /*27420*/  F2FP.F16.E4M3.UNPACK_B R14, R14 ;  /* 0x0000000eff0e723e */ /* 0x000fe400020006ff */
[----:B------:R-:W-:Y:S01]  /*27430*/  F2FP.F16.E4M3.UNPACK_B R15, R15 ;  /* 0x0000000fff0f723e */ /* 0x000fe200020006ff */
[----:B------:R-:W-:Y:S02]  /*27440*/  IMAD.MOV.U32 R57, RZ, RZ, R0 ;  /* 0x000000ffff397224 */ /* 0x000fe400078e0000 */
[----:B------:R1:W5:Y:S01]  /*27450*/  LDL.LU R0, [R1+0x16b0] ;  /* 0x0016b00001007983 */ /* 0x0003620000300800 */
[----:B------:R-:W-:-:S02]  /*27460*/  IMAD.MOV.U32 R59, RZ, RZ, R61 ;  /* 0x000000ffff3b7224 */ /* 0x000fc400078e003d */
[----:B------:R-:W-:Y:S01]  /*27470*/  IMAD.MOV.U32 R58, RZ, RZ, R60 ;  /* 0x000000ffff3a7224 */ /* 0x000fe200078e003c */
[C---:B---3--:R-:W-:Y:S06]  /*27480*/  HMMA.16816.F32 R24, R32.reuse, R30, R24 ;  /* 0x0000001e2018723c */ /* 0x048fec0000001818 */
[----:B--2---:R-:W-:-:S15]  /*27490*/  HMMA.16816.F32 R40, R32, R20, R40 ;  /* 0x000000142028723c */ /* 0x004fde0000001828 */
[----:B------:R-:W-:-:S02]  /*274a0*/  NOP ;  /* 0x0000000000007918 */ /* 0x000fc40000000000 */
[----:B------:R0:W-:Y:S04]  /*274b0*/  STL.64 [R1+0x600], R24 ;  /* 0x0006001801007387 */ /* 0x0001e80000100a00 */
[----:B------:R2:W-:Y:S04]  /*274c0*/  STL.64 [R1+0x608], R26 ;  /* 0x0006081a01007387 */ /* 0x0005e80000100a00 */
[----:B0-----:R-:W3:Y:S04]  /*274d0*/  LDL.LU R24, [R1+0xb34] ;  /* 0x000b340001187983 */ /* 0x001ee80000300800 */
[----:B------:R-:W3:Y:S04]  /*274e0*/  LDL.LU R25, [R1+0xb58] ;  /* 0x000b580001197983 */ /* 0x000ee80000300800 */
[----:B------:R-:W-:Y:S01]  /*274f0*/  STL.64 [R1+0x5f0], R40 ;  /* 0x0005f02801007387 */ /* 0x000fe20000100a00 */
[----:B----4-:R-:W-:Y:S03]  /*27500*/  HMMA.16816.F32 R32, R32, R16, R8 ;  /* 0x000000102020723c */ /* 0x010fe60000001808 */
[----:B------:R0:W-:Y:S04]  /*27510*/  STL.64 [R1+0x5f8], R42 ;  /* 0x0005f82a01007387 */ /* 0x0001e80000100a00 */
[----:B--2---:R-:W2:Y:S01]  /*27520*/  LDL.LU R26, [R1+0x1358] ;  /* 0x00135800011a7983 */ /* 0x004ea20000300800 */
[C---:B------:R-:W-:Y:S06]  /*27530*/  HMMA.16816.F32 R48, R12.reuse, R2, R48 ;  /* 0x000000020c30723c */ /* 0x040fec0000001830 */
[C---:B------:R-:W-:Y:S01]  /*27540*/  HMMA.16816.F32 R44, R12.reuse, R4, R44 ;  /* 0x000000040c2c723c */ /* 0x040fe2000000182c */
[----:B------:R-:W4:Y:S04]  /*27550*/  LDL.LU R27, [R1+0xb50] ;  /* 0x000b5000011b7983 */ /* 0x000f280000300800 */
[----:B------:R-:W3:Y:S04]  /*27560*/  LDL.LU R28, [R1+0x1350] ;  /* 0x00135000011c7983 */ /* 0x000ee80000300800 */
[----:B------:R-:W2:Y:S04]  /*27570*/  LDL.LU R29, [R1+0xb48] ;  /* 0x000b4800011d7983 */ /* 0x000ea80000300800 */
[----:B0-----:R-:W2:Y:S04]  /*27580*/  LDL.LU R43, [R1+0x1348] ;  /* 0x00134800012b7983 */ /* 0x001ea80000300800 */
[----:B------:R-:W4:Y:S04]  /*27590*/  LDL.LU R42, [R1+0xb40] ;  /* 0x000b4000012a7983 */ /* 0x000f280000300800 */
[----:B------:R-:W2:Y:S01]  /*275a0*/  LDL.LU R41, [R1+0x1340] ;  /* 0x0013400001297983 */ /* 0x000ea20000300800 */
[C---:B------:R-:W-:Y:S03]  /*275b0*/  HMMA.16816.F32 R52, R12.reuse, R6, R52 ;  /* 0x000000060c34723c */ /* 0x040fe60000001834 */
[----:B------:R-:W2:Y:S04]  /*275c0*/  LDL.LU R40, [R1+0xb38] ;  /* 0x000b380001287983 */ /* 0x000ea80000300800 */
[----:B------:R-:W2:Y:S04]  /*275d0*/  LDL.LU R61, [R1+0x1338] ;  /* 0x00133800013d7983 */ /* 0x000ea80000300800 */
[----:B------:R1:W5:Y:S04]  /*275e0*/  LDL.LU.64 R10, [R1+0x16a8] ;  /* 0x0016a800010a7983 */ /* 0x0003680000300a00 */
[----:B------:R1:W5:Y:S04]  /*275f0*/  LDL.LU.64 R8, [R1+0x16a0] ;  /* 0x0016a00001087983 */ /* 0x0003680000300a00 */
[----:B------:R0:W-:Y:S04]  /*27600*/  STL.64 [R1+0xa0], R32 ;  /* 0x0000a02001007387 */ /* 0x0001e80000100a00 */
[----:B------:R1:W-:Y:S04]  /*27610*/  STL.64 [R1+0xa8], R34 ;  /* 0x0000a82201007387 */ /* 0x0003e80000100a00 */
[----:B0-----:R-:W3:Y:S04]  /*27620*/  LDL.LU R32, [R1+0xb44] ;  /* 0x000b440001207983 */ /* 0x001ee80000300800 */
[----:B------:R-:W2:Y:S04]  /*27630*/  LDL.LU R33, [R1+0xb68] ;  /* 0x000b680001217983 */ /* 0x000ea80000300800 */
[----:B-1----:R-:W2:Y:S04]  /*27640*/  LDL.LU R34, [R1+0xb3c] ;  /* 0x000b3c0001227983 */ /* 0x002ea80000300800 */
[----:B------:R-:W2:Y:S04]  /*27650*/  LDL.LU R35, [R1+0xb60] ;  /* 0x000b600001237983 */ /* 0x000ea80000300800 */
[----:B------:R-:W-:Y:S04]  /*27660*/  STL.64 [R1+0x90], R44 ;  /* 0x0000902c01007387 */ /* 0x000fe80000100a00 */
[----:B------:R0:W-:Y:S04]  /*27670*/  STL.64 [R1+0x98], R46 ;  /* 0x0000982e01007387 */ /* 0x0001e80000100a00 */
[----:B0-----:R-:W2:Y:S04]  /*27680*/  LDL.LU.64 R46, [R1+0x1698] ;  /* 0x00169800012e7983 */ /* 0x001ea80000300a00 */
[----:B------:R-:W2:Y:S04]  /*27690*/  LDL.LU.64 R44, [R1+0x1690] ;  /* 0x00169000012c7983 */ /* 0x000ea80000300a00 */
[----:B------:R-:W2:Y:S04]  /*276a0*/  LDL.LU R4, [R1+0xb54] ;  /* 0x000b540001047983 */ /* 0x000ea80000300800 */
        /* <DEDUP_REMOVED lines=8> */
[----:B------:R0:W-:Y:S01]  /*27730*/  STL.64 [R1+0x38], R54 ;  /* 0x0000383601007387 */ /* 0x0001e20000100a00 */
[----:B------:R-:W-:Y:S01]  /*27740*/  HMMA.16816.F32 R56, R12, R18, R56 ;  /* 0x000000120c38723c */ /* 0x000fe20000001838 */
[----:B------:R-:W1:Y:S02]  /*27750*/  LDC R18, c[0x0][0x230] ;  /* 0x00008c00ff127b82 */ /* 0x000e640000000800 */
[----:B0-----:R-:W2:Y:S04]  /*27760*/  LDL.LU.64 R54, [R1+0x1678] ;  /* 0x0016780001367983 */ /* 0x001ea80000300a00 */
[----:B------:R-:W2:Y:S04]  /*27770*/  LDL.LU.64 R52, [R1+0x1670] ;  /* 0x0016700001347983 */ /* 0x000ea80000300a00 */
[----:B------:R-:W2:Y:S04]  /*27780*/  LDL.LU R6, [R1+0xb70] ;  /* 0x000b700001067983 */ /* 0x000ea80000300800 */
[----:B------:R-:W2:Y:S08]  /*27790*/  LDL.LU R7, [R1+0xb6c] ;  /* 0x000b6c0001077983 */ /* 0x000eb00000300800 */
[----:B------:R-:W-:Y:S04]  /*277a0*/  STL.64 [R1+0x10], R56 ;  /* 0x0000103801007387 */ /* 0x000fe80000100a00 */
[----:B------:R0:W-:Y:S04]  /*277b0*/  STL.64 [R1+0x18], R58 ;  /* 0x0000183a01007387 */ /* 0x0001e80000100a00 */
[----:B0-----:R-:W2:Y:S04]  /*277c0*/  LDL.LU.64 R58, [R1+0x1668] ;  /* 0x00166800013a7983 */ /* 0x001ea80000300a00 */
[----:B------:R-:W2:Y:S01]  /*277d0*/  LDL.LU.64 R56, [R1+0x1660] ;  /* 0x0016600001387983 */ /* 0x000ea20000300a00 */
[----:B-1----:R-:W-:-:S05]  /*277e0*/  VIADD R18, R18, 0x1f ;  /* 0x0000001f12127836 */ /* 0x002fca0000000000 */
[----:B------:R-:W-:-:S04]  /*277f0*/  SHF.R.S32.HI R19, RZ, 0x1f, R18 ;  /* 0x0000001fff137819 */ /* 0x000fc80000011412 */
[----:B------:R-:W-:-:S04]  /*27800*/  LEA.HI R19, R19, R18, RZ, 0x5 ;  /* 0x0000001213137211 */ /* 0x000fc800078f28ff */
[----:B------:R-:W-:Y:S02]  /*27810*/  SHF.R.S32.HI R19, RZ, 0x5, R19 ;  /* 0x00000005ff137819 */ /* 0x000fe40000011413 */
[----:B---3--:R-:W-:-:S04]  /*27820*/  IADD3 R32, P5, R32, UR30, RZ ;  /* 0x0000001e20207c10 */ /* 0x008fc8000ffbe0ff */
[----:B----4-:R-:W-:Y:S02]  /*27830*/  IADD3.X R42, R42, UR32, RZ, P5, !PT ;  /* 0x000000202a2a7c10 */ /* 0x010fe4000affe4ff */
[----:B--2---:R-:W-:Y:S02]  /*27840*/  IADD3 R4, P3, R4, UR30, RZ ;  /* 0x0000001e04047c10 */ /* 0x004fe4000ff7e0ff */
[----:B------:R-:W-:Y:S02]  /*27850*/  IADD3 R5, P4, R5, UR30, RZ ;  /* 0x0000001e05057c10 */ /* 0x000fe4000ff9e0ff */
[----:B------:R-:W-:Y:S02]  /*27860*/  IADD3.X R27, R27, UR32, RZ, P3, !PT ;  /* 0x000000201b1b7c10 */ /* 0x000fe40009ffe4ff */
[----:B------:R-:W-:Y:S02]  /*27870*/  IADD3 R28, P3, R28, UR30, RZ ;  /* 0x0000001e1c1c7c10 */ /* 0x000fe4000ff7e0ff */
[----:B------:R-:W-:-:S02]  /*27880*/  IADD3 R2, P1, R2, UR30, RZ ;  /* 0x0000001e02027c10 */ /* 0x000fc4000ff3e0ff */
[----:B------:R-:W-:Y:S02]  /*27890*/  IADD3 R3, P2, R3, UR30, RZ ;  /* 0x0000001e03037c10 */ /* 0x000fe4000ff5e0ff */
[----:B------:R-:W-:Y:S02]  /*278a0*/  IADD3.X R35, R35, UR32, RZ, P1, !PT ;  /* 0x0000002023237c10 */ /* 0x000fe40008ffe4ff */
[----:B------:R-:W-:Y:S02]  /*278b0*/  IADD3 R24, P1, R24, UR30, RZ ;  /* 0x0000001e18187c10 */ /* 0x000fe4000ff3e0ff */
[----:B------:R-:W-:Y:S01]  /*278c0*/  IADD3.X R25, R25, UR32, RZ, P2, !PT ;  /* 0x0000002019197c10 */ /* 0x000fe200097fe4ff */
[----:B------:R-:W-:Y:S01]  /*278d0*/  VIADD R6, R6, 0x1 ;  /* 0x0000000106067836 */ /* 0x000fe20000000000 */
[----:B------:R-:W-:-:S04]  /*278e0*/  IADD3 R7, P6, R7, UR30, RZ ;  /* 0x0000001e07077c10 */ /* 0x000fc8000ffde0ff */
[----:B------:R0:W-:Y:S04]  /*278f0*/  STL [R1+0xb70], R6 ;  /* 0x000b700601007387 */ /* 0x0001e80000100800 */
[----:B------:R1:W-:Y:S04]  /*27900*/  STL [R1+0xb6c], R7 ;  /* 0x000b6c0701007387 */ /* 0x0003e80000100800 */
[----:B------:R2:W-:Y:S01]  /*27910*/  STL [R1+0xb64], R2 ;  /* 0x000b640201007387 */ /* 0x0005e20000100800 */
[----:B------:R-:W-:-:S03]  /*27920*/  IADD3.X R33, R33, UR32, RZ, P6, !PT ;  /* 0x0000002021217c10 */ /* 0x000fc6000b7fe4ff */
[----:B------:R3:W-:Y:S01]  /*27930*/  STL [R1+0xb5c], R3 ;  /* 0x000b5c0301007387 */ /* 0x0007e20000100800 */
[----:B------:R-:W-:-:S03]  /*27940*/  IADD3 R34, P6, R34, UR30, RZ ;  /* 0x0000001e22227c10 */ /* 0x000fc6000ffde0ff */
[----:B------:R4:W-:Y:S04]  /*27950*/  STL [R1+0xb54], R4 ;  /* 0x000b540401007387 */ /* 0x0009e80000100800 */
[----:B------:R4:W-:Y:S04]  /*27960*/  STL [R1+0xb4c], R5 ;  /* 0x000b4c0501007387 */ /* 0x0009e80000100800 */
[----:B------:R4:W-:Y:S04]  /*27970*/  STL [R1+0xb44], R32 ;  /* 0x000b442001007387 */ /* 0x0009e80000100800 */
[----:B------:R4:W-:Y:S01]  /*27980*/  STL [R1+0xb68], R33 ;  /* 0x000b682101007387 */ /* 0x0009e20000100800 */
[----:B------:R-:W-:-:S03]  /*27990*/  IADD3 R26, P2, R26, UR30, RZ ;  /* 0x0000001e1a1a7c10 */ /* 0x000fc6000ff5e0ff */
        /* <DEDUP_REMOVED lines=8> */
[----:B------:R4:W-:Y:S01]  /*27a20*/  STL [R1+0x1350], R28 ;  /* 0x0013501c01007387 */ /* 0x0009e20000100800 */
[----:B------:R-:W-:-:S03]  /*27a30*/  IADD3 R41, P5, R41, UR30, RZ ;  /* 0x0000001e29297c10 */ /* 0x000fc6000ffbe0ff */
[----:B------:R4:W-:Y:S01]  /*27a40*/  STL [R1+0xb48], R29 ;  /* 0x000b481d01007387 */ /* 0x0009e20000100800 */
[----:B------:R-:W-:-:S03]  /*27a50*/  IADD3.X R40, R40, UR32, RZ, P6, !PT ;  /* 0x0000002028287c10 */ /* 0x000fc6000b7fe4ff */
[----:B------:R4:W-:Y:S01]  /*27a60*/  STL [R1+0x1348], R43 ;  /* 0x0013482b01007387 */ /* 0x0009e20000100800 */
[----:B------:R-:W-:Y:S03]  /*27a70*/  HMMA.16816.F32 R44, R12, R16, R44 ;  /* 0x000000100c2c723c */ /* 0x000fe6000000182c */
[----:B------:R4:W-:Y:S01]  /*27a80*/  STL [R1+0xb40], R42 ;  /* 0x000b402a01007387 */ /* 0x0009e20000100800 */
[----:B------:R-:W-:-:S03]  /*27a90*/  IADD3 R61, P6, R61, UR30, RZ ;  /* 0x0000001e3d3d7c10 */ /* 0x000fc6000ffde0ff */
[----:B------:R-:W4:Y:S04]  /*27aa0*/  LDL.LU R16, [R1+0xb30] ;  /* 0x000b300001107983 */ /* 0x000f280000300800 */
[----:B------:R4:W-:Y:S04]  /*27ab0*/  STL [R1+0x1340], R41 ;  /* 0x0013402901007387 */ /* 0x0009e80000100800 */
[----:B------:R-:W4:Y:S01]  /*27ac0*/  LDL.LU R17, [R1+0x1330] ;  /* 0x0013300001117983 */ /* 0x000f220000300800 */
[C---:B------:R-:W-:Y:S03]  /*27ad0*/  HMMA.16816.F32 R48, R12.reuse, R20, R48 ;  /* 0x000000140c30723c */ /* 0x040fe60000001830 */
[----:B------:R4:W-:Y:S04]  /*27ae0*/  STL [R1+0xb38], R40 ;  /* 0x000b382801007387 */ /* 0x0009e80000100800 */
[----:B------:R-:W4:Y:S04]  /*27af0*/  LDL.LU R20, [R1+0x1354] ;  /* 0x0013540001147983 */ /* 0x000f280000300800 */
[----:B------:R4:W-:Y:S01]  /*27b00*/  STL [R1+0x1338], R61 ;  /* 0x0013383d01007387 */ /* 0x0009e20000100800 */
[C---:B------:R-:W-:Y:S03]  /*27b10*/  HMMA.16816.F32 R52, R12.reuse, R30, R52 ;  /* 0x0000001e0c34723c */ /* 0x040fe60000001834 */
[----:B------:R-:W4:Y:S04]  /*27b20*/  LDL.LU R21, [R1+0x1328] ;  /* 0x0013280001157983 */ /* 0x000f280000300800 */
[----:B------:R-:W4:Y:S01]  /*27b30*/  LDL.LU R30, [R1+0x134c] ;  /* 0x00134c00011e7983 */ /* 0x000f220000300800 */
[----:B------:R-:W-:Y:S03]  /*27b40*/  HMMA.16816.F32 R56, R12, R22, R56 ;  /* 0x000000160c38723c */ /* 0x000fe60000001838 */
[----:B------:R-:W4:Y:S04]  /*27b50*/  LDL.LU R31, [R1+0x1320] ;  /* 0x00132000011f7983 */ /* 0x000f280000300800 */
[----:B------:R-:W4:Y:S04]  /*27b60*/  LDL.LU R22, [R1+0x1344] ;  /* 0x0013440001167983 */ /* 0x000f280000300800 */
[----:B------:R-:W4:Y:S01]  /*27b70*/  LDL.LU R23, [R1+0x1318] ;  /* 0x0013180001177983 */ /* 0x000f220000300800 */
[----:B------:R-:W-:-:S03]  /*27b80*/  ISETP.NE.U32.AND P0, PT, R6, R19, PT ;  /* 0x000000130600720c */ /* 0x000fc60003f05070 */
[----:B------:R-:W4:Y:S04]  /*27b90*/  LDL.LU R18, [R1+0x133c] ;  /* 0x00133c0001127983 */ /* 0x000f280000300800 */
[----:B------:R-:W4:Y:S04]  /*27ba0*/  LDL.LU R19, [R1+0x1310] ;  /* 0x0013100001137983 */ /* 0x000f280000300800 */
[----:B0-----:R-:W4:Y:S04]  /*27bb0*/  LDL.LU R6, [R1+0x1334] ;  /* 0x0013340001067983 */ /* 0x001f280000300800 */
[----:B-1----:R-:W4:Y:S04]  /*27bc0*/  LDL.LU R7, [R1+0x1308] ;  /* 0x0013080001077983 */ /* 0x002f280000300800 */
[----:B--2---:R-:W2:Y:S04]  /*27bd0*/  LDL.LU R2, [R1+0x132c] ;  /* 0x00132c0001027983 */ /* 0x004ea80000300800 */
[----:B---3--:R-:W3:Y:S04]  /*27be0*/  LDL.LU R3, [R1+0x1300] ;  /* 0x0013000001037983 */ /* 0x008ee80000300800 */
        /* <DEDUP_REMOVED lines=17> */
[----:B------:R-:W-:-:S02]  /*27d00*/  IADD3.X R16, R16, UR32, RZ, P1, !PT ;  /* 0x0000002010107c10 */ /* 0x000fc40008ffe4ff */
[----:B------:R-:W-:Y:S02]  /*27d10*/  IADD3 R17, P1, R17, UR30, RZ ;  /* 0x0000001e11117c10 */ /* 0x000fe4000ff3e0ff */
[----:B------:R-:W-:Y:S01]  /*27d20*/  IADD3.X R20, R20, UR32, RZ, P2, !PT ;  /* 0x0000002014147c10 */ /* 0x000fe200097fe4ff */
[----:B------:R0:W-:Y:S01]  /*27d30*/  STL [R1+0xb30], R16 ;  /* 0x000b301001007387 */ /* 0x0001e20000100800 */
[----:B------:R-:W-:Y:S02]  /*27d40*/  IADD3 R21, P2, R21, UR30, RZ ;  /* 0x0000001e15157c10 */ /* 0x000fe4000ff5e0ff */
[----:B------:R-:W-:Y:S01]  /*27d50*/  IADD3.X R30, R30, UR32, RZ, P3, !PT ;  /* 0x000000201e1e7c10 */ /* 0x000fe20009ffe4ff */
[----:B------:R1:W-:Y:S01]  /*27d60*/  STL [R1+0x1330], R17 ;  /* 0x0013301101007387 */ /* 0x0003e20000100800 */
[----:B------:R-:W-:Y:S02]  /*27d70*/  IADD3 R31, P3, R31, UR30, RZ ;  /* 0x0000001e1f1f7c10 */ /* 0x000fe4000ff7e0ff */
[----:B------:R-:W-:Y:S01]  /*27d80*/  IADD3.X R22, R22, UR32, RZ, P4, !PT ;  /* 0x0000002016167c10 */ /* 0x000fe2000a7fe4ff */
[----:B------:R1:W-:Y:S01]  /*27d90*/  STL [R1+0x1354], R20 ;  /* 0x0013541401007387 */ /* 0x0003e20000100800 */
[----:B------:R-:W-:-:S03]  /*27da0*/  IADD3 R23, P4, R23, UR30, RZ ;  /* 0x0000001e17177c10 */ /* 0x000fc6000ff9e0ff */
[----:B------:R1:W-:Y:S01]  /*27db0*/  STL [R1+0x1328], R21 ;  /* 0x0013281501007387 */ /* 0x0003e20000100800 */
[----:B------:R-:W-:-:S03]  /*27dc0*/  IADD3.X R18, R18, UR32, RZ, P5, !PT ;  /* 0x0000002012127c10 */ /* 0x000fc6000affe4ff */
[----:B------:R1:W-:Y:S01]  /*27dd0*/  STL [R1+0x134c], R30 ;  /* 0x00134c1e01007387 */ /* 0x0003e20000100800 */
[----:B------:R-:W-:-:S03]  /*27de0*/  IADD3 R19, P5, R19, UR30, RZ ;  /* 0x0000001e13137c10 */ /* 0x000fc6000ffbe0ff */
[----:B------:R1:W-:Y:S01]  /*27df0*/  STL [R1+0x1320], R31 ;  /* 0x0013201f01007387 */ /* 0x0003e20000100800 */
[----:B------:R-:W-:-:S03]  /*27e00*/  IADD3.X R6, R6, UR32, RZ, P6, !PT ;  /* 0x0000002006067c10 */ /* 0x000fc6000b7fe4ff */
[----:B------:R1:W-:Y:S01]  /*27e10*/  STL [R1+0x1344], R22 ;  /* 0x0013441601007387 */ /* 0x0003e20000100800 */
[----:B------:R-:W-:-:S03]  /*27e20*/  IADD3 R7, P6, R7, UR30, RZ ;  /* 0x0000001e07077c10 */ /* 0x000fc6000ffde0ff */
[----:B------:R1:W-:Y:S01]  /*27e30*/  STL [R1+0x1318], R23 ;  /* 0x0013181701007387 */ /* 0x0003e20000100800 */
[----:B--2---:R-:W-:-:S03]  /*27e40*/  IADD3.X R2, R2, UR32, RZ, P1, !PT ;  /* 0x0000002002027c10 */ /* 0x004fc60008ffe4ff */
[----:B------:R2:W-:Y:S01]  /*27e50*/  STL [R1+0x133c], R18 ;  /* 0x00133c1201007387 */ /* 0x0005e20000100800 */
[----:B---3--:R-:W-:-:S03]  /*27e60*/  IADD3 R3, P1, R3, UR30, RZ ;  /* 0x0000001e03037c10 */ /* 0x008fc6000ff3e0ff */
[----:B------:R3:W-:Y:S01]  /*27e70*/  STL [R1+0x1310], R19 ;  /* 0x0013101301007387 */ /* 0x0007e20000100800 */
[----:B----4-:R-:W-:-:S03]  /*27e80*/  IADD3.X R4, R4, UR32, RZ, P2, !PT ;  /* 0x0000002004047c10 */ /* 0x010fc600097fe4ff */
        /* <DEDUP_REMOVED lines=26> */
[----:B------:R4:W-:Y:S04]  /*28030*/  STL [R1+0x12d8], R27 ;  /* 0x0012d81b01007387 */ /* 0x0009e80000100800 */
[----:B------:R4:W-:Y:S01]  /*28040*/  STL [R1+0x12fc], R28 ;  /* 0x0012fc1c01007387 */ /* 0x0009e20000100800 */
[----:B------:R-:W-:-:S03]  /*28050*/  IADD3.X R41, R41, UR32, RZ, P3, !PT ;  /* 0x0000002029297c10 */ /* 0x000fc60009ffe4ff */
[----:B------:R4:W-:Y:S01]  /*28060*/  STL [R1+0x12d0], R29 ;  /* 0x0012d01d01007387 */ /* 0x0009e20000100800 */
[----:B------:R-:W-:-:S03]  /*28070*/  IADD3 R40, P3, R40, UR30, RZ ;  /* 0x0000001e28287c10 */ /* 0x000fc6000ff7e0ff */
[----:B------:R4:W-:Y:S04]  /*28080*/  STL [R1+0x12f4], R43 ;  /* 0x0012f42b01007387 */ /* 0x0009e80000100800 */
[----:B------:R4:W-:Y:S01]  /*28090*/  STL [R1+0x12c8], R42 ;  /* 0x0012c82a01007387 */ /* 0x0009e20000100800 */
[----:B------:R-:W-:-:S03]  /*280a0*/  IADD3.X R61, R61, UR32, RZ, P4, !PT ;  /* 0x000000203d3d7c10 */ /* 0x000fc6000a7fe4ff */
[----:B0-----:R-:W4:Y:S04]  /*280b0*/  LDL.LU R16, [R1+0x12b8] ;  /* 0x0012b80001107983 */ /* 0x001f280000300800 */
[----:B------:R0:W-:Y:S04]  /*280c0*/  STL [R1+0x12ec], R41 ;  /* 0x0012ec2901007387 */ /* 0x0001e80000100800 */
[----:B-1----:R-:W4:Y:S04]  /*280d0*/  LDL.LU R17, [R1+0x12dc] ;  /* 0x0012dc0001117983 */ /* 0x002f280000300800 */
[----:B------:R1:W-:Y:S04]  /*280e0*/  STL [R1+0x12c0], R40 ;  /* 0x0012c02801007387 */ /* 0x0003e80000100800 */
[----:B------:R-:W4:Y:S04]  /*280f0*/  LDL.LU R20, [R1+0x12b0] ;  /* 0x0012b00001147983 */ /* 0x000f280000300800 */
[----:B------:R1:W-:Y:S04]  /*28100*/  STL [R1+0x12e4], R61 ;  /* 0x0012e43d01007387 */ /* 0x0003e80000100800 */
[----:B------:R-:W4:Y:S04]  /*28110*/  LDL.LU R21, [R1+0x12d4] ;  /* 0x0012d40001157983 */ /* 0x000f280000300800 */
[----:B------:R-:W4:Y:S04]  /*28120*/  LDL.LU R30, [R1+0x12a8] ;  /* 0x0012a800011e7983 */ /* 0x000f280000300800 */
[----:B------:R-:W4:Y:S04]  /*28130*/  LDL.LU R31, [R1+0x12cc] ;  /* 0x0012cc00011f7983 */ /* 0x000f280000300800 */
[----:B------:R-:W4:Y:S04]  /*28140*/  LDL.LU R22, [R1+0x12a0] ;  /* 0x0012a00001167983 */ /* 0x000f280000300800 */
[----:B------:R-:W4:Y:S04]  /*28150*/  LDL.LU R23, [R1+0x12c4] ;  /* 0x0012c40001177983 */ /* 0x000f280000300800 */
        /* <DEDUP_REMOVED lines=20> */
[----:B0-----:R-:W4:Y:S04]  /*282a0*/  LDL.LU R41, [R1+0x1248] ;  /* 0x0012480001297983 */ /* 0x001f280000300800 */
[----:B-1----:R-:W4:Y:S04]  /*282b0*/  LDL.LU R40, [R1+0x126c] ;  /* 0x00126c0001287983 */ /* 0x002f280000300800 */
[----:B------:R-:W4:Y:S01]  /*282c0*/  LDL.LU R61, [R1+0x1240] ;  /* 0x00124000013d7983 */ /* 0x000f220000300800 */
[----:B------:R-:W-:-:S02]  /*282d0*/  IADD3 R16, P4, R16, UR30, RZ ;  /* 0x0000001e10107c10 */ /* 0x000fc4000ff9e0ff */
[----:B------:R-:W-:Y:S02]  /*282e0*/  IADD3.X R17, R17, UR32, RZ, P5, !PT ;  /* 0x0000002011117c10 */ /* 0x000fe4000affe4ff */
[----:B------:R-:W-:Y:S02]  /*282f0*/  IADD3 R20, P5, R20, UR30, RZ ;  /* 0x0000001e14147c10 */ /* 0x000fe4000ffbe0ff */
[----:B------:R-:W-:Y:S02]  /*28300*/  IADD3.X R21, R21, UR32, RZ, P6, !PT ;  /* 0x0000002015157c10 */ /* 0x000fe4000b7fe4ff */
[----:B------:R-:W-:Y:S01]  /*28310*/  IADD3 R30, P6, R30, UR30, RZ ;  /* 0x0000001e1e1e7c10 */ /* 0x000fe2000ffde0ff */
[----:B------:R0:W-:Y:S01]  /*28320*/  STL [R1+0x12b8], R16 ;  /* 0x0012b81001007387 */ /* 0x0001e20000100800 */
[----:B------:R-:W-:-:S03]  /*28330*/  IADD3.X R31, R31, UR32, RZ, P1, !PT ;  /* 0x000000201f1f7c10 */ /* 0x000fc60008ffe4ff */
[----:B------:R1:W-:Y:S01]  /*28340*/  STL [R1+0x12dc], R17 ;  /* 0x0012dc1101007387 */ /* 0x0003e20000100800 */
[----:B------:R-:W-:-:S03]  /*28350*/  IADD3 R22, P1, R22, UR30, RZ ;  /* 0x0000001e16167c10 */ /* 0x000fc6000ff3e0ff */
[----:B------:R1:W-:Y:S01]  /*28360*/  STL [R1+0x12b0], R20 ;  /* 0x0012b01401007387 */ /* 0x0003e20000100800 */
[----:B------:R-:W-:-:S03]  /*28370*/  IADD3.X R23, R23, UR32, RZ, P2, !PT ;  /* 0x0000002017177c10 */ /* 0x000fc600097fe4ff */
[----:B------:R1:W-:Y:S01]  /*28380*/  STL [R1+0x12d4], R21 ;  /* 0x0012d41501007387 */ /* 0x0003e20000100800 */
[----:B--2---:R-:W-:-:S03]  /*28390*/  IADD3 R18, P2, R18, UR30, RZ ;  /* 0x0000001e12127c10 */ /* 0x004fc6000ff5e0ff */
[----:B------:R2:W-:Y:S01]  /*283a0*/  STL [R1+0x12a8], R30 ;  /* 0x0012a81e01007387 */ /* 0x0005e20000100800 */
[----:B---3--:R-:W-:-:S03]  /*283b0*/  IADD3.X R19, R19, UR32, RZ, P3, !PT ;  /* 0x0000002013137c10 */ /* 0x008fc60009ffe4ff */
[----:B------:R3:W-:Y:S01]  /*283c0*/  STL [R1+0x12cc], R31 ;  /* 0x0012cc1f01007387 */ /* 0x0007e20000100800 */
[----:B----4-:R-:W-:-:S03]  /*283d0*/  IADD3 R6, P3, R6, UR30, RZ ;  /* 0x0000001e06067c10 */ /* 0x010fc6000ff7e0ff */
        /* <DEDUP_REMOVED lines=34> */
[----:B------:R4:W-:Y:S04]  /*28600*/  STL [R1+0x1284], R27 ;  /* 0x0012841b01007387 */ /* 0x0009e80000100800 */
[----:B------:R4:W-:Y:S01]  /*28610*/  STL [R1+0x1258], R28 ;  /* 0x0012581c01007387 */ /* 0x0009e20000100800 */
[----:B------:R-:W-:-:S03]  /*28620*/  IADD3 R41, P6, R41, UR30, RZ ;  /* 0x0000001e29297c10 */ /* 0x000fc6000ffde0ff */
[----:B------:R4:W-:Y:S01]  /*28630*/  STL [R1+0x127c], R29 ;  /* 0x00127c1d01007387 */ /* 0x0009e20000100800 */
[----:B------:R-:W-:-:S03]  /*28640*/  IADD3.X R40, R40, UR32, RZ, P1, !PT ;  /* 0x0000002028287c10 */ /* 0x000fc60008ffe4ff */
[----:B------:R4:W-:Y:S04]  /*28650*/  STL [R1+0x1250], R43 ;  /* 0x0012502b01007387 */ /* 0x0009e80000100800 */
[----:B------:R4:W-:Y:S01]  /*28660*/  STL [R1+0x1274], R42 ;  /* 0x0012742a01007387 */ /* 0x0009e20000100800 */
[----:B------:R-:W-:-:S03]  /*28670*/  IADD3 R61, P1, R61, UR30, RZ ;  /* 0x0000001e3d3d7c10 */ /* 0x000fc6000ff3e0ff */
[----:B0-----:R-:W4:Y:S04]  /*28680*/  LDL.LU R16, [R1+0x1264] ;  /* 0x0012640001107983 */ /* 0x001f280000300800 */
[----:B------:R0:W-:Y:S04]  /*28690*/  STL [R1+0x1248], R41 ;  /* 0x0012482901007387 */ /* 0x0001e80000100800 */
[----:B-1----:R-:W4:Y:S04]  /*286a0*/  LDL.LU R17, [R1+0x1238] ;  /* 0x0012380001117983 */ /* 0x002f280000300800 */
[----:B------:R1:W-:Y:S04]  /*286b0*/  STL [R1+0x126c], R40 ;  /* 0x00126c2801007387 */ /* 0x0003e80000100800 */
[----:B------:R-:W4:Y:S04]  /*286c0*/  LDL.LU R20, [R1+0x125c] ;  /* 0x00125c0001147983 */ /* 0x000f280000300800 */
[----:B------:R1:W-:Y:S04]  /*286d0*/  STL [R1+0x1240], R61 ;  /* 0x0012403d01007387 */ /* 0x0003e80000100800 */
        /* <DEDUP_REMOVED lines=28> */
[----:B------:R-:W-:-:S02]  /*288a0*/  IADD3.X R16, R16, UR32, RZ, P2, !PT ;  /* 0x0000002010107c10 */ /* 0x000fc400097fe4ff */
[----:B------:R-:W-:Y:S02]  /*288b0*/  IADD3 R17, P2, R17, UR30, RZ ;  /* 0x0000001e11117c10 */ /* 0x000fe4000ff5e0ff */
[----:B------:R-:W-:Y:S02]  /*288c0*/  IADD3.X R20, R20, UR32, RZ, P3, !PT ;  /* 0x0000002014147c10 */ /* 0x000fe40009ffe4ff */
[----:B------:R-:W-:Y:S02]  /*288d0*/  IADD3 R21, P3, R21, UR30, RZ ;  /* 0x0000001e15157c10 */ /* 0x000fe4000ff7e0ff */
[----:B--2---:R-:W-:Y:S01]  /*288e0*/  IADD3.X R30, R30, UR32, RZ, P4, !PT ;  /* 0x000000201e1e7c10 */ /* 0x004fe2000a7fe4ff */
        /* <DEDUP_REMOVED lines=58> */
[----:B--2---:R-:W2:Y:S04]  /*28c90*/  LDL.LU R20, [R1+0x11b8] ;  /* 0x0011b80001147983 */ /* 0x004ea80000300800 */
[----:B------:R1:W-:Y:S04]  /*28ca0*/  STL [R1+0x11ec], R61 ;  /* 0x0011ec3d01007387 */ /* 0x0003e80000100800 */
        /* <DEDUP_REMOVED lines=30> */
[----:B--2---:R-:W-:Y:S02]  /*28e90*/  IADD3 R20, P6, R20, UR30, RZ ;  /* 0x0000001e14147c10 */ /* 0x004fe4000ffde0ff */
[----:B---3--:R-:W-:Y:S02]  /*28ea0*/  IADD3.X R21, R21, UR32, RZ, P1, !PT ;  /* 0x0000002015157c10 */ /* 0x008fe40008ffe4ff */
[----:B----4-:R-:W-:Y:S01]  /*28eb0*/  IADD3 R30, P1, R30, UR30, RZ ;  /* 0x0000001e1e1e7c10 */ /* 0x010fe2000ff3e0ff */
        /* <DEDUP_REMOVED lines=90> */
[----:B--2---:R-:W-:Y:S02]  /*29460*/  IADD3.X R20, R20, UR32, RZ, P4, !PT ;  /* 0x0000002014147c10 */ /* 0x004fe4000a7fe4ff */
[----:B---3--:R-:W-:Y:S02]  /*29470*/  IADD3 R21, P4, R21, UR30, RZ ;  /* 0x0000001e15157c10 */ /* 0x008fe4000ff9e0ff */
[----:B----4-:R-:W-:Y:S01]  /*29480*/  IADD3.X R30, R30, UR32, RZ, P5, !PT ;  /* 0x000000201e1e7c10 */ /* 0x010fe2000affe4ff */
        /* <DEDUP_REMOVED lines=1390> */
[----:B------:R-:W0:Y:S02]  /*2eb70*/  S2R R60, SR_TID.X ;  /* 0x00000000003c7919 */ /* 0x000e240000002100 */
[----:B0-----:R-:W-:-:S04]  /*2eb80*/  LOP3.LUT R60, R60, 0x1f, RZ, 0xc0, !PT ;  /* 0x0000001f3c3c7812 */ /* 0x001fc800078ec0ff */
[----:B------:R-:W-:Y:S02]  /*2eb90*/  LOP3.LUT R60, R60, 0x10, RZ, 0x3c, !PT ;  /* 0x000000103c3c7812 */ /* 0x000fe400078e3cff */
[----:B------:R-:W-:Y:S02]  /*2eba0*/  IADD3 R16, P1, R16, UR5, RZ ;  /* 0x0000000510107c10 */ /* 0x000fe4000ff3e0ff */
        /* <DEDUP_REMOVED lines=56> */
[----:B------:R1:W-:Y:S04]  /*2ef30*/  STL [R1+0x1514], R43 ;  /* 0x0015142b01007387 */ /* 0x0003e80000100800 */
[----:B------:R1:W-:Y:S04]  /*2ef40*/  STL [R1+0x151c], R42 ;  /* 0x00151c2a01007387 */ /* 0x0003e80000100800 */
[----:B------:R1:W-:Y:S04]  /*2ef50*/  STL [R1+0x1534], R61 ;  /* 0x0015343d01007387 */ /* 0x0003e80000100800 */
[----:B------:R1:W-:Y:S04]  /*2ef60*/  STL [R1+0x1524], R41 ;  /* 0x0015242901007387 */ /* 0x0003e80000100800 */
[----:B------:R1:W-:Y:S01]  /*2ef70*/  STL [R1+0x152c], R40 ;  /* 0x00152c2801007387 */ /* 0x0003e20000100800 */
[----:B------:R-:W-:Y:S05]  /*2ef80*/  @P0 BRA `(.L_x_1) ;  /* 0xfffffdf8004c0947 */ /* 0x000fea000383ffff */
.L_x_0:
[----:B------:R-:W-:Y:S01]  /*2ef90*/  STL [R1+0x1880], R57 ;  /* 0x0018803901007387 */ /* 0x000fe20000100800 */
[----:B-1---5:R-:W-:Y:S01]  /*2efa0*/  F2FP.SATFINITE.E4M3.F32.PACK_AB_MERGE_C R2, R9, R8, RZ ;  /* 0x000000080902723e */ /* 0x022fe200048070ff */
[----:B------:R-:W-:Y:S01]  /*2efb0*/  ULDC UR4, c[0x0][0x22c] ;  /* 0x00008b0000047ab9 */ /* 0x000fe20000000800 */
[----:B------:R-:W-:Y:S01]  /*2efc0*/  F2FP.SATFINITE.E4M3.F32.PACK_AB_MERGE_C R0, R11, R10, RZ ;  /* 0x0000000a0b00723e */ /* 0x000fe200048070ff */
[----:B------:R-:W-:Y:S01]  /*2efd0*/  STL [R1+0x187c], R56 ;  /* 0x00187c3801007387 */ /* 0x000fe20000100800 */
[----:B------:R-:W-:Y:S01]  /*2efe0*/  F2FP.SATFINITE.E4M3.F32.PACK_AB_MERGE_C R37, R37, R36, RZ ;  /* 0x000000242525723e */ /* 0x000fe200048070ff */
[----:B------:R-:W1:Y:S01]  /*2eff0*/  S2UR UR5, SR_CgaCtaId ;  /* 0x00000000000579c3 */ /* 0x000e620000008800 */
[----:B------:R-:W-:Y:S01]  /*2f000*/  ULDC.64 UR6, c[0x0][0x228] ;  /* 0x00008a0000067ab9 */ /* 0x000fe20000000a00 */
[----:B------:R-:W-:Y:S01]  /*2f010*/  STL [R1+0x1878], R59 ;  /* 0x0018783b01007387 */ /* 0x000fe20000100800 */
[----:B------:R-:W-:Y:S01]  /*2f020*/  ULDC.64 UR28, c[0x0][0x228] ;  /* 0x00008a00001c7ab9 */ /* 0x000fe20000000a00 */
[----:B------:R-:W-:Y:S01]  /*2f030*/  ULDC.64 UR24, c[0x0][0x228] ;  /* 0x00008a0000187ab9 */ /* 0x000fe20000000a00 */
        /* <DEDUP_REMOVED lines=11> */
[----:B------:R-:W-:Y:S01]  /*2f0f0*/  ULDC UR54, c[0x0][0x248] ;  /* 0x0000920000367ab9 */ /* 0x000fe20000000800 */
[----:B------:R-:W-:Y:S01]  /*2f100*/  ULDC UR55, c[0x0][0x248] ;  /* 0x0000920000377ab9 */ /* 0x000fe20000000800 */
[----:B------:R-:W-:Y:S01]  /*2f110*/  STL [R1+0x1868], R55 ;  /* 0x0018683701007387 */ /* 0x000fe20000100800 */
[----:B------:R-:W-:Y:S01]  /*2f120*/  ULDC UR53, c[0x0][0x248] ;  /* 0x0000920000357ab9 */ /* 0x000fe20000000800 */
        /* <DEDUP_REMOVED lines=34> */
[----:B------:R2:W-:Y:S01]  /*2f350*/  STL [R1+0x1844], R46 ;  /* 0x0018442e01007387 */ /* 0x0005e20000100800 */
[----:B------:R-:W-:Y:S01]  /*2f360*/  ULDC UR57, c[0x0][0x248] ;  /* 0x0000920000397ab9 */ /* 0x000fe20000000800 */
[----:B------:R-:W-:Y:S01]  /*2f370*/  ULDC UR61, c[0x0][0x248] ;  /* 0x00009200003d7ab9 */ /* 0x000fe20000000800 */
[----:B------:R-:W-:Y:S01]  /*2f380*/  ULDC UR60, c[0x0][0x248] ;  /* 0x00009200003c7ab9 */ /* 0x000fe20000000800 */
[----:B------:R-:W3:Y:S04]  /*2f390*/  LDL.LU R11, [R1+0x4] ;  /* 0x00000400010b7983 */ /* 0x000ee80000300800 */
[----:B------:R-:W-:Y:S04]  /*2f3a0*/  STL [R1+0x7cc], R2 ;  /* 0x0007cc0201007387 */ /* 0x000fe80000100800 */
[----:B------:R-:W4:Y:S04]  /*2f3b0*/  LDL.LU R10, [R1+0x8] ;  /* 0x00000800010a7983 */ /* 0x000f280000300800 */
[----:B------:R0:W-:Y:S04]  /*2f3c0*/  STL [R1+0x7c8], R0 ;  /* 0x0007c80001007387 */ /* 0x0001e80000100800 */
[----:B------:R-:W4:Y:S04]  /*2f3d0*/  LDL.LU R9, [R1+0xc] ;  /* 0x00000c0001097983 */ /* 0x000f280000300800 */
[----:B------:R-:W3:Y:S04]  /*2f3e0*/  LDL.LU R8, [R1+0x20] ;  /* 0x0000200001087983 */ /* 0x000ee80000300800 */
[----:B--2---:R-:W3:Y:S04]  /*2f3f0*/  LDL.LU R46, [R1+0x24] ;  /* 0x00002400012e7983 */ /* 0x004ee80000300800 */
        /* <DEDUP_REMOVED lines=52> */
[----:B------:R-:W2:Y:S04]  /*2f740*/  LDL.LU R36, [R1] ;  /* 0x0000000001247983 */ /* 0x000ea80000300800 */
[----:B------:R0:W-:Y:S02]  /*2f750*/  STL [R1+0x7dc], R37 ;  /* 0x0007dc2501007387 */ /* 0x0001e40000100800 */
[----:B0-----:R-:W-:-:S05]  /*2f760*/  F2FP.SATFINITE.E4M3.F32.PACK_AB_MERGE_C R37, R39, R38, RZ ;  /* 0x000000262725723e */ /* 0x001fca00048070ff */
[----:B------:R-:W-:Y:S01]  /*2f770*/  STL [R1+0x7d8], R37 ;  /* 0x0007d82501007387 */ /* 0x000fe20000100800 */
[----:B----4-:R-:W-:Y:S02]  /*2f780*/  F2FP.SATFINITE.E4M3.F32.PACK_AB_MERGE_C R10, R9, R10, RZ ;  /* 0x0000000a090a723e */ /* 0x010fe400048070ff */
[----:B---3--:R-:W-:Y:S02]  /*2f790*/  F2FP.SATFINITE.E4M3.F32.PACK_AB_MERGE_C R9, R46, R8, RZ ;  /* 0x000000082e09723e */ /* 0x008fe400048070ff */
[----:B--2---:R-:W-:Y:S02]  /*2f7a0*/  F2FP.SATFINITE.E4M3.F32.PACK_AB_MERGE_C R8, R44, R47, RZ ;  /* 0x0000002f2c08723e */ /* 0x004fe400048070ff */
[----:B------:R-:W-:Y:S02]  /*2f7b0*/  F2FP.SATFINITE.E4M3.F32.PACK_AB_MERGE_C R0, R0, R57, RZ ;  /* 0x000000390000723e */ /* 0x000fe400048070ff */
[----:B------:R-:W-:Y:S02]  /*2f7c0*/  F2FP.SATFINITE.E4M3.F32.PACK_AB_MERGE_C R6, R6, R7, RZ ;  /* 0x000000070606723e */ /* 0x000fe400048070ff */
[----:B------:R-:W-:-:S02]  /*2f7d0*/  F2FP.SATFINITE.E4M3.F32.PACK_AB_MERGE_C R4, R4, R5, RZ ;  /* 0x000000050404723e */ /* 0x000fc400048070ff */
[----:B------:R-:W-:-:S05]  /*2f7e0*/  F2FP.SATFINITE.E4M3.F32.PACK_AB_MERGE_C R11, R11, R36, RZ ;  /* 0x000000240b0b723e */ /* 0x000fca00048070ff */
[----:B------:R-:W-:Y:S04]  /*2f7f0*/  STL [R1+0x7ec], R11 ;  /* 0x0007ec0b01007387 */ /* 0x000fe80000100800 */
[----:B------:R0:W-:Y:S04]  /*2f800*/  STL [R1+0x7e8], R10 ;  /* 0x0007e80a01007387 */ /* 0x0001e80000100800 */
[----:B------:R2:W-:Y:S04]  /*2f810*/  STL [R1+0x7e4], R9 ;  /* 0x0007e40901007387 */ /* 0x0005e80000100800 */
[----:B------:R3:W-:Y:S01]  /*2f820*/  STL [R1+0x7e0], R8 ;  /* 0x0007e00801007387 */ /* 0x0007e20000100800 */
[----:B0-----:R-:W-:-:S02]  /*2f830*/  F2FP.SATFINITE.E4M3.F32.PACK_AB_MERGE_C R10, R50, R45, RZ ;  /* 0x0000002d320a723e */ /* 0x001fc400048070ff */
[----:B--2---:R-:W-:-:S03]  /*2f840*/  F2FP.SATFINITE.E4M3.F32.PACK_AB_MERGE_C R9, R48, R51, RZ ;  /* 0x000000333009723e */ /* 0x004fc600048070ff */
[----:B------:R0:W-:Y:S01]  /*2f850*/  STL [R1+0x7d0], R10 ;  /* 0x0007d00a01007387 */ /* 0x0001e20000100800 */
[----:B---3--:R-:W-:-:S03]  /*2f860*/  F2FP.SATFINITE.E4M3.F32.PACK_AB_MERGE_C R8, R54, R49, RZ ;  /* 0x000000313608723e */ /* 0x008fc600048070ff */
[----:B------:R2:W-:Y:S04]  /*2f870*/  STL [R1+0x7d4], R9 ;  /* 0x0007d40901007387 */ /* 0x0005e80000100800 */
[----:B------:R3:W-:Y:S01]  /*2f880*/  STL [R1+0x7c0], R8 ;  /* 0x0007c00801007387 */ /* 0x0007e20000100800 */
[----:B0-----:R-:W-:Y:S02]  /*2f890*/  F2FP.SATFINITE.E4M3.F32.PACK_AB_MERGE_C R10, R52, R55, RZ ;  /* 0x00000037340a723e */ /* 0x001fe400048070ff */
[----:B--2---:R-:W-:-:S03]  /*2f8a0*/  F2FP.SATFINITE.E4M3.F32.PACK_AB_MERGE_C R9, R58, R53, RZ ;  /* 0x000000353a09723e */ /* 0x004fc600048070ff */
[----:B------:R-:W-:Y:S01]  /*2f8b0*/  STL [R1+0x7c4], R10 ;  /* 0x0007c40a01007387 */ /* 0x000fe20000100800 */
[----:B---3--:R-:W-:-:S03]  /*2f8c0*/  F2FP.SATFINITE.E4M3.F32.PACK_AB_MERGE_C R8, R56, R59, RZ ;  /* 0x0000003b3808723e */ /* 0x008fc600048070ff */
[----:B------:R0:W-:Y:S04]  /*2f8d0*/  STL [R1+0x7b4], R9 ;  /* 0x0007b40901007387 */ /* 0x0001e80000100800 */
[----:B------:R2:W-:Y:S04]  /*2f8e0*/  STL [R1+0x7b0], R8 ;  /* 0x0007b00801007387 */ /* 0x0005e80000100800 */
[----:B------:R3:W-:Y:S01]  /*2f8f0*/  STL [R1+0x5e4], R0 ;  /* 0x0005e40001007387 */ /* 0x0007e20000100800 */
[----:B0-----:R-:W-:Y:S02]  /*2f900*/  F2FP.SATFINITE.E4M3.F32.PACK_AB_MERGE_C R9, R61, R60, RZ ;  /* 0x0000003c3d09723e */ /* 0x001fe400048070ff */
[----:B--2---:R-:W-:-:S03]  /*2f910*/  F2FP.SATFINITE.E4M3.F32.PACK_AB_MERGE_C R8, R42, R43, RZ ;  /* 0x0000002b2a08723e */ /* 0x004fc600048070ff */
[----:B------:R0:W-:Y:S01]  /*2f920*/  STL [R1+0x5e0], R9 ;  /* 0x0005e00901007387 */ /* 0x0001e20000100800 */
[----:B---3--:R-:W-:-:S03]  /*2f930*/  F2FP.SATFINITE.E4M3.F32.PACK_AB_MERGE_C R0, R40, R41, RZ ;  /* 0x000000292800723e */ /* 0x008fc600048070ff */
        /* <DEDUP_REMOVED lines=24> */
[----:B------:R-:W-:Y:S04]  /*2fac0*/  STL [R1+0x590], R8 ;  /* 0x0005900801007387 */ /* 0x000fe80000100800 */
[----:B------:R0:W-:Y:S04]  /*2fad0*/  STL [R1+0x5a8], R0 ;  /* 0x0005a80001007387 */ /* 0x0001e80000100800 */
[----:B------:R-:W-:Y:S04]  /*2fae0*/  STL [R1+0x580], R6 ;  /* 0x0005800601007387 */ /* 0x000fe80000100800 */
[----:B------:R-:W2:Y:S01]  /*2faf0*/  LDL.LU R39, [R1+0x57c] ;  /* 0x00057c0001277983 */ /* 0x000ea20000300800 */
[----:B0-----:R-:W-:-:S03]  /*2fb00*/  F2FP.SATFINITE.E4M3.F32.PACK_AB_MERGE_C R0, R2, R3, RZ ;  /* 0x000000030200723e */ /* 0x001fc600048070ff */
[----:B------:R-:W-:Y:S04]  /*2fb10*/  STL [R1+0x584], R4 ;  /* 0x0005840401007387 */ /* 0x000fe80000100800 */
[----:B------:R-:W3:Y:S04]  /*2fb20*/  LDL.LU R38, [R1+0x560] ;  /* 0x0005600001267983 */ /* 0x000ee80000300800 */
[----:B------:R-:W-:Y:S01]  /*2fb30*/  STL [R1+0x574], R0 ;  /* 0x0005740001007387 */ /* 0x000fe20000100800 */
[----:B------:R-:W-:Y:S06]  /*2fb40*/  BAR.SYNC.DEFER_BLOCKING 0x0 ;  /* 0x0000000000007b1d */ /* 0x000fec0000010000 */
[----:B---3--:R0:W-:Y:S04]  /*2fb50*/  STL [R1+0x1908], R38 ;  /* 0x0019082601007387 */ /* 0x0081e80000100800 */
[----:B0-----:R-:W2:Y:S04]  /*2fb60*/  LDL.LU R38, [R1+0x578] ;  /* 0x0005780001267983 */ /* 0x001ea80000300800 */
[----:B------:R-:W3:Y:S04]  /*2fb70*/  LDL.LU R37, [R1+0x564] ;  /* 0x0005640001257983 */ /* 0x000ee80000300800 */
        /* <DEDUP_REMOVED lines=58> */
[----:B--2---:R-:W-:-:S03]  /*2ff20*/  F2FP.SATFINITE.E4M3.F32.PACK_AB_MERGE_C R39, R39, R38, RZ ;  /* 0x000000262727723e */ /* 0x004fc600048070ff */
[----:B------:R-:W2:Y:S04]  /*2ff30*/  LDL.LU R38, [R1+0x1908] ;  /* 0x0019080001267983 */ /* 0x000ea80000300800 */
[----:B------:R-:W-:Y:S01]  /*2ff40*/  STL [R1+0x570], R39 ;  /* 0x0005702701007387 */ /* 0x000fe20000100800 */
[----:B----4-:R-:W-:Y:S02]  /*2ff50*/  F2FP.SATFINITE.E4M3.F32.PACK_AB_MERGE_C R11, R11, R36, RZ ;  /* 0x000000240b0b723e */ /* 0x010fe400048070ff */
[----:B---3--:R-:W-:Y:S02]  /*2ff60*/  F2FP.SATFINITE.E4M3.F32.PACK_AB_MERGE_C R10, R9, R10, RZ ;  /* 0x0000000a090a723e */ /* 0x008fe400048070ff */
[----:B------:R-:W-:Y:S02]  /*2ff70*/  F2FP.SATFINITE.E4M3.F32.PACK_AB_MERGE_C R9, R46, R8, RZ ;  /* 0x000000082e09723e */ /* 0x000fe400048070ff */
[----:B------:R-:W-:-:S02]  /*2ff80*/  F2FP.SATFINITE.E4M3.F32.PACK_AB_MERGE_C R8, R44, R47, RZ ;  /* 0x0000002f2c08723e */ /* 0x000fc400048070ff */
[----:B------:R-:W-:Y:S02]  /*2ff90*/  F2FP.SATFINITE.E4M3.F32.PACK_AB_MERGE_C R0, R0, R57, RZ ;  /* 0x000000390000723e */ /* 0x000fe400048070ff */
[----:B------:R-:W-:Y:S02]  /*2ffa0*/  F2FP.SATFINITE.E4M3.F32.PACK_AB_MERGE_C R6, R6, R7, RZ ;  /* 0x000000070606723e */ /* 0x000fe400048070ff */
[----:B------:R-:W-:Y:S02]  /*2ffb0*/  F2FP.SATFINITE.E4M3.F32.PACK_AB_MERGE_C R4, R4, R5, RZ ;  /* 0x000000050404723e */ /* 0x000fe400048070ff */
[----:B--2---:R-:W-:-:S05]  /*2ffc0*/  F2FP.SATFINITE.E4M3.F32.PACK_AB_MERGE_C R37, R37, R38, RZ ;  /* 0x000000262525723e */ /* 0x004fca00048070ff */
[----:B------:R-:W-:Y:S04]  /*2ffd0*/  STL [R1+0x564], R37 ;  /* 0x0005642501007387 */ /* 0x000fe80000100800 */
        /* <DEDUP_REMOVED lines=51> */
[----:B------:R-:W2:Y:S04]  /*30310*/  LDL.LU R37, [R1+0x4b4] ;  /* 0x0004b40001257983 */ /* 0x000ea80000300800 */
[----:B------:R0:W-:Y:S04]  /*30320*/  STL [R1+0x4c4], R0 ;  /* 0x0004c40001007387 */ /* 0x0001e80000100800 */
        /* <DEDUP_REMOVED lines=58> */
[----:B--2---:R-:W-:-:S05]  /*306d0*/  F2FP.SATFINITE.E4M3.F32.PACK_AB_MERGE_C R37, R37, R38, RZ ;  /* 0x000000262525723e */ /* 0x004fca00048070ff */
[----:B------:R-:W-:Y:S01]  /*306e0*/  STL [R1+0x4b4], R37 ;  /* 0x0004b42501007387 */ /* 0x000fe20000100800 */
[----:B---3--:R-:W-:Y:S02]  /*306f0*/  F2FP.SATFINITE.E4M3.F32.PACK_AB_MERGE_C R11, R11, R36, RZ ;  /* 0x000000240b0b723e */ /* 0x008fe400048070ff */
[----:B----4-:R-:W-:-:S03]  /*30700*/  F2FP.SATFINITE.E4M3.F32.PACK_AB_MERGE_C R10, R9, R10, RZ ;  /* 0x0000000a090a723e */ /* 0x010fc600048070ff */
[----:B------:R-:W-:Y:S01]  /*30710*/  STL [R1+0x4b0], R11 ;  /* 0x0004b00b01007387 */ /* 0x000fe20000100800 */
[----:B------:R-:W-:-:S03]  /*30720*/  F2FP.SATFINITE.E4M3.F32.PACK_AB_MERGE_C R9, R46, R8, RZ ;  /* 0x000000082e09723e */ /* 0x000fc600048070ff */
[----:B------:R0:W-:Y:S01]  /*30730*/  STL [R1+0x4a4], R10 ;  /* 0x0004a40a01007387 */ /* 0x0001e20000100800 */
[----:B------:R-:W-:-:S03]  /*30740*/  F2FP.SATFINITE.E4M3.F32.PACK_AB_MERGE_C R8, R44, R47, RZ ;  /* 0x0000002f2c08723e */ /* 0x000fc600048070ff */
        /* <DEDUP_REMOVED lines=13> */
[----:B------:R2:W-:Y:S01]  /*30820*/  STL [R1+0x478], R8 ;  /* 0x0004780801007387 */ /* 0x0005e20000100800 */
[----:B------:R-:W-:-:S05]  /*30830*/  F2FP.SATFINITE.E4M3.F32.PACK_AB_MERGE_C R0, R0, R57, RZ ;  /* 0x000000390000723e */ /* 0x000fca00048070ff */
[----:B------:R3:W-:Y:S01]  /*30840*/  STL [R1+0x47c], R0 ;  /* 0x00047c0001007387 */ /* 0x0007e20000100800 */
[----:B0-----:R-:W-:Y:S02]  /*30850*/  F2FP.SATFINITE.E4M3.F32.PACK_AB_MERGE_C R9, R61, R60, RZ ;  /* 0x0000003c3d09723e */ /* 0x001fe400048070ff */
[----:B--2---:R-:W-:-:S03]  /*30860*/  F2FP.SATFINITE.E4M3.F32.PACK_AB_MERGE_C R8, R42, R43, RZ ;  /* 0x0000002b2a08723e */ /* 0x004fc600048070ff */
[----:B------:R-:W-:Y:S04]  /*30870*/  STL [R1+0x474], R9 ;  /* 0x0004740901007387 */ /* 0x000fe80000100800 */
[----:B------:R0:W-:Y:S01]  /*30880*/  STL [R1+0x470], R8 ;  /* 0x0004700801007387 */ /* 0x0001e20000100800 */
[----:B---3--:R-:W-:Y:S02]  /*30890*/  F2FP.SATFINITE.E4M3.F32.PACK_AB_MERGE_C R0, R40, R41, RZ ;  /* 0x000000292800723e */ /* 0x008fe400048070ff */
[----:B------:R-:W-:-:S05]  /*308a0*/  F2FP.SATFINITE.E4M3.F32.PACK_AB_MERGE_C R39, R34, R35, RZ ;  /* 0x000000232227723e */ /* 0x000fca00048070ff */
[----:B------:R-:W-:Y:S01]  /*308b0*/  STL [R1+0x1884], R39 ;  /* 0x0018842701007387 */ /* 0x000fe20000100800 */
[----:B0-----:R-:W-:-:S03]  /*308c0*/  F2FP.SATFINITE.E4M3.F32.PACK_AB_MERGE_C R8, R32, R33, RZ ;  /* 0x000000212008723e */ /* 0x001fc600048070ff */
[----:B------:R0:W-:Y:S04]  /*308d0*/  STL [R1+0x460], R0 ;  /* 0x0004600001007387 */ /* 0x0001e80000100800 */
[----:B------:R2:W-:Y:S01]  /*308e0*/  STL [R1+0x454], R8 ;  /* 0x0004540801007387 */ /* 0x0005e20000100800 */
[----:B0-----:R-:W-:Y:S02]  /*308f0*/  F2FP.SATFINITE.E4M3.F32.PACK_AB_MERGE_C R0, R30, R31, RZ ;  /* 0x0000001f1e00723e */ /* 0x001fe400048070ff */
[----:B------:R-:W-:-:S03]  /*30900*/  F2FP.SATFINITE.E4M3.F32.PACK_AB_MERGE_C R9, R28, R29, RZ ;  /* 0x0000001d1c09723e */ /* 0x000fc600048070ff */
[----:B------:R0:W-:Y:S01]  /*30910*/  STL [R1+0x450], R0 ;  /* 0x0004500001007387 */ /* 0x0001e20000100800 */
[----:B--2---:R-:W-:-:S03]  /*30920*/  F2FP.SATFINITE.E4M3.F32.PACK_AB_MERGE_C R8, R26, R27, RZ ;  /* 0x0000001b1a08723e */ /* 0x004fc600048070ff */
[----:B------:R2:W-:Y:S01]  /*30930*/  STL [R1+0x444], R9 ;  /* 0x0004440901007387 */ /* 0x0005e20000100800 */
[----:B0-----:R-:W-:-:S03]  /*30940*/  F2FP.SATFINITE.E4M3.F32.PACK_AB_MERGE_C R0, R24, R25, RZ ;  /* 0x000000191800723e */ /* 0x001fc600048070ff */
[----:B------:R0:W-:Y:S04]  /*30950*/  STL [R1+0x440], R8 ;  /* 0x0004400801007387 */ /* 0x0001e80000100800 */
[----:B------:R3:W-:Y:S01]  /*30960*/  STL [R1+0x448], R0 ;  /* 0x0004480001007387 */ /* 0x0007e20000100800 */
[----:B--2---:R-:W-:Y:S02]  /*30970*/  F2FP.SATFINITE.E4M3.F32.PACK_AB_MERGE_C R9, R22, R23, RZ ;  /* 0x000000171609723e */ /* 0x004fe400048070ff */
[----:B0-----:R-:W-:-:S03]  /*30980*/  F2FP.SATFINITE.E4M3.F32.PACK_AB_MERGE_C R8, R20, R21, RZ ;  /* 0x000000151408723e */ /* 0x001fc600048070ff */
        /* <DEDUP_REMOVED lines=9> */
[----:B------:R0:W-:Y:S01]  /*30a20*/  STL [R1+0x418], R0 ;  /* 0x0004180001007387 */ /* 0x0001e20000100800 */
[----:B------:R-:W-:-:S05]  /*30a30*/  F2FP.SATFINITE.E4M3.F32.PACK_AB_MERGE_C R6, R6, R7, RZ ;  /* 0x000000070606723e */ /* 0x000fca00048070ff */
[----:B------:R-:W-:Y:S01]  /*30a40*/  STL [R1+0x414], R6 ;  /* 0x0004140601007387 */ /* 0x000fe20000100800 */
[----:B------:R-:W-:-:S03]  /*30a50*/  F2FP.SATFINITE.E4M3.F32.PACK_AB_MERGE_C R4, R4, R5, RZ ;  /* 0x000000050404723e */ /* 0x000fc600048070ff */
[----:B------:R-:W2:Y:S04]  /*30a60*/  LDL.LU R38, [R1+0x400] ;  /* 0x0004000001267983 */ /* 0x000ea80000300800 */
[----:B------:R-:W-:Y:S01]  /*30a70*/  STL [R1+0x410], R4 ;  /* 0x0004100401007387 */ /* 0x000fe20000100800 */
[----:B0-----:R-:W-:-:S03]  /*30a80*/  F2FP.SATFINITE.E4M3.F32.PACK_AB_MERGE_C R0, R2, R3, RZ ;  /* 0x000000030200723e */ /* 0x001fc600048070ff */
        /* <DEDUP_REMOVED lines=115> */
[----:B------:R-:W-:Y:S01]  /*311c0*/  STL [R1+0x43c], R6 ;  /* 0x00043c0601007387 */ /* 0x000fe20000100800 */
[----:B------:R-:W-:-:S03]  /*311d0*/  F2FP.SATFINITE.E4M3.F32.PACK_AB_MERGE_C R4, R4, R5, RZ ;  /* 0x000000050404723e */ /* 0x000fc600048070ff */
[----:B0-----:R-:W3:Y:S04]  /*311e0*/  LDL.LU R8, [R1+0x6d0] ;  /* 0x0006d00001087983 */ /* 0x001ee80000300800 */
[----:B------:R-:W-:Y:S01]  /*311f0*/  STL [R1+0x48c], R4 ;  /* 0x00048c0401007387 */ /* 0x000fe20000100800 */
[----:B--2---:R-:W-:-:S03]  /*31200*/  F2FP.SATFINITE.E4M3.F32.PACK_AB_MERGE_C R0, R2, R3, RZ ;  /* 0x000000030200723e */ /* 0x004fc600048070ff */
[----:B------:R-:W3:Y:S04]  /*31210*/  LDL.LU R46, [R1+0x6d4] ;  /* 0x0006d400012e7983 */ /* 0x000ee80000300800 */
[----:B------:R0:W-:Y:S04]  /*31220*/  STL [R1+0x46c], R0 ;  /* 0x00046c0001007387 */ /* 0x0001e80000100800 */
        /* <DEDUP_REMOVED lines=52> */
[----:B---3--:R-:W-:-:S05]  /*31570*/  F2FP.SATFINITE.E4M3.F32.PACK_AB_MERGE_C R10, R46, R8, RZ ;  /* 0x000000082e0a723e */ /* 0x008fca00048070ff */
[----:B------:R0:W-:Y:S01]  /*31580*/  STL [R1+0x4b8], R10 ;  /* 0x0004b80a01007387 */ /* 0x0001e20000100800 */
[----:B--2---:R-:W-:Y:S02]  /*31590*/  F2FP.SATFINITE.E4M3.F32.PACK_AB_MERGE_C R9, R44, R47, RZ ;  /* 0x0000002f2c09723e */ /* 0x004fe400048070ff */
[----:B----4-:R-:W-:-:S03]  /*315a0*/  F2FP.SATFINITE.E4M3.F32.PACK_AB_MERGE_C R8, R50, R45, RZ ;  /* 0x0000002d3208723e */ /* 0x010fc600048070ff */
        /* <DEDUP_REMOVED lines=18> */
[----:B------:R0:W-:Y:S04]  /*316d0*/  STL [R1+0x304], R9 ;  /* 0x0003040901007387 */ /* 0x0001e80000100800 */
[----:B------:R2:W-:Y:S01]  /*316e0*/  STL [R1+0x300], R8 ;  /* 0x0003000801007387 */ /* 0x0005e20000100800 */
[----:B---3--:R-:W-:-:S05]  /*316f0*/  F2FP.SATFINITE.E4M3.F32.PACK_AB_MERGE_C R0, R34, R35, RZ ;  /* 0x000000232200723e */ /* 0x008fca00048070ff */
[----:B------:R3:W-:Y:S01]  /*31700*/  STL [R1+0x2f0], R0 ;  /* 0x0002f00001007387 */ /* 0x0007e20000100800 */
[----:B0-----:R-:W-:Y:S02]  /*31710*/  F2FP.SATFINITE.E4M3.F32.PACK_AB_MERGE_C R9, R32, R33, RZ ;  /* 0x000000212009723e */ /* 0x001fe400048070ff */
[----:B--2---:R-:W-:-:S03]  /*31720*/  F2FP.SATFINITE.E4M3.F32.PACK_AB_MERGE_C R8, R30, R31, RZ ;  /* 0x0000001f1e08723e */ /* 0x004fc600048070ff */
[----:B------:R-:W-:Y:S04]  /*31730*/  STL [R1+0x2f4], R9 ;  /* 0x0002f40901007387 */ /* 0x000fe80000100800 */
[----:B------:R-:W-:Y:S01]  /*31740*/  STL [R1+0x84], R8 ;  /* 0x0000840801007387 */ /* 0x000fe20000100800 */
[----:B---3--:R-:W-:Y:S02]  /*31750*/  F2FP.SATFINITE.E4M3.F32.PACK_AB_MERGE_C R0, R28, R29, RZ ;  /* 0x0000001d1c00723e */ /* 0x008fe400048070ff */
[----:B------:R-:W-:-:S05]  /*31760*/  F2FP.SATFINITE.E4M3.F32.PACK_AB_MERGE_C R36, R26, R27, RZ ;  /* 0x0000001b1a24723e */ /* 0x000fca00048070ff */
[----:B------:R-:W-:Y:S01]  /*31770*/  STL [R1+0x1890], R36 ;  /* 0x0018902401007387 */ /* 0x000fe20000100800 */
[----:B------:R-:W-:-:S03]  /*31780*/  F2FP.SATFINITE.E4M3.F32.PACK_AB_MERGE_C R35, R24, R25, RZ ;  /* 0x000000191823723e */ /* 0x000fc600048070ff */
[----:B------:R0:W-:Y:S01]  /*31790*/  STL [R1+0x80], R0 ;  /* 0x0000800001007387 */ /* 0x0001e20000100800 */
[----:B------:R-:W-:-:S03]  /*317a0*/  F2FP.SATFINITE.E4M3.F32.PACK_AB_MERGE_C R34, R22, R23, RZ ;  /* 0x000000171622723e */ /* 0x000fc600048070ff */
[----:B------:R-:W-:Y:S01]  /*317b0*/  STL [R1+0x1894], R35 ;  /* 0x0018942301007387 */ /* 0x000fe20000100800 */
[----:B------:R-:W-:-:S03]  /*317c0*/  F2FP.SATFINITE.E4M3.F32.PACK_AB_MERGE_C R33, R20, R21, RZ ;  /* 0x000000151421723e */ /* 0x000fc600048070ff */
[----:B------:R-:W-:Y:S01]  /*317d0*/  STL [R1+0x1898], R34 ;  /* 0x0018982201007387 */ /* 0x000fe20000100800 */
[----:B0-----:R-:W-:-:S03]  /*317e0*/  F2FP.SATFINITE.E4M3.F32.PACK_AB_MERGE_C R0, R18, R19, RZ ;  /* 0x000000131200723e */ /* 0x001fc600048070ff */
[----:B------:R-:W-:Y:S04]  /*317f0*/  STL [R1+0x189c], R33 ;  /* 0x00189c2101007387 */ /* 0x000fe80000100800 */
[----:B------:R0:W-:Y:S01]  /*31800*/  STL [R1+0x2d4], R0 ;  /* 0x0002d40001007387 */ /* 0x0001e20000100800 */
[----:B------:R-:W-:Y:S02]  /*31810*/  F2FP.SATFINITE.E4M3.F32.PACK_AB_MERGE_C R9, R16, R17, RZ ;  /* 0x000000111009723e */ /* 0x000fe400048070ff */
[----:B------:R-:W-:-:S03]  /*31820*/  F2FP.SATFINITE.E4M3.F32.PACK_AB_MERGE_C R8, R14, R15, RZ ;  /* 0x0000000f0e08723e */ /* 0x000fc600048070ff */
[----:B------:R-:W-:Y:S01]  /*31830*/  STL [R1+0x2d0], R9 ;  /* 0x0002d00901007387 */ /* 0x000fe20000100800 */
[----:B0-----:R-:W-:-:S03]  /*31840*/  F2FP.SATFINITE.E4M3.F32.PACK_AB_MERGE_C R0, R12, R13, RZ ;  /* 0x0000000d0c00723e */ /* 0x001fc600048070ff */
        /* <DEDUP_REMOVED lines=56> */
[----:B---3--:R-:W-:-:S05]  /*31bd0*/  F2FP.SATFINITE.E4M3.F32.PACK_AB_MERGE_C R9, R49, R48, RZ ;  /* 0x000000303109723e */ /* 0x008fca00048070ff */
[----:B------:R-:W-:Y:S01]  /*31be0*/  STL [R1+0x294], R9 ;  /* 0x0002940901007387 */ /* 0x000fe20000100800 */
[----:B----4-:R-:W-:Y:S02]  /*31bf0*/  F2FP.SATFINITE.E4M3.F32.PACK_AB_MERGE_C R8, R55, R54, RZ ;  /* 0x000000363708723e */ /* 0x010fe400048070ff */
[----:B------:R-:W-:-:S05]  /*31c00*/  F2FP.SATFINITE.E4M3.F32.PACK_AB_MERGE_C R42, R42, R52, RZ ;  /* 0x000000342a2a723e */ /* 0x000fca00048070ff */
[----:B------:R-:W-:Y:S04]  /*31c10*/  STL [R1+0x18a0], R42 ;  /* 0x0018a02a01007387 */ /* 0x000fe80000100800 */
[----:B------:R0:W-:Y:S01]  /*31c20*/  STL [R1+0x290], R8 ;  /* 0x0002900801007387 */ /* 0x0001e20000100800 */
[----:B------:R-:W-:Y:S02]  /*31c30*/  F2FP.SATFINITE.E4M3.F32.PACK_AB_MERGE_C R40, R40, R59, RZ ;  /* 0x0000003b2828723e */ /* 0x000fe400048070ff */
[----:B0-----:R-:W-:-:S03]  /*31c40*/  F2FP.SATFINITE.E4M3.F32.PACK_AB_MERGE_C R8, R58, R53, RZ ;  /* 0x000000353a08723e */ /* 0x001fc600048070ff */
[----:B------:R-:W-:Y:S01]  /*31c50*/  STL [R1+0x18a4], R40 ;  /* 0x0018a42801007387 */ /* 0x000fe20000100800 */
[----:B------:R-:W-:-:S03]  /*31c60*/  F2FP.SATFINITE.E4M3.F32.PACK_AB_MERGE_C R30, R30, R56, RZ ;  /* 0x000000381e1e723e */ /* 0x000fc600048070ff */
[----:B------:R0:W-:Y:S01]  /*31c70*/  STL [R1+0x298], R8 ;  /* 0x0002980801007387 */ /* 0x0001e20000100800 */
[----:B------:R-:W-:-:S03]  /*31c80*/  F2FP.SATFINITE.E4M3.F32.PACK_AB_MERGE_C R28, R28, R57, RZ ;  /* 0x000000391c1c723e */ /* 0x000fc600048070ff */
[----:B------:R-:W-:Y:S01]  /*31c90*/  STL [R1+0x18a8], R30 ;  /* 0x0018a81e01007387 */ /* 0x000fe20000100800 */
[----:B------:R-:W-:-:S03]  /*31ca0*/  F2FP.SATFINITE.E4M3.F32.PACK_AB_MERGE_C R27, R27, R0, RZ ;  /* 0x000000001b1b723e */ /* 0x000fc600048070ff */
[----:B------:R-:W-:Y:S01]  /*31cb0*/  STL [R1+0x18ac], R28 ;  /* 0x0018ac1c01007387 */ /* 0x000fe20000100800 */
[----:B------:R-:W-:-:S03]  /*31cc0*/  F2FP.SATFINITE.E4M3.F32.PACK_AB_MERGE_C R0, R61, R60, RZ ;  /* 0x0000003c3d00723e */ /* 0x000fc600048070ff */
[----:B------:R-:W-:Y:S04]  /*31cd0*/  STL [R1+0x18b0], R27 ;  /* 0x0018b01b01007387 */ /* 0x000fe80000100800 */
[----:B------:R2:W-:Y:S01]  /*31ce0*/  STL [R1+0x78], R0 ;  /* 0x0000780001007387 */ /* 0x0005e20000100800 */
[----:B------:R-:W-:Y:S02]  /*31cf0*/  F2FP.SATFINITE.E4M3.F32.PACK_AB_MERGE_C R9, R41, R43, RZ ;  /* 0x0000002b2909723e */ /* 0x000fe400048070ff */
[----:B0-----:R-:W-:-:S03]  /*31d00*/  F2FP.SATFINITE.E4M3.F32.PACK_AB_MERGE_C R8, R31, R32, RZ ;  /* 0x000000201f08723e */ /* 0x001fc600048070ff */
[----:B------:R0:W-:Y:S04]  /*31d10*/  STL [R1+0x70], R9 ;  /* 0x0000700901007387 */ /* 0x0001e80000100800 */
[----:B------:R3:W-:Y:S01]  /*31d20*/  STL [R1+0x264], R8 ;  /* 0x0002640801007387 */ /* 0x0007e20000100800 */
[----:B--2---:R-:W-:-:S05]  /*31d30*/  F2FP.SATFINITE.E4M3.F32.PACK_AB_MERGE_C R0, R26, R29, RZ ;  /* 0x0000001d1a00723e */ /* 0x004fca00048070ff */
[----:B------:R2:W-:Y:S01]  /*31d40*/  STL [R1+0x260], R0 ;  /* 0x0002600001007387 */ /* 0x0005e20000100800 */
[----:B0-----:R-:W-:Y:S02]  /*31d50*/  F2FP.SATFINITE.E4M3.F32.PACK_AB_MERGE_C R9, R24, R25, RZ ;  /* 0x000000191809723e */ /* 0x001fe400048070ff */
[----:B---3--:R-:W-:-:S03]  /*31d60*/  F2FP.SATFINITE.E4M3.F32.PACK_AB_MERGE_C R8, R22, R23, RZ ;  /* 0x000000171608723e */ /* 0x008fc600048070ff */
        /* <DEDUP_REMOVED lines=8> */
[----:B--2---:R-:W-:Y:S02]  /*31df0*/  F2FP.SATFINITE.E4M3.F32.PACK_AB_MERGE_C R0, R14, R15, RZ ;  /* 0x0000000f0e00723e */ /* 0x004fe400048070ff */
[----:B------:R-:W-:-:S05]  /*31e00*/  F2FP.SATFINITE.E4M3.F32.PACK_AB_MERGE_C R32, R12, R13, RZ ;  /* 0x0000000d0c20723e */ /* 0x000fca00048070ff */
[----:B------:R-:W-:Y:S01]  /*31e10*/  STL [R1+0x18b4], R32 ;  /* 0x0018b42001007387 */ /* 0x000fe20000100800 */
[----:B------:R-:W-:-:S03]  /*31e20*/  F2FP.SATFINITE.E4M3.F32.PACK_AB_MERGE_C R31, R6, R7, RZ ;  /* 0x00000007061f723e */ /* 0x000fc600048070ff */
[----:B------:R2:W-:Y:S01]  /*31e30*/  STL [R1+0x74], R0 ;  /* 0x0000740001007387 */ /* 0x0005e20000100800 */
[----:B------:R-:W-:-:S03]  /*31e40*/  F2FP.SATFINITE.E4M3.F32.PACK_AB_MERGE_C R26, R4, R5, RZ ;  /* 0x00000005041a723e */ /* 0x000fc600048070ff */
[----:B------:R-:W-:Y:S04]  /*31e50*/  STL [R1+0x18b8], R31 ;  /* 0x0018b81f01007387 */ /* 0x000fe80000100800 */
[----:B------:R4:W-:Y:S04]  /*31e60*/  STL [R1+0x18bc], R26 ;  /* 0x0018bc1a01007387 */ /* 0x0009e80000100800 */
        /* <DEDUP_REMOVED lines=12> */
[----:B---3--:R-:W3:Y:S04]  /*31f30*/  LDL.LU R8, [R1+0x1f0] ;  /* 0x0001f00001087983 */ /* 0x008ee80000300800 */
        /* <DEDUP_REMOVED lines=19> */
[----:B--2---:R-:W2:Y:S04]  /*32070*/  LDL.LU R0, [R1+0x1c0] ;  /* 0x0001c00001007983 */ /* 0x004ea80000300800 */
        /* <DEDUP_REMOVED lines=13> */
[----:B------:R-:W-:-:S03]  /*32150*/  F2FP.SATFINITE.E4M3.F32.PACK_AB_MERGE_C R29, R2, R3, RZ ;  /* 0x00000003021d723e */ /* 0x000fc600048070ff */
[----:B------:R-:W2:Y:S04]  /*32160*/  LDL.LU R7, [R1+0x198] ;  /* 0x0001980001077983 */ /* 0x000ea80000300800 */
[----:B------:R-:W2:Y:S04]  /*32170*/  LDL.LU R6, [R1+0x19c] ;  /* 0x00019c0001067983 */ /* 0x000ea80000300800 */
[----:B------:R-:W2:Y:S04]  /*32180*/  LDL.LU R5, [R1+0x180] ;  /* 0x0001800001057983 */ /* 0x000ea80000300800 */
[----:B------:R-:W2:Y:S04]  /*32190*/  LDL.LU R4, [R1+0x184] ;  /* 0x0001840001047983 */ /* 0x000ea80000300800 */
[----:B------:R-:W2:Y:S04]  /*321a0*/  LDL.LU R3, [R1+0x188] ;  /* 0x0001880001037983 */ /* 0x000ea80000300800 */
[----:B------:R-:W2:Y:S04]  /*321b0*/  LDL.LU R2, [R1+0x18c] ;  /* 0x00018c0001027983 */ /* 0x000ea80000300800 */
[----:B------:R-:W-:Y:S01]  /*321c0*/  STL [R1+0x18c0], R29 ;  /* 0x0018c01d01007387 */ /* 0x000fe20000100800 */
[----:B----4-:R-:W-:-:S02]  /*321d0*/  F2FP.SATFINITE.E4M3.F32.PACK_AB_MERGE_C R24, R24, R33, RZ ;  /* 0x000000211818723e */ /* 0x010fc400048070ff */
[----:B------:R-:W-:-:S03]  /*321e0*/  F2FP.SATFINITE.E4M3.F32.PACK_AB_MERGE_C R23, R23, R34, RZ ;  /* 0x000000221717723e */ /* 0x000fc600048070ff */
[----:B------:R0:W-:Y:S04]  /*321f0*/  STL [R1+0x18c4], R24 ;  /* 0x0018c41801007387 */ /* 0x0001e80000100800 */
[----:B------:R4:W-:Y:S01]  /*32200*/  STL [R1+0x18c8], R23 ;  /* 0x0018c81701007387 */ /* 0x0009e20000100800 */
[----:B------:R-:W-:Y:S02]  /*32210*/  F2FP.SATFINITE.E4M3.F32.PACK_AB_MERGE_C R26, R36, R35, RZ ;  /* 0x00000023241a723e */ /* 0x000fe400048070ff */
[----:B0-----:R-:W-:-:S03]  /*32220*/  F2FP.SATFINITE.E4M3.F32.PACK_AB_MERGE_C R24, R37, R38, RZ ;  /* 0x000000262518723e */ /* 0x001fc600048070ff */
[----:B------:R-:W-:Y:S01]  /*32230*/  STL [R1+0x60], R26 ;  /* 0x0000601a01007387 */ /* 0x000fe20000100800 */
[----:B----4-:R-:W-:-:S03]  /*32240*/  F2FP.SATFINITE.E4M3.F32.PACK_AB_MERGE_C R23, R11, R39, RZ ;  /* 0x000000270b17723e */ /* 0x010fc600048070ff */
[----:B------:R-:W-:Y:S01]  /*32250*/  STL [R1+0x4c], R24 ;  /* 0x00004c1801007387 */ /* 0x000fe20000100800 */
[----:B------:R-:W-:-:S03]  /*32260*/  F2FP.SATFINITE.E4M3.F32.PACK_AB_MERGE_C R11, R9, R10, RZ ;  /* 0x0000000a090b723e */ /* 0x000fc600048070ff */
[----:B------:R-:W-:Y:S01]  /*32270*/  STL [R1+0x88], R23 ;  /* 0x0000881701007387 */ /* 0x000fe20000100800 */
[----:B---3--:R-:W-:-:S03]  /*32280*/  F2FP.SATFINITE.E4M3.F32.PACK_AB_MERGE_C R10, R46, R8, RZ ;  /* 0x000000082e0a723e */ /* 0x008fc600048070ff */
[----:B------:R-:W-:Y:S01]  /*32290*/  STL [R1+0x7c], R11 ;  /* 0x00007c0b01007387 */ /* 0x000fe20000100800 */
[----:B------:R-:W-:-:S03]  /*322a0*/  F2FP.SATFINITE.E4M3.F32.PACK_AB_MERGE_C R9, R44, R47, RZ ;  /* 0x0000002f2c09723e */ /* 0x000fc600048070ff */
[----:B------:R0:W-:Y:S04]  /*322b0*/  STL [R1+0x1f0], R10 ;  /* 0x0001f00a01007387 */ /* 0x0001e80000100800 */
[----:B------:R3:W-:Y:S01]  /*322c0*/  STL [R1+0x1f4], R9 ;  /* 0x0001f40901007387 */ /* 0x0007e20000100800 */
[----:B------:R-:W-:-:S05]  /*322d0*/  F2FP.SATFINITE.E4M3.F32.PACK_AB_MERGE_C R8, R50, R45, RZ ;  /* 0x0000002d3208723e */ /* 0x000fca00048070ff */
[----:B------:R4:W-:Y:S01]  /*322e0*/  STL [R1+0x8c], R8 ;  /* 0x00008c0801007387 */ /* 0x0009e20000100800 */
[----:B0-----:R-:W-:Y:S02]  /*322f0*/  F2FP.SATFINITE.E4M3.F32.PACK_AB_MERGE_C R10, R48, R51, RZ ;  /* 0x00000033300a723e */ /* 0x001fe400048070ff */
[----:B---3--:R-:W-:-:S03]  /*32300*/  F2FP.SATFINITE.E4M3.F32.PACK_AB_MERGE_C R9, R54, R49, RZ ;  /* 0x000000313609723e */ /* 0x008fc600048070ff */
[----:B------:R-:W-:Y:S04]  /*32310*/  STL [R1+0x1e0], R10 ;  /* 0x0001e00a01007387 */ /* 0x000fe80000100800 */
        /* <DEDUP_REMOVED lines=10> */
[----:B--2---:R-:W-:-:S03]  /*323c0*/  F2FP.SATFINITE.E4M3.F32.PACK_AB_MERGE_C R21, R21, R0, RZ ;  /* 0x000000001515723e */ /* 0x004fc600048070ff */
[----:B------:R-:W-:Y:S01]  /*323d0*/  STL [R1+0x18d4], R22 ;  /* 0x0018d41601007387 */ /* 0x000fe20000100800 */
[----:B------:R-:W-:-:S03]  /*323e0*/  F2FP.SATFINITE.E4M3.F32.PACK_AB_MERGE_C R20, R20, R60, RZ ;  /* 0x0000003c1414723e */ /* 0x000fc600048070ff */
[----:B------:R-:W-:Y:S01]  /*323f0*/  STL [R1+0x18d8], R21 ;  /* 0x0018d81501007387 */ /* 0x000fe20000100800 */
[----:B0-----:R-:W-:-:S03]  /*32400*/  F2FP.SATFINITE.E4M3.F32.PACK_AB_MERGE_C R8, R25, R61, RZ ;  /* 0x0000003d1908723e */ /* 0x001fc600048070ff */
[----:B------:R-:W-:Y:S01]  /*32410*/  STL [R1+0x18dc], R20 ;  /* 0x0018dc1401007387 */ /* 0x000fe20000100800 */
[----:B------:R-:W-:-:S03]  /*32420*/  F2FP.SATFINITE.E4M3.F32.PACK_AB_MERGE_C R0, R18, R19, RZ ;  /* 0x000000131200723e */ /* 0x000fc600048070ff */
[----:B------:R0:W-:Y:S04]  /*32430*/  STL [R1+0x20], R8 ;  /* 0x0000200801007387 */ /* 0x0001e80000100800 */
[----:B------:R2:W-:Y:S01]  /*32440*/  STL [R1+0xc], R0 ;  /* 0x00000c0001007387 */ /* 0x0005e20000100800 */
[----:B------:R-:W-:Y:S02]  /*32450*/  F2FP.SATFINITE.E4M3.F32.PACK_AB_MERGE_C R9, R16, R17, RZ ;  /* 0x000000111009723e */ /* 0x000fe400048070ff */
[----:B0-----:R-:W-:-:S03]  /*32460*/  F2FP.SATFINITE.E4M3.F32.PACK_AB_MERGE_C R8, R14, R15, RZ ;  /* 0x0000000f0e08723e */ /* 0x001fc600048070ff */
[----:B------:R0:W-:Y:S01]  /*32470*/  STL [R1+0x40], R9 ;  /* 0x0000400901007387 */ /* 0x0001e20000100800 */
[----:B--2---:R-:W-:-:S03]  /*32480*/  F2FP.SATFINITE.E4M3.F32.PACK_AB_MERGE_C R0, R12, R13, RZ ;  /* 0x0000000d0c00723e */ /* 0x004fc600048070ff */
[----:B------:R-:W-:Y:S04]  /*32490*/  STL [R1+0x28], R8 ;  /* 0x0000280801007387 */ /* 0x000fe80000100800 */
        /* <DEDUP_REMOVED lines=44> */
[----:B------:R-:W-:Y:S01]  /*32760*/  STL [R1+0x4], R9 ;  /* 0x0000040901007387 */ /* 0x000fe20000100800 */
[----:B--2---:R-:W-:Y:S02]  /*32770*/  F2FP.SATFINITE.E4M3.F32.PACK_AB_MERGE_C R8, R47, R46, RZ ;  /* 0x0000002e2f08723e */ /* 0x004fe400048070ff */
[----:B----4-:R-:W-:-:S05]  /*32780*/  F2FP.SATFINITE.E4M3.F32.PACK_AB_MERGE_C R19, R19, R44, RZ ;  /* 0x0000002c1313723e */ /* 0x010fca00048070ff */
        /* <DEDUP_REMOVED lines=14> */
[----:B------:R-:W-:Y:S04]  /*32870*/  STL [R1+0x18f8], R13 ;  /* 0x0018f80d01007387 */ /* 0x000fe80000100800 */
[----:B------:R-:W-:Y:S01]  /*32880*/  STL [R1+0x18fc], R12 ;  /* 0x0018fc0c01007387 */ /* 0x000fe20000100800 */
[----:B0-----:R-:W-:Y:S02]  /*32890*/  F2FP.SATFINITE.E4M3.F32.PACK_AB_MERGE_C R8, R53, R52, RZ ;  /* 0x000000343508723e */ /* 0x001fe400048070ff */
[----:B------:R-:W-:-:S05]  /*328a0*/  F2FP.SATFINITE.E4M3.F32.PACK_AB_MERGE_C R60, R60, R58, RZ ;  /* 0x0000003a3c3c723e */ /* 0x000fca00048070ff */
[----:B------:R-:W-:Y:S01]  /*328b0*/  STL [R1+0x1900], R60 ;  /* 0x0019003c01007387 */ /* 0x000fe20000100800 */
[----:B------:R-:W-:-:S03]  /*328c0*/  F2FP.SATFINITE.E4M3.F32.PACK_AB_MERGE_C R61, R61, R59, RZ ;  /* 0x0000003b3d3d723e */ /* 0x000fc600048070ff */
[----:B------:R0:W-:Y:S01]  /*328d0*/  STL [R1], R8 ;  /* 0x0000000801007387 */ /* 0x0001e20000100800 */
[----:B------:R-:W-:-:S03]  /*328e0*/  F2FP.SATFINITE.E4M3.F32.PACK_AB_MERGE_C R11, R57, R56, RZ ;  /* 0x00000038390b723e */ /* 0x000fc600048070ff */
[----:B------:R-:W-:Y:S01]  /*328f0*/  STL [R1+0x1830], R61 ;  /* 0x0018303d01007387 */ /* 0x000fe20000100800 */
[----:B------:R-:W-:-:S03]  /*32900*/  F2FP.SATFINITE.E4M3.F32.PACK_AB_MERGE_C R10, R25, R0, RZ ;  /* 0x00000000190a723e */ /* 0x000fc600048070ff */
[----:B------:R-:W-:Y:S01]  /*32910*/  STL [R1+0x1820], R11 ;  /* 0x0018200b01007387 */ /* 0x000fe20000100800 */
[----:B------:R-:W-:-:S03]  /*32920*/  F2FP.SATFINITE.E4M3.F32.PACK_AB_MERGE_C R9, R6, R7, RZ ;  /* 0x000000070609723e */ /* 0x000fc600048070ff */
[----:B------:R2:W-:Y:S04]  /*32930*/  STL [R1+0x1904], R10 ;  /* 0x0019040a01007387 */ /* 0x0005e80000100800 */
[----:B------:R3:W-:Y:S01]  /*32940*/  STL [R1+0x1824], R9 ;  /* 0x0018240901007387 */ /* 0x0007e20000100800 */
[----:B0-----:R-:W-:-:S03]  /*32950*/  F2FP.SATFINITE.E4M3.F32.PACK_AB_MERGE_C R8, R4, R5, RZ ;  /* 0x000000050408723e */ /* 0x001fc600048070ff */
[----:B--2---:R-:W2:Y:S04]  /*32960*/  LDL.LU R10, [R1+0x620] ;  /* 0x00062000010a7983 */ /* 0x004ea80000300800 */
[----:B------:R-:W2:Y:S04]  /*32970*/  LDL.LU R6, [R1+0x624] ;  /* 0x0006240001067983 */ /* 0x000ea80000300800 */
[----:B------:R-:W4:Y:S04]  /*32980*/  LDL.LU R60, [R1+0x628] ;  /* 0x00062800013c7983 */ /* 0x000f280000300800 */
[----:B------:R-:W4:Y:S01]  /*32990*/  LDL.LU R5, [R1+0x62c] ;  /* 0x00062c0001057983 */ /* 0x000f220000300800 */
[----:B------:R-:W-:-:S03]  /*329a0*/  F2FP.SATFINITE.E4M3.F32.PACK_AB_MERGE_C R7, R2, R3, RZ ;  /* 0x000000030207723e */ /* 0x000fc600048070ff */
        /* <DEDUP_REMOVED lines=51> */
[----:B---3--:R-:W3:Y:S04]  /*32ce0*/  LDL.LU R9, [R1+0x10] ;  /* 0x0000100001097983 */ /* 0x008ee80000300800 */
[----:B------:R-:W3:Y:S04]  /*32cf0*/  LDL.LU R11, [R1+0x14] ;  /* 0x00001400010b7983 */ /* 0x000ee80000300800 */
[----:B------:R-:W3:Y:S04]  /*32d00*/  LDL.LU R61, [R1+0x18] ;  /* 0x00001800013d7983 */ /* 0x000ee80000300800 */
[----:B------:R-:W3:Y:S01]  /*32d10*/  LDL.LU R25, [R1+0x1c] ;  /* 0x00001c0001197983 */ /* 0x000ee20000300800 */
[----:B--2---:R-:W-:-:S03]  /*32d20*/  F2FP.SATFINITE.E4M3.F32.PACK_AB_MERGE_C R6, R6, R10, RZ ;  /* 0x0000000a0606723e */ /* 0x004fc600048070ff */
[----:B------:R-:W2:Y:S01]  /*32d30*/  LDL.LU R10, [R1+0x1904] ;  /* 0x00190400010a7983 */ /* 0x000ea20000300800 */
[----:B----4-:R-:W-:-:S03]  /*32d40*/  F2FP.SATFINITE.E4M3.F32.PACK_AB_MERGE_C R5, R5, R60, RZ ;  /* 0x0000003c0505723e */ /* 0x010fc600048070ff */
[----:B------:R-:W4:Y:S04]  /*32d50*/  LDL.LU R60, [R1+0x1900] ;  /* 0x00190000013c7983 */ /* 0x000f280000300800 */
[----:B------:R0:W-:Y:S04]  /*32d60*/  STL [R1+0x1828], R5 ;  /* 0x0018280501007387 */ /* 0x0001e80000100800 */
[----:B0-----:R-:W3:Y:S01]  /*32d70*/  LDL.LU R5, [R1+0xac] ;  /* 0x0000ac0001057983 */ /* 0x001ee20000300800 */
[----:B------:R-:W-:Y:S02]  /*32d80*/  F2FP.SATFINITE.E4M3.F32.PACK_AB_MERGE_C R4, R4, R12, RZ ;  /* 0x0000000c0404723e */ /* 0x000fe400048070ff */
[----:B------:R-:W-:Y:S01]  /*32d90*/  F2FP.SATFINITE.E4M3.F32.PACK_AB_MERGE_C R3, R3, R13, RZ ;  /* 0x0000000d0303723e */ /* 0x000fe200048070ff */
[----:B------:R-:W2:Y:S04]  /*32da0*/  LDL.LU R12, [R1+0x18fc] ;  /* 0x0018fc00010c7983 */ /* 0x000ea80000300800 */
[----:B------:R-:W4:Y:S01]  /*32db0*/  LDL.LU R13, [R1+0x18f8] ;  /* 0x0018f800010d7983 */ /* 0x000f220000300800 */
[----:B------:R-:W-:-:S03]  /*32dc0*/  F2FP.SATFINITE.E4M3.F32.PACK_AB_MERGE_C R2, R2, R14, RZ ;  /* 0x0000000e0202723e */ /* 0x000fc600048070ff */
[----:B------:R-:W2:Y:S01]  /*32dd0*/  LDL.LU R14, [R1+0x18f4] ;  /* 0x0018f400010e7983 */ /* 0x000ea20000300800 */
[----:B------:R-:W-:-:S03]  /*32de0*/  F2FP.SATFINITE.E4M3.F32.PACK_AB_MERGE_C R0, R0, R15, RZ ;  /* 0x0000000f0000723e */ /* 0x000fc600048070ff */
[----:B------:R-:W4:Y:S01]  /*32df0*/  LDL.LU R15, [R1+0x18f0] ;  /* 0x0018f000010f7983 */ /* 0x000f220000300800 */
[----:B------:R-:W-:-:S03]  /*32e00*/  F2FP.SATFINITE.E4M3.F32.PACK_AB_MERGE_C R17, R17, R16, RZ ;  /* 0x000000101111723e */ /* 0x000fc600048070ff */
[----:B------:R-:W2:Y:S04]  /*32e10*/  LDL.LU R16, [R1+0x18ec] ;  /* 0x0018ec0001107983 */ /* 0x000ea80000300800 */
[----:B------:R0:W-:Y:S01]  /*32e20*/  STL [R1+0x30c], R17 ;  /* 0x00030c1101007387 */ /* 0x0001e20000100800 */
[----:B------:R-:W-:-:S03]  /*32e30*/  F2FP.SATFINITE.E4M3.F32.PACK_AB_MERGE_C R19, R19, R18, RZ ;  /* 0x000000121313723e */ /* 0x000fc600048070ff */
[----:B0-----:R-:W2:Y:S01]  /*32e40*/  LDL.LU R17, [R1+0x18e8] ;  /* 0x0018e80001117983 */ /* 0x001ea20000300800 */
        /* <DEDUP_REMOVED lines=9> */
[----:B0-----:R-:W2:Y:S04]  /*32ee0*/  LDL.LU R21, [R1+0x18d8] ;  /* 0x0018d80001157983 */ /* 0x001ea80000300800 */
[----:B------:R-:W2:Y:S04]  /*32ef0*/  LDL.LU R22, [R1+0x18d4] ;  /* 0x0018d40001167983 */ /* 0x000ea80000300800 */
[----:B------:R0:W-:Y:S01]  /*32f00*/  STL [R1+0x338], R41 ;  /* 0x0003382901007387 */ /* 0x0001e20000100800 */
[----:B------:R-:W-:Y:S02]  /*32f10*/  F2FP.SATFINITE.E4M3.F32.PACK_AB_MERGE_C R31, R31, R26, RZ ;  /* 0x0000001a1f1f723e */ /* 0x000fe400048070ff */
[----:B------:R-:W-:Y:S01]  /*32f20*/  F2FP.SATFINITE.E4M3.F32.PACK_AB_MERGE_C R27, R27, R32, RZ ;  /* 0x000000201b1b723e */ /* 0x000fe200048070ff */
[----:B0-----:R-:W2:Y:S04]  /*32f30*/  LDL.LU R41, [R1+0x18d0] ;  /* 0x0018d00001297983 */ /* 0x001ea80000300800 */
[----:B------:R-:W2:Y:S04]  /*32f40*/  LDL.LU R43, [R1+0x18cc] ;  /* 0x0018cc00012b7983 */ /* 0x000ea80000300800 */
[----:B------:R0:W-:Y:S01]  /*32f50*/  STL [R1+0x354], R23 ;  /* 0x0003541701007387 */ /* 0x0001e20000100800 */
[----:B------:R-:W-:-:S03]  /*32f60*/  F2FP.SATFINITE.E4M3.F32.PACK_AB_MERGE_C R30, R30, R28, RZ ;  /* 0x0000001c1e1e723e */ /* 0x000fc600048070ff */
[----:B0-----:R-:W4:Y:S04]  /*32f70*/  LDL.LU R23, [R1+0x18c8] ;  /* 0x0018c80001177983 */ /* 0x001f280000300800 */
[----:B------:R-:W2:Y:S04]  /*32f80*/  LDL.LU R24, [R1+0x18c4] ;  /* 0x0018c40001187983 */ /* 0x000ea80000300800 */
[----:B------:R0:W-:Y:S01]  /*32f90*/  STL [R1+0x350], R29 ;  /* 0x0003501d01007387 */ /* 0x0001e20000100800 */
[----:B------:R-:W-:-:S03]  /*32fa0*/  F2FP.SATFINITE.E4M3.F32.PACK_AB_MERGE_C R42, R42, R40, RZ ;  /* 0x000000282a2a723e */ /* 0x000fc600048070ff */
[----:B0-----:R-:W2:Y:S04]  /*32fb0*/  LDL.LU R29, [R1+0x18c0] ;  /* 0x0018c000011d7983 */ /* 0x001ea80000300800 */
        /* <DEDUP_REMOVED lines=35> */
[----:B0-----:R-:W2:Y:S01]  /*331f0*/  LDL.LU R59, [R1+0x1878] ;  /* 0x00187800013b7983 */ /* 0x001ea20000300800 */
[----:B---3--:R-:W-:-:S03]  /*33200*/  F2FP.SATFINITE.E4M3.F32.PACK_AB_MERGE_C R5, R5, R58, RZ ;  /* 0x0000003a0505723e */ /* 0x008fc600048070ff */
[----:B------:R-:W3:Y:S04]  /*33210*/  LDL.LU R58, [R1+0x1874] ;  /* 0x00187400013a7983 */ /* 0x000ee80000300800 */
[----:B------:R0:W-:Y:S01]  /*33220*/  STL [R1+0x3d0], R5 ;  /* 0x0003d00501007387 */ /* 0x0001e20000100800 */
[----:B------:R-:W-:-:S03]  /*33230*/  F2FP.SATFINITE.E4M3.F32.PACK_AB_MERGE_C R44, R44, R45, RZ ;  /* 0x0000002d2c2c723e */ /* 0x000fc600048070ff */
[----:B0-----:R-:W3:Y:S04]  /*33240*/  LDL R5, [R1+0x8d4] ;  /* 0x0008d40001057983 */ /* 0x001ee80000100800 */
[----:B------:R-:W3:Y:S04]  /*33250*/  LDL.LU R53, [R1+0x1870] ;  /* 0x0018700001357983 */ /* 0x000ee80000300800 */
[----:B------:R0:W-:Y:S01]  /*33260*/  STL [R1+0x2e4], R52 ;  /* 0x0002e43401007387 */ /* 0x0001e20000100800 */
[----:B------:R-:W-:-:S03]  /*33270*/  F2FP.SATFINITE.E4M3.F32.PACK_AB_MERGE_C R46, R46, R47, RZ ;  /* 0x0000002f2e2e723e */ /* 0x000fc600048070ff */
[----:B0-----:R-:W3:Y:S04]  /*33280*/  LDL.LU R52, [R1+0x186c] ;  /* 0x00186c0001347983 */ /* 0x001ee80000300800 */
[----:B------:R-:W3:Y:S04]  /*33290*/  LDL.LU R55, [R1+0x1868] ;  /* 0x0018680001377983 */ /* 0x000ee80000300800 */
[----:B------:R0:W-:Y:S04]  /*332a0*/  STL [R1+0x2e0], R54 ;  /* 0x0002e03601007387 */ /* 0x0001e80000100800 */
        /* <DEDUP_REMOVED lines=12> */
[----:B0-----:R-:W3:Y:S01]  /*33370*/  LDL.LU R46, [R1+0x1844] ;  /* 0x00184400012e7983 */ /* 0x001ee20000300800 */
[----:B------:R-:W-:-:S02]  /*33380*/  F2FP.SATFINITE.E4M3.F32.PACK_AB_MERGE_C R9, R11, R9, RZ ;  /* 0x000000090b09723e */ /* 0x000fc400048070ff */
[----:B------:R-:W-:-:S03]  /*33390*/  F2FP.SATFINITE.E4M3.F32.PACK_AB_MERGE_C R25, R25, R61, RZ ;  /* 0x0000003d1919723e */ /* 0x000fc600048070ff */
[----:B------:R3:W-:Y:S04]  /*333a0*/  STL [R1+0x35c], R9 ;  /* 0x00035c0901007387 */ /* 0x0007e80000100800 */
[----:B------:R0:W-:Y:S01]  /*333b0*/  STL [R1+0x358], R25 ;  /* 0x0003581901007387 */ /* 0x0001e20000100800 */
[----:B----4-:R-:W-:Y:S02]  /*333c0*/  LOP3.LUT R23, R23, 0xffff, RZ, 0xc0, !PT ;  /* 0x0000ffff17177812 */ /* 0x010fe400078ec0ff */
[----:B--2---:R-:W-:Y:S02]  /*333d0*/  LOP3.LUT R33, R33, 0xffff, RZ, 0xc0, !PT ;  /* 0x0000ffff21217812 */ /* 0x004fe400078ec0ff */
[----:B------:R-:W-:Y:S02]  /*333e0*/  LOP3.LUT R34, R34, 0xffff, RZ, 0xc0, !PT ;  /* 0x0000ffff22227812 */ /* 0x000fe400078ec0ff */
[----:B------:R-:W-:-:S05]  /*333f0*/  F2FP.SATFINITE.E4M3.F32.PACK_AB_MERGE_C R11, R57, R56, RZ ;  /* 0x00000038390b723e */ /* 0x000fca00048070ff */
[----:B------:R2:W-:Y:S01]  /*33400*/  STL [R1+0x36c], R11 ;  /* 0x00036c0b01007387 */ /* 0x0005e20000100800 */
[----:B---3--:R-:W-:-:S05]  /*33410*/  F2FP.SATFINITE.E4M3.F32.PACK_AB_MERGE_C R9, R59, R58, RZ ;  /* 0x0000003a3b09723e */ /* 0x008fca00048070ff */
[----:B------:R3:W-:Y:S01]  /*33420*/  STL [R1+0x368], R9 ;  /* 0x0003680901007387 */ /* 0x0007e20000100800 */
[----:B------:R-:W-:Y:S02]  /*33430*/  LOP3.LUT R59, R24, 0xffff, RZ, 0xc0, !PT ;  /* 0x0000ffff183b7812 */ /* 0x000fe400078ec0ff */
[----:B------:R-:W-:Y:S02]  /*33440*/  LOP3.LUT R58, R15, 0xffff, RZ, 0xc0, !PT ;  /* 0x0000ffff0f3a7812 */ /* 0x000fe400078ec0ff */
[----:B0-----:R-:W-:-:S05]  /*33450*/  F2FP.SATFINITE.E4M3.F32.PACK_AB_MERGE_C R25, R53, R52, RZ ;  /* 0x000000343519723e */ /* 0x001fca00048070ff */
[----:B------:R0:W-:Y:S01]  /*33460*/  STL [R1+0x37c], R25 ;  /* 0x00037c1901007387 */ /* 0x0001e20000100800 */
[----:B--2---:R-:W-:-:S05]  /*33470*/  F2FP.SATFINITE.E4M3.F32.PACK_AB_MERGE_C R11, R55, R54, RZ ;  /* 0x00000036370b723e */ /* 0x004fca00048070ff */
[----:B------:R2:W-:Y:S01]  /*33480*/  STL [R1+0x378], R11 ;  /* 0x0003780b01007387 */ /* 0x0005e20000100800 */
[----:B---3--:R-:W-:-:S05]  /*33490*/  F2FP.SATFINITE.E4M3.F32.PACK_AB_MERGE_C R9, R49, R48, RZ ;  /* 0x000000303109723e */ /* 0x008fca00048070ff */
[----:B------:R-:W-:Y:S01]  /*334a0*/  STL [R1+0x3a4], R9 ;  /* 0x0003a40901007387 */ /* 0x000fe20000100800 */
[----:B0-----:R-:W-:-:S05]  /*334b0*/  F2FP.SATFINITE.E4M3.F32.PACK_AB_MERGE_C R25, R51, R50, RZ ;  /* 0x000000323319723e */ /* 0x001fca00048070ff */
[----:B------:R0:W-:Y:S01]  /*334c0*/  STL [R1+0x3a0], R25 ;  /* 0x0003a01901007387 */ /* 0x0001e20000100800 */
[----:B--2---:R-:W-:Y:S01]  /*334d0*/  F2FP.SATFINITE.E4M3.F32.PACK_AB_MERGE_C R11, R45, R44, RZ ;  /* 0x0000002c2d0b723e */ /* 0x004fe200048070ff */
[----:B0-----:R-:W-:-:S04]  /*334e0*/  VIADD R25, R5, 0x1 ;  /* 0x0000000105197836 */ /* 0x001fc80000000000 */
[----:B------:R0:W-:Y:S04]  /*334f0*/  STL [R1+0x3c0], R11 ;  /* 0x0003c00b01007387 */ /* 0x0001e80000100800 */
[----:B------:R-:W2:Y:S01]  /*33500*/  LDL.LU R55, [R1+0x5e4] ;  /* 0x0005e40001377983 */ /* 0x000ea20000300800 */
[----:B------:R-:W-:-:S05]  /*33510*/  F2FP.SATFINITE.E4M3.F32.PACK_AB_MERGE_C R9, R47, R46, RZ ;  /* 0x0000002e2f09723e */ /* 0x000fca00048070ff */
[----:B------:R3:W-:Y:S04]  /*33520*/  STL [R1+0x3bc], R9 ;  /* 0x0003bc0901007387 */ /* 0x0007e80000100800 */
[----:B------:R-:W4:Y:S04]  /*33530*/  LDL.LU R54, [R1+0x5e0] ;  /* 0x0005e00001367983 */ /* 0x000f280000300800 */
[----:B------:R-:W4:Y:S04]  /*33540*/  LDL.LU R5, [R1+0x580] ;  /* 0x0005800001057983 */ /* 0x000f280000300800 */
[----:B------:R-:W4:Y:S01]  /*33550*/  LDL.LU R53, [R1+0x524] ;  /* 0x0005240001357983 */ /* 0x000f220000300800 */
[----:B0-----:R-:W-:-:S03]  /*33560*/  LOP3.LUT R11, R27, 0xffff, RZ, 0xc0, !PT ;  /* 0x0000ffff1b0b7812 */ /* 0x001fc600078ec0ff */
[----:B------:R-:W4:Y:S04]  /*33570*/  LDL.LU R52, [R1+0x520] ;  /* 0x0005200001347983 */ /* 0x000f280000300800 */
[----:B---3--:R-:W3:Y:S01]  /*33580*/  LDL.LU R9, [R1+0x4c0] ;  /* 0x0004c00001097983 */ /* 0x008ee20000300800 */
[----:B------:R-:W-:-:S03]  /*33590*/  LOP3.LUT R57, R14, 0xffff, RZ, 0xc0, !PT ;  /* 0x0000ffff0e397812 */ /* 0x000fc600078ec0ff */
[----:B------:R-:W3:Y:S01]  /*335a0*/  LDL.LU R56, [R1+0x460] ;  /* 0x0004600001387983 */ /* 0x000ee20000300800 */
[----:B------:R-:W-:Y:S02]  /*335b0*/  LOP3.LUT R45, R0, 0xffff, RZ, 0xc0, !PT ;  /* 0x0000ffff002d7812 */ /* 0x000fe400078ec0ff */
[----:B------:R-:W-:Y:S01]  /*335c0*/  LOP3.LUT R44, R20, 0xffff, RZ, 0xc0, !PT ;  /* 0x0000ffff142c7812 */ /* 0x000fe200078ec0ff */
[----:B------:R-:W-:Y:S01]  /*335d0*/  STL [R1+0x10], R34 ;  /* 0x0000102201007387 */ /* 0x000fe20000100800 */
[----:B------:R-:W-:Y:S02]  /*335e0*/  PRMT R0, R58, 0x3340, R1 ;  /* 0x000033403a007816 */ /* 0x000fe40000000001 */
[----:B------:R-:W-:Y:S01]  /*335f0*/  PRMT R20, R34, 0x3340, R59 ;  /* 0x0000334022147816 */ /* 0x000fe2000000003b */
[----:B------:R-:W-:Y:S01]  /*33600*/  STL [R1+0x34], R33 ;  /* 0x0000342101007387 */ /* 0x000fe20000100800 */
[----:B------:R-:W-:-:S03]  /*33610*/  PRMT R14, R57, 0x3340, R1 ;  /* 0x00003340390e7816 */ /* 0x000fc60000000001 */
[----:B------:R0:W-:Y:S01]  /*33620*/  STL [R1+0x58], R11 ;  /* 0x0000580b01007387 */ /* 0x0001e20000100800 */
[----:B------:R-:W-:-:S03]  /*33630*/  PRMT R24, R11, 0x3340, R44 ;  /* 0x000033400b187816 */ /* 0x000fc6000000002c */
[----:B------:R1:W-:Y:S04]  /*33640*/  STL [R1+0x18], R23 ;  /* 0x0000181701007387 */ /* 0x0003e80000100800 */
[----:B------:R-:W-:Y:S01]  /*33650*/  STL [R1+0x1810], R58 ;  /* 0x0018103a01007387 */ /* 0x000fe20000100800 */
[----:B0-----:R-:W-:Y:S02]  /*33660*/  PRMT R11, R20, 0x5410, R0 ;  /* 0x00005410140b7816 */ /* 0x001fe40000000000 */
[----:B-1----:R-:W-:Y:S01]  /*33670*/  PRMT R23, R33, 0x3340, R23 ;  /* 0x0000334021177816 */ /* 0x002fe20000000017 */
[----:B------:R-:W-:Y:S03]  /*33680*/  STL [R1+0x55c], R45 ;  /* 0x00055c2d01007387 */ /* 0x000fe60000100800 */
[----:B------:R-:W-:Y:S01]  /*33690*/  PRMT R14, R23, 0x5410, R14 ;  /* 0x00005410170e7816 */ /* 0x000fe2000000000e */
[----:B------:R-:W-:Y:S04]  /*336a0*/  STL [R1+0x14], R44 ;  /* 0x0000142c01007387 */ /* 0x000fe80000100800 */
[----:B------:R-:W-:Y:S04]  /*336b0*/  STL [R1+0x1814], R57 ;  /* 0x0018143901007387 */ /* 0x000fe80000100800 */
[----:B------:R-:W-:Y:S04]  /*336c0*/  STL [R1+0x1818], R59 ;  /* 0x0018183b01007387 */ /* 0x000fe80000100800 */
[----:B------:R0:W-:Y:S04]  /*336d0*/  STL [R1+0x588], R11 ;  /* 0x0005880b01007387 */ /* 0x0001e80000100800 */
[----:B0-----:R-:W3:Y:S04]  /*336e0*/  LDL.LU R11, [R1+0x584] ;  /* 0x00058400010b7983 */ /* 0x001ee80000300800 */
[----:B------:R0:W-:Y:S04]  /*336f0*/  STL [R1+0x57c], R14 ;  /* 0x00057c0e01007387 */ /* 0x0001e80000100800 */
[----:B------:R-:W3:Y:S01]  /*33700*/  LDL.LU R61, [R1+0x4c4] ;  /* 0x0004c400013d7983 */ /* 0x000ee20000300800 */
[----:B------:R-:W-:-:S02]  /*33710*/  PRMT R15, R45, 0x3340, R1 ;  /* 0x000033402d0f7816 */ /* 0x000fc40000000001 */
[----:B------:R-:W-:Y:S02]  /*33720*/  ISETP.GE.AND P0, PT, R25, UR4, PT ;  /* 0x0000000419007c0c */ /* 0x000fe4000bf06270 */
[----:B------:R-:W-:Y:S02]  /*33730*/  PRMT R0, R24, 0x5410, R15 ;  /* 0x0000541018007816 */ /* 0x000fe4000000000f */
[----:B0-----:R-:W-:-:S03]  /*33740*/  LOP3.LUT R14, R39, 0xffff, RZ, 0xc0, !PT ;  /* 0x0000ffff270e7812 */ /* 0x001fc600078ec0ff */
[----:B------:R0:W-:Y:S01]  /*33750*/  STL [R1+0x578], R0 ;  /* 0x0005780001007387 */ /* 0x0001e20000100800 */
[----:B--2---:R-:W-:-:S05]  /*33760*/  LOP3.LUT R25, R55, 0xffff, RZ, 0xc0, !PT ;  /* 0x0000ffff37197812 */ /* 0x004fca00078ec0ff */
[----:B------:R-:W-:Y:S01]  /*33770*/  STL [R1+0x54], R25 ;  /* 0x0000541901007387 */ /* 0x000fe20000100800 */
[----:B------:R-:W-:Y:S02]  /*33780*/  LOP3.LUT R55, R37, 0xffff, RZ, 0xc0, !PT ;  /* 0x0000ffff25377812 */ /* 0x000fe400078ec0ff */
[----:B----4-:R-:W-:Y:S02]  /*33790*/  LOP3.LUT R23, R54, 0xffff, RZ, 0xc0, !PT ;  /* 0x0000ffff36177812 */ /* 0x010fe400078ec0ff */
[----:B------:R-:W-:Y:S02]  /*337a0*/  LOP3.LUT R54, R2, 0xffff, RZ, 0xc0, !PT ;  /* 0x0000ffff02367812 */ /* 0x000fe400078ec0ff */
[----:B------:R-:W-:Y:S02]  /*337b0*/  LOP3.LUT R5, R5, 0xffff, RZ, 0xc0, !PT ;  /* 0x0000ffff05057812 */ /* 0x000fe400078ec0ff */
[----:B------:R-:W-:Y:S02]  /*337c0*/  LOP3.LUT R27, R53, 0xffff, RZ, 0xc0, !PT ;  /* 0x0000ffff351b7812 */ /* 0x000fe400078ec0ff */
[----:B------:R-:W-:-:S02]  /*337d0*/  LOP3.LUT R53, R28, 0xffff, RZ, 0xc0, !PT ;  /* 0x0000ffff1c357812 */ /* 0x000fc400078ec0ff */
[----:B------:R-:W-:Y:S02]  /*337e0*/  LOP3.LUT R24, R52, 0xffff, RZ, 0xc0, !PT ;  /* 0x0000ffff34187812 */ /* 0x000fe400078ec0ff */
[----:B------:R-:W-:Y:S01]  /*337f0*/  LOP3.LUT R52, R21, 0xffff, RZ, 0xc0, !PT ;  /* 0x0000ffff15347812 */ /* 0x000fe200078ec0ff */
[----:B------:R1:W-:Y:S01]  /*33800*/  STL [R1+0xa0], R23 ;  /* 0x0000a01701007387 */ /* 0x0003e20000100800 */
[----:B---3--:R-:W-:Y:S02]  /*33810*/  LOP3.LUT R9, R9, 0xffff, RZ, 0xc0, !PT ;  /* 0x0000ffff09097812 */ /* 0x008fe400078ec0ff */
[--C-:B0-----:R-:W-:Y:S01]  /*33820*/  PRMT R0, R54, 0x3340, R1.reuse ;  /* 0x0000334036007816 */ /* 0x101fe20000000001 */
[----:B------:R-:W-:Y:S01]  /*33830*/  STL [R1+0x30], R27 ;  /* 0x0000301b01007387 */ /* 0x000fe20000100800 */
[----:B------:R-:W-:Y:S02]  /*33840*/  LOP3.LUT R56, R56, 0xffff, RZ, 0xc0, !PT ;  /* 0x0000ffff38387812 */ /* 0x000fe400078ec0ff */
[----:B------:R-:W-:Y:S01]  /*33850*/  PRMT R20, R53, 0x3340, R52 ;  /* 0x0000334035147816 */ /* 0x000fe20000000034 */
[----:B------:R-:W-:Y:S01]  /*33860*/  STL [R1+0x50], R5 ;  /* 0x0000500501007387 */ /* 0x000fe20000100800 */
[----:B------:R-:W-:-:S03]  /*33870*/  PRMT R2, R56, 0x3340, R1 ;  /* 0x0000334038027816 */ /* 0x000fc60000000001 */
[----:B------:R0:W-:Y:S01]  /*33880*/  STL [R1+0x9c], R24 ;  /* 0x00009c1801007387 */ /* 0x0001e20000100800 */
[----:B------:R-:W-:-:S03]  /*33890*/  PRMT R21, R25, 0x3340, R27 ;  /* 0x0000334019157816 */ /* 0x000fc6000000001b */
[----:B------:R-:W-:Y:S01]  /*338a0*/  STL [R1+0x1c], R9 ;  /* 0x00001c0901007387 */ /* 0x000fe20000100800 */
[----:B------:R-:W-:-:S03]  /*338b0*/  PRMT R0, R20, 0x5410, R0 ;  /* 0x0000541014007816 */ /* 0x000fc60000000000 */
[----:B------:R2:W-:Y:S01]  /*338c0*/  STL [R1+0x98], R14 ;  /* 0x0000980e01007387 */ /* 0x0005e20000100800 */
[----:B-1----:R-:W-:-:S03]  /*338d0*/  PRMT R23, R23, 0x3340, R24 ;  /* 0x0000334017177816 */ /* 0x002fc60000000018 */
[----:B------:R-:W-:Y:S01]  /*338e0*/  STL [R1+0x181c], R54 ;  /* 0x00181c3601007387 */ /* 0x000fe20000100800 */
[----:B------:R-:W-:Y:S02]  /*338f0*/  PRMT R15, R55, 0x3340, R1 ;  /* 0x00003340370f7816 */ /* 0x000fe40000000001 */
[----:B0-----:R-:W-:Y:S01]  /*33900*/  PRMT R24, R5, 0x3340, R9 ;  /* 0x0000334005187816 */ /* 0x001fe20000000009 */
[----:B------:R-:W-:Y:S01]  /*33910*/  STL [R1+0x182c], R56 ;  /* 0x00182c3801007387 */ /* 0x000fe20000100800 */
[----:B--2---:R-:W-:-:S03]  /*33920*/  PRMT R14, R14, 0x3340, R1 ;  /* 0x000033400e0e7816 */ /* 0x004fc60000000001 */
[----:B------:R-:W-:Y:S01]  /*33930*/  STL [R1+0x1834], R55 ;  /* 0x0018343701007387 */ /* 0x000fe20000100800 */
[----:B------:R-:W-:-:S03]  /*33940*/  PRMT R5, R21, 0x5410, R2 ;  /* 0x0000541015057816 */ /* 0x000fc60000000002 */
[----:B------:R-:W-:Y:S01]  /*33950*/  STL [R1+0x183c], R53 ;  /* 0x00183c3501007387 */ /* 0x000fe20000100800 */
[----:B------:R-:W-:-:S03]  /*33960*/  PRMT R2, R23, 0x5410, R14 ;  /* 0x0000541017027816 */ /* 0x000fc6000000000e */
[----:B------:R-:W-:Y:S04]  /*33970*/  STL [R1+0x1838], R52 ;  /* 0x0018383401007387 */ /* 0x000fe80000100800 */
[----:B------:R0:W-:Y:S04]  /*33980*/  STL [R1+0x56c], R0 ;  /* 0x00056c0001007387 */ /* 0x0001e80000100800 */
[----:B------:R-:W-:Y:S01]  /*33990*/  STL [R1+0x558], R5 ;  /* 0x0005580501007387 */ /* 0x000fe20000100800 */
[----:B0-----:R-:W-:-:S03]  /*339a0*/  PRMT R0, R24, 0x5410, R15 ;  /* 0x0000541018007816 */ /* 0x001fc6000000000f */
[----:B------:R-:W-:Y:S04]  /*339b0*/  STL [R1+0x54c], R2 ;  /* 0x00054c0201007387 */ /* 0x000fe80000100800 */
[----:B------:R0:W-:Y:S01]  /*339c0*/  STL [R1+0x52c], R0 ;  /* 0x00052c0001007387 */ /* 0x0001e20000100800 */
[----:B------:R-:W-:-:S03]  /*339d0*/  LOP3.LUT R14, R61, 0xffff, RZ, 0xc0, !PT ;  /* 0x0000ffff3d0e7812 */ /* 0x000fc600078ec0ff */
[----:B------:R-:W2:Y:S01]  /*339e0*/  LDL.LU R61, [R1+0x7b4] ;  /* 0x0007b400013d7983 */ /* 0x000ea20000300800 */
[----:B0-----:R-:W-:-:S03]  /*339f0*/  LOP3.LUT R0, R38, 0xffff, RZ, 0xc0, !PT ;  /* 0x0000ffff26007812 */ /* 0x001fc600078ec0ff */
[----:B------:R-:W3:Y:S01]  /*33a00*/  LDL.LU R34, [R1+0x7b0] ;  /* 0x0007b00001227983 */ /* 0x000ee20000300800 */
[----:B------:R-:W-:-:S03]  /*33a10*/  LOP3.LUT R39, R11, 0xffff, RZ, 0xc0, !PT ;  /* 0x0000ffff0b277812 */ /* 0x000fc600078ec0ff */
[----:B------:R-:W4:Y:S01]  /*33a20*/  LDL.LU R33, [R1+0x590] ;  /* 0x0005900001217983 */ /* 0x000f220000300800 */
[----:B------:R-:W-:-:S03]  /*33a30*/  LOP3.LUT R20, R36, 0xffff, RZ, 0xc0, !PT ;  /* 0x0000ffff24147812 */ /* 0x000fc600078ec0ff */
[----:B------:R-:W3:Y:S01]  /*33a40*/  LDL.LU R47, [R1+0x534] ;  /* 0x00053400012f7983 */ /* 0x000ee20000300800 */
        /* <DEDUP_REMOVED lines=9> */
[----:B------:R0:W-:Y:S01]  /*33ae0*/  STL [R1+0x520], R0 ;  /* 0x0005200001007387 */ /* 0x0001e20000100800 */
[----:B------:R-:W-:-:S03]  /*33af0*/  LOP3.LUT R44, R16, 0xffff, RZ, 0xc0, !PT ;  /* 0x0000ffff102c7812 */ /* 0x000fc600078ec0ff */
[----:B------:R-:W-:Y:S01]  /*33b00*/  STL [R1+0x94], R20 ;  /* 0x0000941401007387 */ /* 0x000fe20000100800 */
[----:B------:R-:W-:-:S03]  /*33b10*/  PRMT R16, R39, 0x3340, R14 ;  /* 0x0000334027107816 */ /* 0x000fc6000000000e */
[----:B------:R-:W-:Y:S01]  /*33b20*/  STL [R1+0x5c], R11 ;  /* 0x00005c0b01007387 */ /* 0x000fe20000100800 */
[----:B------:R-:W-:-:S03]  /*33b30*/  LOP3.LUT R15, R3, 0xffff, RZ, 0xc0, !PT ;  /* 0x0000ffff030f7812 */ /* 0x000fc600078ec0ff */
[----:B------:R1:W-:Y:S01]  /*33b40*/  STL [R1+0x90], R21 ;  /* 0x0000901501007387 */ /* 0x0003e20000100800 */
[----:B0-----:R-:W-:-:S03]  /*33b50*/  PRMT R0, R0, 0x3340, R1 ;  /* 0x0000334000007816 */ /* 0x001fc60000000001 */
[----:B------:R0:W-:Y:S01]  /*33b60*/  STL [R1+0xb4], R5 ;  /* 0x0000b40501007387 */ /* 0x0001e20000100800 */
[----:B------:R-:W-:-:S03]  /*33b70*/  LOP3.LUT R29, R29, 0xffff, RZ, 0xc0, !PT ;  /* 0x0000ffff1d1d7812 */ /* 0x000fc600078ec0ff */
[----:B------:R-:W-:Y:S01]  /*33b80*/  STL [R1+0xa8], R9 ;  /* 0x0000a80901007387 */ /* 0x000fe20000100800 */
[----:B------:R-:W-:Y:S02]  /*33b90*/  PRMT R2, R38, 0x3340, R1 ;  /* 0x0000334026027816 */ /* 0x000fe40000000001 */
[----:B------:R-:W-:Y:S01]  /*33ba0*/  PRMT R17, R20, 0x3340, R21 ;  /* 0x0000334014117816 */ /* 0x000fe20000000015 */
[----:B------:R-:W3:Y:S01]  /*33bb0*/  LDL.LU R49, [R1+0x410] ;  /* 0x0004100001317983 */ /* 0x000ee20000300800 */
[----:B-1----:R-:W-:Y:S02]  /*33bc0*/  PRMT R21, R5, 0x3340, R9 ;  /* 0x0000334005157816 */ /* 0x002fe40000000009 */
[----:B0-----:R-:W-:Y:S01]  /*33bd0*/  PRMT R5, R16, 0x5410, R0 ;  /* 0x0000541010057816 */ /* 0x001fe20000000000 */
[----:B------:R-:W-:Y:S01]  /*33be0*/  STL [R1+0x4c4], R15 ;  /* 0x0004c40f01007387 */ /* 0x000fe20000100800 */
[----:B------:R-:W-:Y:S02]  /*33bf0*/  PRMT R3, R44, 0x3340, R1 ;  /* 0x000033402c037816 */ /* 0x000fe40000000001 */
[----:B------:R-:W-:Y:S01]  /*33c00*/  PRMT R20, R11, 0x3340, R29 ;  /* 0x000033400b147816 */ /* 0x000fe2000000001d */
[----:B------:R-:W-:Y:S01]  /*33c10*/  STL [R1+0x1840], R38 ;  /* 0x0018402601007387 */ /* 0x000fe20000100800 */
[----:B------:R-:W-:-:S03]  /*33c20*/  PRMT R0, R17, 0x5410, R2 ;  /* 0x0000541011007816 */ /* 0x000fc60000000002 */
[----:B------:R-:W3:Y:S01]  /*33c30*/  LDL.LU R48, [R1+0x7c0] ;  /* 0x0007c00001307983 */ /* 0x000ee20000300800 */
[----:B------:R-:W-:-:S03]  /*33c40*/  PRMT R2, R20, 0x5410, R3 ;  /* 0x0000541014027816 */ /* 0x000fc60000000003 */
[----:B------:R0:W-:Y:S04]  /*33c50*/  STL [R1+0x524], R5 ;  /* 0x0005240501007387 */ /* 0x0001e80000100800 */
[----:B0-----:R-:W3:Y:S04]  /*33c60*/  LDL.LU R5, [R1+0x538] ;  /* 0x0005380001057983 */ /* 0x001ee80000300800 */
[----:B------:R0:W-:Y:S04]  /*33c70*/  STL [R1+0x518], R0 ;  /* 0x0005180001007387 */ /* 0x0001e80000100800 */
[----:B------:R-:W3:Y:S04]  /*33c80*/  LDL.LU R9, [R1+0x478] ;  /* 0x0004780001097983 */ /* 0x000ee80000300800 */
[----:B------:R-:W3:Y:S04]  /*33c90*/  LDL.LU R11, [R1+0x84] ;  /* 0x00008400010b7983 */ /* 0x000ee80000300800 */
[----:B------:R1:W-:Y:S01]  /*33ca0*/  STL [R1+0x50c], R2 ;  /* 0x00050c0201007387 */ /* 0x0003e20000100800 */
[----:B--2---:R-:W-:-:S03]  /*33cb0*/  LOP3.LUT R16, R61, 0xffff, RZ, 0xc0, !PT ;  /* 0x0000ffff3d107812 */ /* 0x004fc600078ec0ff */
[----:B------:R-:W2:Y:S01]  /*33cc0*/  LDL.LU R61, [R1+0x80] ;  /* 0x00008000013d7983 */ /* 0x000ea20000300800 */
[----:B------:R-:W-:-:S04]  /*33cd0*/  PRMT R15, R15, 0x3340, R1 ;  /* 0x000033400f0f7816 */ /* 0x000fc80000000001 */
[----:B0-----:R-:W-:Y:S02]  /*33ce0*/  PRMT R0, R21, 0x5410, R15 ;  /* 0x0000541015007816 */ /* 0x001fe4000000000f */
[----:B----4-:R-:W-:Y:S02]  /*33cf0*/  LOP3.LUT R20, R33, 0xffff, RZ, 0xc0, !PT ;  /* 0x0000ffff21147812 */ /* 0x010fe400078ec0ff */
[----:B------:R-:W-:Y:S02]  /*33d00*/  LOP3.LUT R40, R40, 0xffff, RZ, 0xc0, !PT ;  /* 0x0000ffff28287812 */ /* 0x000fe400078ec0ff */
[----:B---3--:R-:W-:Y:S02]  /*33d10*/  LOP3.LUT R17, R47, 0xffff, RZ, 0xc0, !PT ;  /* 0x0000ffff2f117812 */ /* 0x008fe400078ec0ff */
[----:B------:R-:W-:Y:S01]  /*33d20*/  LOP3.LUT R41, R41, 0xffff, RZ, 0xc0, !PT ;  /* 0x0000ffff29297812 */ /* 0x000fe200078ec0ff */
[----:B------:R0:W-:Y:S01]  /*33d30*/  STL [R1+0x4fc], R0 ;  /* 0x0004fc0001007387 */ /* 0x0001e20000100800 */
[----:B------:R-:W-:-:S02]  /*33d40*/  LOP3.LUT R21, R45, 0xffff, RZ, 0xc0, !PT ;  /* 0x0000ffff2d157812 */ /* 0x000fc400078ec0ff */
[----:B------:R-:W-:Y:S01]  /*33d50*/  LOP3.LUT R45, R4, 0xffff, RZ, 0xc0, !PT ;  /* 0x0000ffff042d7812 */ /* 0x000fe200078ec0ff */
[----:B------:R3:W-:Y:S01]  /*33d60*/  STL [R1+0xac], R16 ;  /* 0x0000ac1001007387 */ /* 0x0007e20000100800 */
[----:B-1----:R-:W-:Y:S02]  /*33d70*/  LOP3.LUT R2, R51, 0xffff, RZ, 0xc0, !PT ;  /* 0x0000ffff33027812 */ /* 0x002fe400078ec0ff */
[----:B0-----:R-:W-:Y:S01]  /*33d80*/  PRMT R0, R45, 0x3340, R1 ;  /* 0x000033402d007816 */ /* 0x001fe20000000001 */
[----:B------:R-:W-:Y:S01]  /*33d90*/  STL [R1+0xbc], R20 ;  /* 0x0000bc1401007387 */ /* 0x000fe20000100800 */
[----:B------:R-:W-:Y:S02]  /*33da0*/  PRMT R15, R40, 0x3340, R41 ;  /* 0x00003340280f7816 */ /* 0x000fe40000000029 */
[----:B------:R-:W-:Y:S01]  /*33db0*/  LOP3.LUT R34, R34, 0xffff, RZ, 0xc0, !PT ;  /* 0x0000ffff22227812 */ /* 0x000fe200078ec0ff */
[----:B------:R0:W-:Y:S01]  /*33dc0*/  STL [R1+0xb0], R17 ;  /* 0x0000b01101007387 */ /* 0x0001e20000100800 */
[----:B------:R-:W-:-:S02]  /*33dd0*/  LOP3.LUT R36, R46, 0xffff, RZ, 0xc0, !PT ;  /* 0x0000ffff2e247812 */ /* 0x000fc400078ec0ff */
[----:B------:R-:W-:Y:S01]  /*33de0*/  LOP3.LUT R37, R50, 0xffff, RZ, 0xc0, !PT ;  /* 0x0000ffff32257812 */ /* 0x000fe200078ec0ff */
[----:B------:R-:W-:Y:S01]  /*33df0*/  STL [R1+0xb8], R21 ;  /* 0x0000b81501007387 */ /* 0x000fe20000100800 */
[----:B---3--:R-:W-:Y:S02]  /*33e00*/  PRMT R16, R16, 0x3340, R17 ;  /* 0x0000334010107816 */ /* 0x008fe40000000011 */
[----:B------:R-:W-:Y:S01]  /*33e10*/  PRMT R0, R15, 0x5410, R0 ;  /* 0x000054100f007816 */ /* 0x000fe20000000000 */
[----:B------:R1:W-:Y:S01]  /*33e20*/  STL [R1+0xa4], R2 ;  /* 0x0000a40201007387 */ /* 0x0003e20000100800 */
[----:B------:R-:W-:Y:S02]  /*33e30*/  PRMT R3, R37, 0x3340, R1 ;  /* 0x0000334025037816 */ /* 0x000fe40000000001 */
[----:B0-----:R-:W-:Y:S02]  /*33e40*/  PRMT R17, R34, 0x3340, R36 ;  /* 0x0000334022117816 */ /* 0x001fe40000000024 */
[----:B------:R-:W-:-:S02]  /*33e50*/  PRMT R20, R20, 0x3340, R21 ;  /* 0x0000334014147816 */ /* 0x000fc40000000015 */
[--C-:B-1----:R-:W-:Y:S02]  /*33e60*/  PRMT R2, R2, 0x3340, R1.reuse ;  /* 0x0000334002027816 */ /* 0x102fe40000000001 */
[----:B------:R-:W-:Y:S01]  /*33e70*/  LOP3.LUT R35, R49, 0xffff, RZ, 0xc0, !PT ;  /* 0x0000ffff31237812 */ /* 0x000fe200078ec0ff */
[----:B------:R0:W-:Y:S01]  /*33e80*/  STL [R1+0x4c0], R0 ;  /* 0x0004c00001007387 */ /* 0x0001e20000100800 */
[----:B------:R-:W-:Y:S02]  /*33e90*/  PRMT R15, R16, 0x5410, R2 ;  /* 0x00005410100f7816 */ /* 0x000fe40000000002 */
[----:B------:R-:W-:Y:S02]  /*33ea0*/  PRMT R4, R35, 0x3340, R1 ;  /* 0x0000334023047816 */ /* 0x000fe40000000001 */
[----:B------:R-:W-:Y:S01]  /*33eb0*/  PRMT R2, R17, 0x5410, R3 ;  /* 0x0000541011027816 */ /* 0x000fe20000000003 */
[----:B------:R2:W-:Y:S01]  /*33ec0*/  STL [R1+0x4bc], R15 ;  /* 0x0004bc0f01007387 */ /* 0x0005e20000100800 */
[----:B0-----:R-:W-:-:S02]  /*33ed0*/  PRMT R0, R20, 0x5410, R4 ;  /* 0x0000541014007816 */ /* 0x001fc40000000004 */
[----:B------:R-:W-:Y:S01]  /*33ee0*/  LOP3.LUT R17, R48, 0xffff, RZ, 0xc0, !PT ;  /* 0x0000ffff30117812 */ /* 0x000fe200078ec0ff */
[----:B------:R-:W-:Y:S04]  /*33ef0*/  STL [R1+0x474], R2 ;  /* 0x0004740201007387 */ /* 0x000fe80000100800 */
[----:B------:R0:W-:Y:S04]  /*33f00*/  STL [R1+0x470], R0 ;  /* 0x0004700001007387 */ /* 0x0001e80000100800 */
[----:B------:R-:W-:Y:S01]  /*33f10*/  STL [R1+0xd0], R17 ;  /* 0x0000d01101007387 */ /* 0x000fe20000100800 */
[----:B------:R-:W-:-:S02]  /*33f20*/  LOP3.LUT R21, R5, 0xffff, RZ, 0xc0, !PT ;  /* 0x0000ffff05157812 */ /* 0x000fc400078ec0ff */
[----:B------:R-:W-:-:S03]  /*33f30*/  LOP3.LUT R4, R9, 0xffff, RZ, 0xc0, !PT ;  /* 0x0000ffff09047812 */ /* 0x000fc600078ec0ff */
[----:B------:R-:W-:Y:S04]  /*33f40*/  STL [R1+0xcc], R21 ;  /* 0x0000cc1501007387 */ /* 0x000fe80000100800 */
[----:B------:R-:W-:Y:S04]  /*33f50*/  STL [R1+0xc4], R4 ;  /* 0x0000c40401007387 */ /* 0x000fe80000100800 */
[----:B------:R-:W3:Y:S01]  /*33f60*/  LDL.LU R9, [R1+0x7c8] ;  /* 0x0007c80001097983 */ /* 0x000ee20000300800 */
[----:B------:R-:W-:-:S03]  /*33f70*/  LOP3.LUT R25, R11, 0xffff, RZ, 0xc0, !PT ;  /* 0x0000ffff0b197812 */ /* 0x000fc600078ec0ff */
[----:B------:R-:W4:Y:S04]  /*33f80*/  LDL.LU R46, [R1+0x7c4] ;  /* 0x0007c400012e7983 */ /* 0x000f280000300800 */
[----:B------:R-:W4:Y:S01]  /*33f90*/  LDL.LU R49, [R1+0x598] ;  /* 0x0005980001317983 */ /* 0x000f220000300800 */
[----:B--2---:R-:W-:-:S05]  /*33fa0*/  LOP3.LUT R15, R61, 0xffff, RZ, 0xc0, !PT ;  /* 0x0000ffff3d0f7812 */ /* 0x004fca00078ec0ff */
[----:B------:R1:W-:Y:S04]  /*33fb0*/  STL [R1+0x80], R15 ;  /* 0x0000800f01007387 */ /* 0x0003e80000100800 */
        /* <DEDUP_REMOVED lines=9> */
[----:B------:R-:W-:-:S02]  /*34050*/  LOP3.LUT R27, R32, 0xffff, RZ, 0xc0, !PT ;  /* 0x0000ffff201b7812 */ /* 0x000fc400078ec0ff */
[----:B------:R-:W-:Y:S02]  /*34060*/  LOP3.LUT R30, R19, 0xffff, RZ, 0xc0, !PT ;  /* 0x0000ffff131e7812 */ /* 0x000fe400078ec0ff */
[----:B------:R-:W-:Y:S02]  /*34070*/  LOP3.LUT R26, R42, 0xffff, RZ, 0xc0, !PT ;  /* 0x0000ffff2a1a7812 */ /* 0x000fe400078ec0ff */
[----:B------:R-:W-:Y:S02]  /*34080*/  LOP3.LUT R42, R6, 0xffff, RZ, 0xc0, !PT ;  /* 0x0000ffff062a7812 */ /* 0x000fe400078ec0ff */
[----:B------:R-:W-:Y:S02]  /*34090*/  LOP3.LUT R20, R31, 0xffff, RZ, 0xc0, !PT ;  /* 0x0000ffff1f147812 */ /* 0x000fe400078ec0ff */
[----:B------:R-:W-:Y:S02]  /*340a0*/  LOP3.LUT R28, R18, 0xffff, RZ, 0xc0, !PT ;  /* 0x0000ffff121c7812 */ /* 0x000fe400078ec0ff */
[----:B0-----:R-:W-:-:S02]  /*340b0*/  PRMT R0, R30, 0x3340, R1 ;  /* 0x000033401e007816 */ /* 0x001fc40000000001 */
[----:B------:R-:W-:Y:S02]  /*340c0*/  PRMT R6, R25, 0x3340, R27 ;  /* 0x0000334019067816 */ /* 0x000fe4000000001b */
[----:B------:R-:W-:Y:S02]  /*340d0*/  LOP3.LUT R43, R43, 0xffff, RZ, 0xc0, !PT ;  /* 0x0000ffff2b2b7812 */ /* 0x000fe400078ec0ff */
[--C-:B------:R-:W-:Y:S02]  /*340e0*/  PRMT R2, R28, 0x3340, R1.reuse ;  /* 0x000033401c027816 */ /* 0x100fe40000000001 */
[----:B-1----:R-:W-:Y:S02]  /*340f0*/  PRMT R15, R15, 0x3340, R20 ;  /* 0x000033400f0f7816 */ /* 0x002fe40000000014 */
[----:B------:R-:W-:Y:S02]  /*34100*/  PRMT R0, R6, 0x5410, R0 ;  /* 0x0000541006007816 */ /* 0x000fe40000000000 */
[----:B------:R-:W-:-:S02]  /*34110*/  PRMT R3, R42, 0x3340, R1 ;  /* 0x000033402a037816 */ /* 0x000fc40000000001 */
[----:B------:R-:W-:Y:S02]  /*34120*/  PRMT R16, R26, 0x3340, R43 ;  /* 0x000033401a107816 */ /* 0x000fe4000000002b */
[----:B------:R-:W-:Y:S02]  /*34130*/  PRMT R4, R4, 0x3340, R1 ;  /* 0x0000334004047816 */ /* 0x000fe40000000001 */
[----:B------:R-:W-:Y:S01]  /*34140*/  PRMT R17, R17, 0x3340, R21 ;  /* 0x0000334011117816 */ /* 0x000fe20000000015 */
[----:B------:R0:W-:Y:S01]  /*34150*/  STL [R1+0x460], R0 ;  /* 0x0004600001007387 */ /* 0x0001e20000100800 */
[----:B------:R-:W-:Y:S02]  /*34160*/  PRMT R6, R15, 0x5410, R2 ;  /* 0x000054100f067816 */ /* 0x000fe40000000002 */
[----:B------:R-:W-:-:S03]  /*34170*/  PRMT R2, R16, 0x5410, R3 ;  /* 0x0000541010027816 */ /* 0x000fc60000000003 */
[----:B------:R-:W-:Y:S01]  /*34180*/  STL [R1+0x45c], R6 ;  /* 0x00045c0601007387 */ /* 0x000fe20000100800 */
[----:B0-----:R-:W-:-:S03]  /*34190*/  PRMT R0, R17, 0x5410, R4 ;  /* 0x0000541011007816 */ /* 0x001fc60000000004 */
[----:B------:R-:W-:Y:S04]  /*341a0*/  STL [R1+0x458], R2 ;  /* 0x0004580201007387 */ /* 0x000fe80000100800 */
[----:B------:R-:W-:Y:S01]  /*341b0*/  STL [R1+0x410], R0 ;  /* 0x0004100001007387 */ /* 0x000fe20000100800 */
[----:B---3--:R-:W-:Y:S02]  /*341c0*/  LOP3.LUT R9, R9, 0xffff, RZ, 0xc0, !PT ;  /* 0x0000ffff09097812 */ /* 0x008fe400078ec0ff */
[----:B----4-:R-:W-:-:S03]  /*341d0*/  LOP3.LUT R31, R46, 0xffff, RZ, 0xc0, !PT ;  /* 0x0000ffff2e1f7812 */ /* 0x010fc600078ec0ff */
[----:B------:R0:W-:Y:S01]  /*341e0*/  STL [R1+0x150], R9 ;  /* 0x0001500901007387 */ /* 0x0001e20000100800 */
[----:B------:R-:W-:-:S03]  /*341f0*/  LOP3.LUT R21, R49, 0xffff, RZ, 0xc0, !PT ;  /* 0x0000ffff31157812 */ /* 0x000fc600078ec0ff */
[----:B------:R-:W3:Y:S01]  /*34200*/  LDL.LU R46, [R1+0x7cc] ;  /* 0x0007cc00012e7983 */ /* 0x000ee20000300800 */
[----:B--2---:R-:W-:Y:S02]  /*34210*/  LOP3.LUT R15, R5, 0xffff, RZ, 0xc0, !PT ;  /* 0x0000ffff050f7812 */ /* 0x004fe400078ec0ff */
[----:B------:R-:W-:-:S03]  /*34220*/  LOP3.LUT R11, R11, 0xffff, RZ, 0xc0, !PT ;  /* 0x0000ffff0b0b7812 */ /* 0x000fc600078ec0ff */
[----:B------:R-:W-:Y:S04]  /*34230*/  STL [R1+0xc0], R15 ;  /* 0x0000c00f01007387 */ /* 0x000fe80000100800 */
[----:B------:R-:W2:Y:S01]  /*34240*/  LDL.LU R49, [R1+0x5d4] ;  /* 0x0005d40001317983 */ /* 0x000ea20000300800 */
[----:B------:R-:W-:-:S03]  /*34250*/  LOP3.LUT R32, R58, 0xffff, RZ, 0xc0, !PT ;  /* 0x0000ffff3a207812 */ /* 0x000fc600078ec0ff */
[----:B------:R-:W4:Y:S01]  /*34260*/  LDL.LU R5, [R1+0x5d0] ;  /* 0x0005d00001057983 */ /* 0x000f220000300800 */
[----:B------:R-:W-:-:S03]  /*34270*/  LOP3.LUT R16, R47, 0xffff, RZ, 0xc0, !PT ;  /* 0x0000ffff2f107812 */ /* 0x000fc600078ec0ff */
[----:B------:R1:W-:Y:S01]  /*34280*/  STL [R1+0x140], R11 ;  /* 0x0001400b01007387 */ /* 0x0003e20000100800 */
[----:B------:R-:W-:-:S03]  /*34290*/  LOP3.LUT R22, R33, 0xffff, RZ, 0xc0, !PT ;  /* 0x0000ffff21167812 */ /* 0x000fc600078ec0ff */
[----:B------:R-:W-:Y:S01]  /*342a0*/  STL [R1+0x84], R16 ;  /* 0x0000841001007387 */ /* 0x000fe20000100800 */
[----:B------:R-:W-:-:S03]  /*342b0*/  LOP3.LUT R33, R51, 0xffff, RZ, 0xc0, !PT ;  /* 0x0000ffff33217812 */ /* 0x000fc600078ec0ff */
[----:B------:R-:W4:Y:S01]  /*342c0*/  LDL.LU R57, [R1+0x574] ;  /* 0x0005740001397983 */ /* 0x000f220000300800 */
[----:B------:R-:W-:-:S03]  /*342d0*/  LOP3.LUT R3, R48, 0xffff, RZ, 0xc0, !PT ;  /* 0x0000ffff30037812 */ /* 0x000fc600078ec0ff */
[----:B------:R-:W4:Y:S01]  /*342e0*/  LDL.LU R58, [R1+0x514] ;  /* 0x00051400013a7983 */ /* 0x000f220000300800 */
[----:B------:R-:W-:Y:S02]  /*342f0*/  LOP3.LUT R23, R50, 0xffff, RZ, 0xc0, !PT ;  /* 0x0000ffff32177812 */ /* 0x000fe400078ec0ff */
[----:B------:R-:W-:Y:S01]  /*34300*/  LOP3.LUT R4, R61, 0xffff, RZ, 0xc0, !PT ;  /* 0x0000ffff3d047812 */ /* 0x000fe200078ec0ff */
[----:B------:R1:W-:Y:S04]  /*34310*/  STL [R1+0x400], R3 ;  /* 0x0004000301007387 */ /* 0x0003e80000100800 */
[----:B------:R-:W4:Y:S04]  /*34320*/  LDL.LU R47, [R1+0x510] ;  /* 0x00051000012f7983 */ /* 0x000f280000300800 */
[----:B------:R-:W4:Y:S04]  /*34330*/  LDL.LU R51, [R1+0x4b4] ;  /* 0x0004b40001337983 */ /* 0x000f280000300800 */
[----:B------:R-:W4:Y:S01]  /*34340*/  LDL.LU R50, [R1+0x454] ;  /* 0x0004540001327983 */ /* 0x000f220000300800 */
[----:B------:R-:W-:-:S03]  /*34350*/  PRMT R17, R9, 0x3340, R11 ;  /* 0x0000334009117816 */ /* 0x000fc6000000000b */
[----:B------:R1:W-:Y:S04]  /*34360*/  STL [R1+0x174], R4 ;  /* 0x0001740401007387 */ /* 0x0003e80000100800 */
[----:B------:R-:W4:Y:S04]  /*34370*/  LDL.LU R48, [R1+0x450] ;  /* 0x0004500001307983 */ /* 0x000f280000300800 */
[----:B0-----:R-:W4:Y:S04]  /*34380*/  LDL.LU R9, [R1+0x330] ;  /* 0x0003300001097983 */ /* 0x001f280000300800 */
[----:B-1----:R-:W4:Y:S04]  /*34390*/  LDL.LU R11, [R1+0x70] ;  /* 0x00007000010b7983 */ /* 0x002f280000300800 */
[----:B------:R-:W4:Y:S01]  /*343a0*/  LDL.LU R61, [R1+0xc] ;  /* 0x00000c00013d7983 */ /* 0x000f220000300800 */
[----:B------:R-:W-:-:S02]  /*343b0*/  PRMT R0, R33, 0x3340, R1 ;  /* 0x0000334021007816 */ /* 0x000fc40000000001 */
[----:B------:R-:W-:Y:S02]  /*343c0*/  PRMT R6, R31, 0x3340, R32 ;  /* 0x000033401f067816 */ /* 0x000fe40000000020 */
[--C-:B------:R-:W-:Y:S02]  /*343d0*/  PRMT R3, R3, 0x3340, R1.reuse ;  /* 0x0000334003037816 */ /* 0x100fe40000000001 */
[----:B------:R-:W-:Y:S02]  /*343e0*/  PRMT R15, R15, 0x3340, R16 ;  /* 0x000033400f0f7816 */ /* 0x000fe40000000010 */
[----:B------:R-:W-:Y:S02]  /*343f0*/  PRMT R0, R6, 0x5410, R0 ;  /* 0x0000541006007816 */ /* 0x000fe40000000000 */
[----:B------:R-:W-:Y:S02]  /*34400*/  PRMT R2, R23, 0x3340, R1 ;  /* 0x0000334017027816 */ /* 0x000fe40000000001 */
[----:B------:R-:W-:-:S02]  /*34410*/  PRMT R16, R21, 0x3340, R22 ;  /* 0x0000334015107816 */ /* 0x000fc40000000016 */
[----:B------:R-:W-:Y:S01]  /*34420*/  PRMT R4, R4, 0x3340, R1 ;  /* 0x0000334004047816 */ /* 0x000fe20000000001 */
[----:B------:R0:W-:Y:S01]  /*34430*/  STL [R1+0x40c], R0 ;  /* 0x00040c0001007387 */ /* 0x0001e20000100800 */
[----:B------:R-:W-:Y:S02]  /*34440*/  PRMT R3, R15, 0x5410, R3 ;  /* 0x000054100f037816 */ /* 0x000fe40000000003 */
[----:B------:R-:W-:-:S03]  /*34450*/  PRMT R2, R16, 0x5410, R2 ;  /* 0x0000541010027816 */ /* 0x000fc60000000002 */
[----:B------:R-:W-:Y:S01]  /*34460*/  STL [R1+0x408], R3 ;  /* 0x0004080301007387 */ /* 0x000fe20000100800 */
[----:B0-----:R-:W-:-:S03]  /*34470*/  PRMT R0, R17, 0x5410, R4 ;  /* 0x0000541011007816 */ /* 0x001fc60000000004 */
[----:B------:R-:W-:Y:S01]  /*34480*/  STL [R1+0x404], R2 ;  /* 0x0004040201007387 */ /* 0x000fe20000100800 */
[----:B---3--:R-:W-:-:S03]  /*34490*/  LOP3.LUT R6, R46, 0xffff, RZ, 0xc0, !PT ;  /* 0x0000ffff2e067812 */ /* 0x008fc600078ec0ff */
[----:B------:R0:W-:Y:S04]  /*344a0*/  STL [R1+0x2f8], R0 ;  /* 0x0002f80001007387 */ /* 0x0001e80000100800 */
[----:B------:R-:W3:Y:S04]  /*344b0*/  LDL.LU R46, [R1+0x334] ;  /* 0x00033400012e7983 */ /* 0x000ee80000300800 */
[----:B------:R-:W-:Y:S01]  /*344c0*/  STL [R1+0x138], R6 ;  /* 0x0001380601007387 */ /* 0x000fe20000100800 */
[----:B--2---:R-:W-:-:S03]  /*344d0*/  LOP3.LUT R16, R49, 0xffff, RZ, 0xc0, !PT ;  /* 0x0000ffff31107812 */ /* 0x004fc600078ec0ff */
[----:B------:R-:W2:Y:S01]  /*344e0*/  LDL.LU R49, [R1+0x2f0] ;  /* 0x0002f00001317983 */ /* 0x000ea20000300800 */
[----:B----4-:R-:W-:-:S03]  /*344f0*/  LOP3.LUT R15, R5, 0xffff, RZ, 0xc0, !PT ;  /* 0x0000ffff050f7812 */ /* 0x010fc600078ec0ff */
[----:B------:R-:W-:Y:S04]  /*34500*/  STL [R1+0x17c], R16 ;  /* 0x00017c1001007387 */ /* 0x000fe80000100800 */
[----:B------:R-:W-:Y:S04]  /*34510*/  STL [R1+0x144], R15 ;  /* 0x0001440f01007387 */ /* 0x000fe80000100800 */
[----:B------:R-:W4:Y:S01]  /*34520*/  LDL.LU R5, [R1+0x2d4] ;  /* 0x0002d40001057983 */ /* 0x000f220000300800 */
[----:B------:R-:W-:Y:S02]  /*34530*/  LOP3.LUT R38, R57, 0xffff, RZ, 0xc0, !PT ;  /* 0x0000ffff39267812 */ /* 0x000fe400078ec0ff */
[----:B------:R-:W-:-:S03]  /*34540*/  LOP3.LUT R19, R58, 0xffff, RZ, 0xc0, !PT ;  /* 0x0000ffff3a137812 */ /* 0x000fc600078ec0ff */
[----:B------:R-:W-:Y:S04]  /*34550*/  STL [R1+0x10c], R38 ;  /* 0x00010c2601007387 */ /* 0x000fe80000100800 */
[----:B------:R-:W-:Y:S01]  /*34560*/  STL [R1+0x178], R19 ;  /* 0x0001781301007387 */ /* 0x000fe20000100800 */
[----:B------:R-:W-:Y:S02]  /*34570*/  LOP3.LUT R24, R47, 0xffff, RZ, 0xc0, !PT ;  /* 0x0000ffff2f187812 */ /* 0x000fe400078ec0ff */
[----:B0-----:R-:W-:Y:S02]  /*34580*/  LOP3.LUT R0, R51, 0xffff, RZ, 0xc0, !PT ;  /* 0x0000ffff33007812 */ /* 0x001fe400078ec0ff */
[----:B------:R-:W-:-:S03]  /*34590*/  LOP3.LUT R3, R50, 0xffff, RZ, 0xc0, !PT ;  /* 0x0000ffff32037812 */ /* 0x000fc600078ec0ff */
[----:B------:R0:W-:Y:S04]  /*345a0*/  STL [R1+0xd8], R0 ;  /* 0x0000d80001007387 */ /* 0x0001e80000100800 */
[----:B------:R-:W-:Y:S01]  /*345b0*/  STL [R1+0x13c], R24 ;  /* 0x00013c1801007387 */ /* 0x000fe20000100800 */
[----:B------:R-:W-:-:S03]  /*345c0*/  LOP3.LUT R2, R48, 0xffff, RZ, 0xc0, !PT ;  /* 0x0000ffff30027812 */ /* 0x000fc600078ec0ff */
[----:B------:R-:W-:Y:S01]  /*345d0*/  STL [R1+0x170], R3 ;  /* 0x0001700301007387 */ /* 0x000fe20000100800 */
[----:B------:R-:W-:-:S03]  /*345e0*/  LOP3.LUT R17, R9, 0xffff, RZ, 0xc0, !PT ;  /* 0x0000ffff09117812 */ /* 0x000fc600078ec0ff */
[----:B------:R-:W4:Y:S01]  /*345f0*/  LDL.LU R58, [R1+0x2d0] ;  /* 0x0002d000013a7983 */ /* 0x000f220000300800 */
[----:B------:R-:W-:-:S03]  /*34600*/  LOP3.LUT R18, R11, 0xffff, RZ, 0xc0, !PT ;  /* 0x0000ffff0b127812 */ /* 0x000fc600078ec0ff */
[----:B------:R-:W4:Y:S01]  /*34610*/  LDL.LU R51, [R1+0x78] ;  /* 0x0000780001337983 */ /* 0x000f220000300800 */
[----:B------:R-:W-:-:S03]  /*34620*/  LOP3.LUT R4, R61, 0xffff, RZ, 0xc0, !PT ;  /* 0x0000ffff3d047812 */ /* 0x000fc600078ec0ff */
[----:B------:R1:W-:Y:S04]  /*34630*/  STL [R1+0x154], R2 ;  /* 0x0001540201007387 */ /* 0x0003e80000100800 */
[----:B------:R-:W4:Y:S04]  /*34640*/  LDL.LU R50, [R1+0x64] ;  /* 0x0000640001327983 */ /* 0x000f280000300800 */
[----:B------:R-:W4:Y:S04]  /*34650*/  LDL.LU R48, [R1+0x60] ;  /* 0x0000600001307983 */ /* 0x000f280000300800 */
[----:B------:R-:W-:Y:S04]  /*34660*/  STL [R1+0x190], R17 ;  /* 0x0001901101007387 */ /* 0x000fe80000100800 */
[----:B------:R-:W-:Y:S04]  /*34670*/  STL [R1+0x18c], R18 ;  /* 0x00018c1201007387 */ /* 0x000fe80000100800 */
[----:B------:R3:W-:Y:S04]  /*34680*/  STL [R1+0x1dc], R4 ;  /* 0x0001dc0401007387 */ /* 0x0007e80000100800 */
[----:B------:R-:W4:Y:S04]  /*34690*/  LDL.LU R9, [R1+0x4c] ;  /* 0x00004c0001097983 */ /* 0x000f280000300800 */
[----:B------:R-:W4:Y:S04]  /*346a0*/  LDL.LU R11, [R1+0x20] ;  /* 0x00002000010b7983 */ /* 0x000f280000300800 */
[----:B------:R-:W4:Y:S01]  /*346b0*/  LDL.LU R61, [R1+0x4] ;  /* 0x00000400013d7983 */ /* 0x000f220000300800 */
[----:B0-----:R-:W-:-:S02]  /*346c0*/  PRMT R0, R0, 0x3340, R1 ;  /* 0x0000334000007816 */ /* 0x001fc40000000001 */
[----:B------:R-:W-:Y:S02]  /*346d0*/  PRMT R6, R6, 0x3340, R38 ;  /* 0x0000334006067816 */ /* 0x000fe40000000026 */
[--C-:B-1----:R-:W-:Y:S02]  /*346e0*/  PRMT R2, R2, 0x3340, R1.reuse ;  /* 0x0000334002027816 */ /* 0x102fe40000000001 */
[----:B------:R-:W-:Y:S02]  /*346f0*/  PRMT R15, R15, 0x3340, R24 ;  /* 0x000033400f0f7816 */ /* 0x000fe40000000018 */
[----:B------:R-:W-:Y:S02]  /*34700*/  PRMT R0, R6, 0x5410, R0 ;  /* 0x0000541006007816 */ /* 0x000fe40000000000 */
[----:B------:R-:W-:Y:S02]  /*34710*/  PRMT R3, R3, 0x3340, R1 ;  /* 0x0000334003037816 */ /* 0x000fe40000000001 */
[----:B------:R-:W-:-:S02]  /*34720*/  PRMT R16, R16, 0x3340, R19 ;  /* 0x0000334010107816 */ /* 0x000fc40000000013 */
[----:B---3--:R-:W-:Y:S02]  /*34730*/  PRMT R4, R4, 0x3340, R1 ;  /* 0x0000334004047816 */ /* 0x008fe40000000001 */
[----:B------:R-:W-:Y:S02]  /*34740*/  PRMT R17, R17, 0x3340, R18 ;  /* 0x0000334011117816 */ /* 0x000fe40000000012 */
[----:B------:R-:W-:Y:S01]  /*34750*/  PRMT R6, R15, 0x5410, R2 ;  /* 0x000054100f067816 */ /* 0x000fe20000000002 */
[----:B------:R0:W-:Y:S01]  /*34760*/  STL [R1+0x2cc], R0 ;  /* 0x0002cc0001007387 */ /* 0x0001e20000100800 */
[----:B------:R-:W-:-:S03]  /*34770*/  PRMT R2, R16, 0x5410, R3 ;  /* 0x0000541010027816 */ /* 0x000fc60000000003 */
[----:B------:R1:W-:Y:S01]  /*34780*/  STL [R1+0x2d8], R6 ;  /* 0x0002d80601007387 */ /* 0x0003e20000100800 */
[----:B0-----:R-:W-:-:S03]  /*34790*/  PRMT R0, R17, 0x5410, R4 ;  /* 0x0000541011007816 */ /* 0x001fc60000000004 */
[----:B------:R0:W-:Y:S01]  /*347a0*/  STL [R1+0x2c8], R2 ;  /* 0x0002c80201007387 */ /* 0x0001e20000100800 */
[----:B-1----:R-:W-:-:S03]  /*347b0*/  LOP3.LUT R6, R46, 0xffff, RZ, 0xc0, !PT ;  /* 0x0000ffff2e067812 */ /* 0x002fc600078ec0ff */
[----:B------:R1:W-:Y:S04]  /*347c0*/  STL [R1+0x348], R0 ;  /* 0x0003480001007387 */ /* 0x0003e80000100800 */
[----:B------:R-:W3:Y:S04]  /*347d0*/  LDL.LU R47, [R1+0x7d0] ;  /* 0x0007d000012f7983 */ /* 0x000ee80000300800 */
[----:B------:R-:W-:Y:S01]  /*347e0*/  STL [R1+0x160], R6 ;  /* 0x0001600601007387 */ /* 0x000fe20000100800 */
[----:B0-----:R-:W-:Y:S02]  /*347f0*/  LOP3.LUT R2, R12, 0xffff, RZ, 0xc0, !PT ;  /* 0x0000ffff0c027812 */ /* 0x001fe400078ec0ff */
[----:B--2---:R-:W-:-:S02]  /*34800*/  LOP3.LUT R15, R49, 0xffff, RZ, 0xc0, !PT ;  /* 0x0000ffff310f7812 */ /* 0x004fc400078ec0ff */
[----:B------:R-:W2:Y:S01]  /*34810*/  LDL.LU R49, [R1+0x540] ;  /* 0x0005400001317983 */ /* 0x000ea20000300800 */
[----:B----4-:R-:W-:-:S03]  /*34820*/  LOP3.LUT R17, R5, 0xffff, RZ, 0xc0, !PT ;  /* 0x0000ffff05117812 */ /* 0x010fc600078ec0ff */
[----:B------:R-:W4:Y:S04]  /*34830*/  LDL.LU R5, [R1+0x480] ;  /* 0x0004800001057983 */ /* 0x000f280000300800 */
[----:B------:R-:W-:Y:S04]  /*34840*/  STL [R1+0x19c], R17 ;  /* 0x00019c1101007387 */ /* 0x000fe80000100800 */
[----:B------:R-:W4:Y:S01]  /*34850*/  LDL.LU R46, [R1+0x2f4] ;  /* 0x0002f400012e7983 */ /* 0x000f220000300800 */
[----:B------:R-:W-:Y:S02]  /*34860*/  LOP3.LUT R19, R58, 0xffff, RZ, 0xc0, !PT ;  /* 0x0000ffff3a137812 */ /* 0x000fe400078ec0ff */
[----:B------:R-:W-:-:S02]  /*34870*/  LOP3.LUT R52, R51, 0xffff, RZ, 0xc0, !PT ;  /* 0x0000ffff33347812 */ /* 0x000fc400078ec0ff */
[----:B------:R-:W4:Y:S04]  /*34880*/  LDL.LU R51, [R1+0x294] ;  /* 0x0002940001337983 */ /* 0x000f280000300800 */
[----:B------:R-:W-:Y:S01]  /*34890*/  STL [R1+0x198], R19 ;  /* 0x0001981301007387 */ /* 0x000fe20000100800 */
[----:B------:R-:W-:-:S03]  /*348a0*/  LOP3.LUT R18, R48, 0xffff, RZ, 0xc0, !PT ;  /* 0x0000ffff30127812 */ /* 0x000fc600078ec0ff */
[----:B------:R-:W-:Y:S01]  /*348b0*/  STL [R1+0x15c], R52 ;  /* 0x00015c3401007387 */ /* 0x000fe20000100800 */
[----:B------:R-:W-:Y:S02]  /*348c0*/  LOP3.LUT R16, R50, 0xffff, RZ, 0xc0, !PT ;  /* 0x0000ffff32107812 */ /* 0x000fe400078ec0ff */
[----:B------:R-:W-:Y:S02]  /*348d0*/  LOP3.LUT R38, R9, 0xffff, RZ, 0xc0, !PT ;  /* 0x0000ffff09267812 */ /* 0x000fe400078ec0ff */
[----:B-1----:R-:W-:Y:S02]  /*348e0*/  LOP3.LUT R0, R11, 0xffff, RZ, 0xc0, !PT ;  /* 0x0000ffff0b007812 */ /* 0x002fe400078ec0ff */
[----:B------:R-:W4:Y:S04]  /*348f0*/  LDL.LU R11, [R1+0x290] ;  /* 0x00029000010b7983 */ /* 0x000f280000300800 */
[----:B------:R-:W-:Y:S04]  /*34900*/  STL [R1+0x194], R18 ;  /* 0x0001941201007387 */ /* 0x000fe80000100800 */
[----:B------:R-:W-:Y:S04]  /*34910*/  STL [R1+0x184], R38 ;  /* 0x0001842601007387 */ /* 0x000fe80000100800 */
[----:B------:R0:W-:Y:S04]  /*34920*/  STL [R1+0x180], R0 ;  /* 0x0001800001007387 */ /* 0x0001e80000100800 */
[----:B------:R-:W4:Y:S01]  /*34930*/  LDL.LU R50, [R1+0x74] ;  /* 0x0000740001327983 */ /* 0x000f220000300800 */
[----:B------:R-:W-:-:S03]  /*34940*/  LOP3.LUT R24, R61, 0xffff, RZ, 0xc0, !PT ;  /* 0x0000ffff3d187812 */ /* 0x000fc600078ec0ff */
[----:B------:R-:W4:Y:S04]  /*34950*/  LDL.LU R48, [R1+0x44] ;  /* 0x0000440001307983 */ /* 0x000f280000300800 */
[----:B------:R-:W4:Y:S04]  /*34960*/  LDL.LU R9, [R1+0x8] ;  /* 0x0000080001097983 */ /* 0x000f280000300800 */
[----:B------:R1:W-:Y:S04]  /*34970*/  STL [R1+0x1a8], R2 ;  /* 0x0001a80201007387 */ /* 0x0003e80000100800 */
[----:B------:R-:W4:Y:S01]  /*34980*/  LDL.LU R61, [R1+0x48] ;  /* 0x00004800013d7983 */ /* 0x000f220000300800 */
[----:B------:R-:W-:-:S02]  /*34990*/  LOP3.LUT R3, R13, 0xffff, RZ, 0xc0, !PT ;  /* 0x0000ffff0d037812 */ /* 0x000fc400078ec0ff */
[--C-:B0-----:R-:W-:Y:S02]  /*349a0*/  PRMT R0, R0, 0x3340, R1.reuse ;  /* 0x0000334000007816 */ /* 0x101fe40000000001 */
[----:B------:R-:W-:Y:S01]  /*349b0*/  PRMT R6, R6, 0x3340, R52 ;  /* 0x0000334006067816 */ /* 0x000fe20000000034 */
[----:B------:R0:W-:Y:S01]  /*349c0*/  STL [R1+0x1ac], R3 ;  /* 0x0001ac0301007387 */ /* 0x0001e20000100800 */
[----:B-1----:R-:W-:Y:S02]  /*349d0*/  PRMT R2, R2, 0x3340, R1 ;  /* 0x0000334002027816 */ /* 0x002fe40000000001 */
[----:B------:R-:W-:Y:S02]  /*349e0*/  PRMT R12, R19, 0x3340, R38 ;  /* 0x00003340130c7816 */ /* 0x000fe40000000026 */
[----:B------:R-:W-:Y:S02]  /*349f0*/  PRMT R0, R6, 0x5410, R0 ;  /* 0x0000541006007816 */ /* 0x000fe40000000000 */
[----:B------:R-:W-:-:S02]  /*34a00*/  PRMT R13, R17, 0x3340, R18 ;  /* 0x00003340110d7816 */ /* 0x000fc40000000012 */
[--C-:B------:R-:W-:Y:S02]  /*34a10*/  PRMT R4, R24, 0x3340, R1.reuse ;  /* 0x0000334018047816 */ /* 0x100fe40000000001 */
[----:B0-----:R-:W-:Y:S02]  /*34a20*/  PRMT R3, R3, 0x3340, R1 ;  /* 0x0000334003037816 */ /* 0x001fe40000000001 */
[----:B------:R-:W-:Y:S01]  /*34a30*/  PRMT R17, R15, 0x3340, R16 ;  /* 0x000033400f117816 */ /* 0x000fe20000000010 */
[----:B------:R0:W-:Y:S01]  /*34a40*/  STL [R1+0x330], R0 ;  /* 0x0003300001007387 */ /* 0x0001e20000100800 */
[----:B------:R-:W-:Y:S02]  /*34a50*/  PRMT R6, R12, 0x5410, R2 ;  /* 0x000054100c067816 */ /* 0x000fe40000000002 */
[----:B------:R-:W-:Y:S02]  /*34a60*/  PRMT R2, R13, 0x5410, R3 ;  /* 0x000054100d027816 */ /* 0x000fe40000000003 */
[----:B---3--:R-:W-:Y:S01]  /*34a70*/  LOP3.LUT R38, R47, 0xffff, RZ, 0xc0, !PT ;  /* 0x0000ffff2f267812 */ /* 0x008fe200078ec0ff */
[----:B------:R-:W-:Y:S01]  /*34a80*/  STL [R1+0x334], R6 ;  /* 0x0003340601007387 */ /* 0x000fe20000100800 */
[----:B0-----:R-:W-:-:S03]  /*34a90*/  PRMT R0, R17, 0x5410, R4 ;  /* 0x0000541011007816 */ /* 0x001fc60000000004 */
[----:B------:R-:W-:Y:S04]  /*34aa0*/  STL [R1+0x32c], R2 ;  /* 0x00032c0201007387 */ /* 0x000fe80000100800 */
[----:B------:R-:W-:Y:S04]  /*34ab0*/  STL [R1+0x3c4], R0 ;  /* 0x0003c40001007387 */ /* 0x000fe80000100800 */
[----:B------:R-:W-:Y:S01]  /*34ac0*/  STL [R1+0x78], R38 ;  /* 0x0000782601007387 */ /* 0x000fe20000100800 */
[----:B------:R-:W-:Y:S02]  /*34ad0*/  LOP3.LUT R4, R7, 0xffff, RZ, 0xc0, !PT ;  /* 0x0000ffff07047812 */ /* 0x000fe400078ec0ff */
[----:B--2---:R-:W-:-:S05]  /*34ae0*/  LOP3.LUT R49, R49, 0xffff, RZ, 0xc0, !PT ;  /* 0x0000ffff31317812 */ /* 0x004fca00078ec0ff */
[----:B------:R-:W-:Y:S01]  /*34af0*/  STL [R1+0xc8], R49 ;  /* 0x0000c83101007387 */ /* 0x000fe20000100800 */
[----:B----4-:R-:W-:-:S05]  /*34b00*/  LOP3.LUT R5, R5, 0xffff, RZ, 0xc0, !PT ;  /* 0x0000ffff05057812 */ /* 0x010fca00078ec0ff */
[----:B------:R0:W-:Y:S04]  /*34b10*/  STL [R1+0x4c], R5 ;  /* 0x00004c0501007387 */ /* 0x0001e80000100800 */
[----:B------:R-:W2:Y:S04]  /*34b20*/  LDL.LU R55, [R1+0x7dc] ;  /* 0x0007dc0001377983 */ /* 0x000ea80000300800 */
[----:B------:R-:W3:Y:S04]  /*34b30*/  LDL.LU R54, [R1+0x7d8] ;  /* 0x0007d80001367983 */ /* 0x000ee80000300800 */
[----:B------:R-:W4:Y:S01]  /*34b40*/  LDL.LU R57, [R1+0x7d4] ;  /* 0x0007d40001397983 */ /* 0x000f220000300800 */
[----:B------:R-:W-:-:S02]  /*34b50*/  PRMT R7, R5, 0x3340, R1 ;  /* 0x0000334005077816 */ /* 0x000fc40000000001 */
[----:B------:R-:W-:Y:S02]  /*34b60*/  LOP3.LUT R13, R51, 0xffff, RZ, 0xc0, !PT ;  /* 0x0000ffff330d7812 */ /* 0x000fe400078ec0ff */
[----:B------:R-:W4:Y:S01]  /*34b70*/  LDL.LU R51, [R1+0x5a0] ;  /* 0x0005a00001337983 */ /* 0x000f220000300800 */
[----:B------:R-:W-:-:S03]  /*34b80*/  LOP3.LUT R3, R11, 0xffff, RZ, 0xc0, !PT ;  /* 0x0000ffff0b037812 */ /* 0x000fc600078ec0ff */
[----:B------:R-:W4:Y:S04]  /*34b90*/  LDL.LU R11, [R1+0x564] ;  /* 0x00056400010b7983 */ /* 0x000f280000300800 */
[----:B------:R-:W4:Y:S01]  /*34ba0*/  LDL.LU R56, [R1+0x560] ;  /* 0x0005600001387983 */ /* 0x000f220000300800 */
[----:B------:R-:W-:-:S03]  /*34bb0*/  LOP3.LUT R17, R50, 0xffff, RZ, 0xc0, !PT ;  /* 0x0000ffff32117812 */ /* 0x000fc600078ec0ff */
[----:B------:R-:W4:Y:S04]  /*34bc0*/  LDL.LU R50, [R1+0x544] ;  /* 0x0005440001327983 */ /* 0x000f280000300800 */
[----:B------:R1:W-:Y:S04]  /*34bd0*/  STL [R1+0x39c], R4 ;  /* 0x00039c0401007387 */ /* 0x0003e80000100800 */
[----:B------:R-:W4:Y:S01]  /*34be0*/  LDL.LU R59, [R1+0x4e0] ;  /* 0x0004e000013b7983 */ /* 0x000f220000300800 */
[----:B------:R-:W-:-:S03]  /*34bf0*/  LOP3.LUT R19, R9, 0xffff, RZ, 0xc0, !PT ;  /* 0x0000ffff09137812 */ /* 0x000fc600078ec0ff */
[----:B------:R-:W4:Y:S04]  /*34c00*/  LDL.LU R58, [R1+0x484] ;  /* 0x00048400013a7983 */ /* 0x000f280000300800 */
[----:B0-----:R-:W4:Y:S01]  /*34c10*/  LDL.LU R5, [R1+0x420] ;  /* 0x0004200001057983 */ /* 0x001f220000300800 */
[----:B------:R-:W-:-:S03]  /*34c20*/  LOP3.LUT R6, R61, 0xffff, RZ, 0xc0, !PT ;  /* 0x0000ffff3d067812 */ /* 0x000fc600078ec0ff */
[----:B------:R-:W4:Y:S04]  /*34c30*/  LDL.LU R9, [R1+0x4a4] ;  /* 0x0004a40001097983 */ /* 0x000f280000300800 */
[----:B------:R-:W4:Y:S01]  /*34c40*/  LDL.LU R61, [R1+0x4a0] ;  /* 0x0004a000013d7983 */ /* 0x000f220000300800 */
[----:B------:R-:W-:Y:S02]  /*34c50*/  LOP3.LUT R12, R46, 0xffff, RZ, 0xc0, !PT ;  /* 0x0000ffff2e0c7812 */ /* 0x000fe400078ec0ff */
[----:B------:R-:W-:Y:S02]  /*34c60*/  LOP3.LUT R18, R48, 0xffff, RZ, 0xc0, !PT ;  /* 0x0000ffff30127812 */ /* 0x000fe400078ec0ff */
[----:B------:R-:W-:Y:S02]  /*34c70*/  LOP3.LUT R8, R8, 0xffff, RZ, 0xc0, !PT ;  /* 0x0000ffff08087812 */ /* 0x000fe400078ec0ff */
[----:B------:R-:W-:-:S02]  /*34c80*/  PRMT R0, R19, 0x3340, R1 ;  /* 0x0000334013007816 */ /* 0x000fc40000000001 */
[----:B------:R-:W-:Y:S02]  /*34c90*/  PRMT R46, R12, 0x3340, R17 ;  /* 0x000033400c2e7816 */ /* 0x000fe40000000011 */
[--C-:B------:R-:W-:Y:S02]  /*34ca0*/  PRMT R2, R8, 0x3340, R1.reuse ;  /* 0x0000334008027816 */ /* 0x100fe40000000001 */
[----:B------:R-:W-:Y:S02]  /*34cb0*/  PRMT R47, R13, 0x3340, R18 ;  /* 0x000033400d2f7816 */ /* 0x000fe40000000012 */
[----:B------:R-:W-:Y:S02]  /*34cc0*/  PRMT R0, R46, 0x5410, R0 ;  /* 0x000054102e007816 */ /* 0x000fe40000000000 */
[----:B-1----:R-:W-:Y:S02]  /*34cd0*/  PRMT R4, R4, 0x3340, R1 ;  /* 0x0000334004047816 */ /* 0x002fe40000000001 */
[----:B------:R-:W-:-:S02]  /*34ce0*/  PRMT R48, R3, 0x3340, R6 ;  /* 0x0000334003307816 */ /* 0x000fc40000000006 */
[----:B------:R-:W-:Y:S02]  /*34cf0*/  PRMT R49, R38, 0x3340, R49 ;  /* 0x0000334026317816 */ /* 0x000fe40000000031 */
[----:B------:R-:W-:Y:S01]  /*34d00*/  PRMT R38, R47, 0x5410, R2 ;  /* 0x000054102f267816 */ /* 0x000fe20000000002 */
[----:B------:R0:W-:Y:S01]  /*34d10*/  STL [R1+0x3b0], R0 ;  /* 0x0003b00001007387 */ /* 0x0001e20000100800 */
[----:B------:R-:W-:-:S03]  /*34d20*/  PRMT R2, R48, 0x5410, R4 ;  /* 0x0000541030027816 */ /* 0x000fc60000000004 */
[----:B------:R3:W-:Y:S01]  /*34d30*/  STL [R1+0x3ac], R38 ;  /* 0x0003ac2601007387 */ /* 0x0007e20000100800 */
[----:B0-----:R-:W-:-:S03]  /*34d40*/  PRMT R0, R49, 0x5410, R7 ;  /* 0x0000541031007816 */ /* 0x001fc60000000007 */
[----:B------:R-:W-:Y:S04]  /*34d50*/  STL [R1+0x3a8], R2 ;  /* 0x0003a80201007387 */ /* 0x000fe80000100800 */
[----:B------:R0:W-:Y:S01]  /*34d60*/  STL [R1+0x388], R0 ;  /* 0x0003880001007387 */ /* 0x0001e20000100800 */
[----:B--2---:R-:W-:Y:S02]  /*34d70*/  LOP3.LUT R48, R55, 0xffff, RZ, 0xc0, !PT ;  /* 0x0000ffff37307812 */ /* 0x004fe400078ec0ff */
[----:B---3--:R-:W-:Y:S02]  /*34d80*/  LOP3.LUT R38, R54, 0xffff, RZ, 0xc0, !PT ;  /* 0x0000ffff36267812 */ /* 0x008fe400078ec0ff */
[----:B----4-:R-:W-:Y:S01]  /*34d90*/  LOP3.LUT R46, R57, 0xffff, RZ, 0xc0, !PT ;  /* 0x0000ffff392e7812 */ /* 0x010fe200078ec0ff */
[----:B------:R-:W-:Y:S04]  /*34da0*/  STL [R1+0x228], R48 ;  /* 0x0002283001007387 */ /* 0x000fe80000100800 */
[----:B------:R1:W-:Y:S04]  /*34db0*/  STL [R1+0x134], R46 ;  /* 0x0001342e01007387 */ /* 0x0003e80000100800 */
[----:B------:R-:W-:Y:S01]  /*34dc0*/  STL [R1+0x24c], R38 ;  /* 0x00024c2601007387 */ /* 0x000fe20000100800 */
[----:B------:R-:W-:-:S05]  /*34dd0*/  LOP3.LUT R47, R51, 0xffff, RZ, 0xc0, !PT ;  /* 0x0000ffff332f7812 */ /* 0x000fca00078ec0ff */
[----:B------:R-:W-:Y:S04]  /*34de0*/  STL [R1+0x168], R47 ;  /* 0x0001682f01007387 */ /* 0x000fe80000100800 */
[----:B------:R-:W2:Y:S04]  /*34df0*/  LDL.LU R54, [R1+0x5c4] ;  /* 0x0005c40001367983 */ /* 0x000ea80000300800 */
[----:B------:R-:W3:Y:S01]  /*34e00*/  LDL.LU R57, [R1+0x5c0] ;  /* 0x0005c00001397983 */ /* 0x000ee20000300800 */
[----:B------:R-:W-:Y:S02]  /*34e10*/  LOP3.LUT R52, R11, 0xffff, RZ, 0xc0, !PT ;  /* 0x0000ffff0b347812 */ /* 0x000fe400078ec0ff */
[----:B------:R-:W-:-:S03]  /*34e20*/  LOP3.LUT R49, R56, 0xffff, RZ, 0xc0, !PT ;  /* 0x0000ffff38317812 */ /* 0x000fc600078ec0ff */
[----:B------:R-:W-:Y:S04]  /*34e30*/  STL [R1+0x21c], R52 ;  /* 0x00021c3401007387 */ /* 0x000fe80000100800 */
[----:B------:R-:W4:Y:S04]  /*34e40*/  LDL.LU R51, [R1+0x504] ;  /* 0x0005040001337983 */ /* 0x000f280000300800 */
[----:B------:R-:W4:Y:S01]  /*34e50*/  LDL.LU R11, [R1+0x500] ;  /* 0x00050000010b7983 */ /* 0x000f220000300800 */
[----:B------:R-:W-:-:S03]  /*34e60*/  LOP3.LUT R50, R50, 0xffff, RZ, 0xc0, !PT ;  /* 0x0000ffff32327812 */ /* 0x000fc600078ec0ff */
[----:B------:R-:W-:Y:S04]  /*34e70*/  STL [R1+0x22c], R49 ;  /* 0x00022c3101007387 */ /* 0x000fe80000100800 */
[----:B------:R1:W-:Y:S01]  /*34e80*/  STL [R1+0x130], R50 ;  /* 0x0001303201007387 */ /* 0x0003e20000100800 */
[----:B------:R-:W-:Y:S02]  /*34e90*/  LOP3.LUT R53, R59, 0xffff, RZ, 0xc0, !PT ;  /* 0x0000ffff3b357812 */ /* 0x000fe400078ec0ff */
[----:B0-----:R-:W-:Y:S02]  /*34ea0*/  LOP3.LUT R0, R58, 0xffff, RZ, 0xc0, !PT ;  /* 0x0000ffff3a007812 */ /* 0x001fe400078ec0ff */
[----:B------:R-:W-:-:S03]  /*34eb0*/  LOP3.LUT R2, R5, 0xffff, RZ, 0xc0, !PT ;  /* 0x0000ffff05027812 */ /* 0x000fc600078ec0ff */
[----:B------:R0:W-:Y:S01]  /*34ec0*/  STL [R1+0xe0], R0 ;  /* 0x0000e00001007387 */ /* 0x0001e20000100800 */
[----:B------:R-:W-:-:S03]  /*34ed0*/  LOP3.LUT R4, R9, 0xffff, RZ, 0xc0, !PT ;  /* 0x0000ffff09047812 */ /* 0x000fc600078ec0ff */
[----:B------:R-:W-:Y:S01]  /*34ee0*/  STL [R1+0x158], R53 ;  /* 0x0001583501007387 */ /* 0x000fe20000100800 */
[----:B------:R-:W-:-:S03]  /*34ef0*/  LOP3.LUT R7, R61, 0xffff, RZ, 0xc0, !PT ;  /* 0x0000ffff3d077812 */ /* 0x000fc600078ec0ff */
[----:B------:R0:W-:Y:S04]  /*34f00*/  STL [R1+0x14c], R2 ;  /* 0x00014c0201007387 */ /* 0x0001e80000100800 */
[----:B------:R-:W4:Y:S04]  /*34f10*/  LDL.LU R55, [R1+0x444] ;  /* 0x0004440001377983 */ /* 0x000f280000300800 */
[----:B------:R0:W-:Y:S04]  /*34f20*/  STL [R1+0x204], R4 ;  /* 0x0002040401007387 */ /* 0x0001e80000100800 */
[----:B------:R-:W4:Y:S04]  /*34f30*/  LDL.LU R56, [R1+0x440] ;  /* 0x0004400001387983 */ /* 0x000f280000300800 */
[----:B------:R0:W-:Y:S04]  /*34f40*/  STL [R1+0x25c], R7 ;  /* 0x00025c0701007387 */ /* 0x0001e80000100800 */
[----:B------:R-:W4:Y:S01]  /*34f50*/  LDL.LU R59, [R1+0x324] ;  /* 0x00032400013b7983 */ /* 0x000f220000300800 */
[----:B-1----:R-:W-:-:S03]  /*34f60*/  PRMT R46, R46, 0x3340, R50 ;  /* 0x000033402e2e7816 */ /* 0x002fc60000000032 */
[----:B------:R-:W4:Y:S04]  /*34f70*/  LDL.LU R5, [R1+0x320] ;  /* 0x0003200001057983 */ /* 0x000f280000300800 */
[----:B------:R-:W4:Y:S04]  /*34f80*/  LDL.LU R58, [R1+0x264] ;  /* 0x00026400013a7983 */ /* 0x000f280000300800 */
[----:B------:R-:W4:Y:S04]  /*34f90*/  LDL.LU R9, [R1+0x260] ;  /* 0x0002600001097983 */ /* 0x000f280000300800 */
[----:B------:R-:W4:Y:S04]  /*34fa0*/  LDL.LU R50, [R1+0x28] ;  /* 0x0000280001327983 */ /* 0x000f280000300800 */
[----:B------:R-:W4:Y:S01]  /*34fb0*/  LDL.LU R61, [R1+0x40] ;  /* 0x00004000013d7983 */ /* 0x000f220000300800 */
[----:B0-----:R-:W-:-:S02]  /*34fc0*/  PRMT R0, R0, 0x3340, R1 ;  /* 0x0000334000007816 */ /* 0x001fc40000000001 */
[----:B------:R-:W-:Y:S02]  /*34fd0*/  PRMT R2, R2, 0x3340, R1 ;  /* 0x0000334002027816 */ /* 0x000fe40000000001 */
[----:B------:R-:W-:Y:S02]  /*34fe0*/  PRMT R47, R47, 0x3340, R53 ;  /* 0x000033402f2f7816 */ /* 0x000fe40000000035 */
[----:B------:R-:W-:Y:S02]  /*34ff0*/  PRMT R0, R46, 0x5410, R0 ;  /* 0x000054102e007816 */ /* 0x000fe40000000000 */
[--C-:B------:R-:W-:Y:S02]  /*35000*/  PRMT R4, R4, 0x3340, R1.reuse ;  /* 0x0000334004047816 */ /* 0x100fe40000000001 */
        /* <DEDUP_REMOVED lines=8> */
[----:B------:R-:W-:Y:S04]  /*35090*/  STL [R1+0x2fc], R2 ;  /* 0x0002fc0201007387 */ /* 0x000fe80000100800 */
[----:B------:R0:W-:Y:S01]  /*350a0*/  STL [R1+0x2f4], R0 ;  /* 0x0002f40001007387 */ /* 0x0001e20000100800 */
[----:B--2---:R-:W-:Y:S02]  /*350b0*/  LOP3.LUT R46, R54, 0xffff, RZ, 0xc0, !PT ;  /* 0x0000ffff362e7812 */ /* 0x004fe400078ec0ff */
[----:B---3--:R-:W-:-:S03]  /*350c0*/  LOP3.LUT R47, R57, 0xffff, RZ, 0xc0, !PT ;  /* 0x0000ffff392f7812 */ /* 0x008fc600078ec0ff */
[----:B------:R-:W-:Y:S04]  /*350d0*/  STL [R1+0x210], R46 ;  /* 0x0002102e01007387 */ /* 0x000fe80000100800 */
[----:B------:R-:W2:Y:S01]  /*350e0*/  LDL.LU R54, [R1+0x304] ;  /* 0x0003040001367983 */ /* 0x000ea20000300800 */
[----:B----4-:R-:W-:Y:S02]  /*350f0*/  LOP3.LUT R52, R51, 0xffff, RZ, 0xc0, !PT ;  /* 0x0000ffff33347812 */ /* 0x010fe400078ec0ff */
[----:B------:R-:W-:-:S03]  /*35100*/  LOP3.LUT R48, R11, 0xffff, RZ, 0xc0, !PT ;  /* 0x0000ffff0b307812 */ /* 0x000fc600078ec0ff */
[----:B------:R-:W-:Y:S04]  /*35110*/  STL [R1+0x20c], R52 ;  /* 0x00020c3401007387 */ /* 0x000fe80000100800 */
[----:B------:R1:W-:Y:S04]  /*35120*/  STL [R1+0x220], R47 ;  /* 0x0002202f01007387 */ /* 0x0003e80000100800 */
[----:B------:R-:W3:Y:S04]  /*35130*/  LDL.LU R57, [R1+0x300] ;  /* 0x0003000001397983 */ /* 0x000ee80000300800 */
[----:B------:R4:W-:Y:S04]  /*35140*/  STL [R1+0x218], R48 ;  /* 0x0002183001007387 */ /* 0x0009e80000100800 */
[----:B------:R-:W3:Y:S04]  /*35150*/  LDL.LU R51, [R1+0x2c4] ;  /* 0x0002c40001337983 */ /* 0x000ee80000300800 */
[----:B------:R-:W3:Y:S01]  /*35160*/  LDL.LU R11, [R1+0x2c0] ;  /* 0x0002c000010b7983 */ /* 0x000ee20000300800 */
[----:B0-----:R-:W-:-:S02]  /*35170*/  LOP3.LUT R0, R55, 0xffff, RZ, 0xc0, !PT ;  /* 0x0000ffff37007812 */ /* 0x001fc400078ec0ff */
[----:B------:R-:W-:-:S03]  /*35180*/  LOP3.LUT R2, R56, 0xffff, RZ, 0xc0, !PT ;  /* 0x0000ffff38027812 */ /* 0x000fc600078ec0ff */
[----:B------:R-:W-:Y:S01]  /*35190*/  STL [R1+0x208], R0 ;  /* 0x0002080001007387 */ /* 0x000fe20000100800 */
[----:B------:R-:W-:-:S03]  /*351a0*/  LOP3.LUT R38, R59, 0xffff, RZ, 0xc0, !PT ;  /* 0x0000ffff3b267812 */ /* 0x000fc600078ec0ff */
[----:B------:R-:W-:Y:S01]  /*351b0*/  STL [R1+0x258], R2 ;  /* 0x0002580201007387 */ /* 0x000fe20000100800 */
[----:B------:R-:W-:-:S03]  /*351c0*/  LOP3.LUT R5, R5, 0xffff, RZ, 0xc0, !PT ;  /* 0x0000ffff05057812 */ /* 0x000fc600078ec0ff */
[----:B------:R-:W-:Y:S01]  /*351d0*/  STL [R1+0x294], R38 ;  /* 0x0002942601007387 */ /* 0x000fe20000100800 */
[----:B------:R-:W-:Y:S02]  /*351e0*/  LOP3.LUT R49, R58, 0xffff, RZ, 0xc0, !PT ;  /* 0x0000ffff3a317812 */ /* 0x000fe400078ec0ff */
[----:B------:R-:W-:Y:S01]  /*351f0*/  LOP3.LUT R9, R9, 0xffff, RZ, 0xc0, !PT ;  /* 0x0000ffff09097812 */ /* 0x000fe200078ec0ff */
[----:B------:R0:W-:Y:S01]  /*35200*/  STL [R1+0x248], R5 ;  /* 0x0002480501007387 */ /* 0x0001e20000100800 */
[----:B------:R-:W-:-:S03]  /*35210*/  LOP3.LUT R4, R50, 0xffff, RZ, 0xc0, !PT ;  /* 0x0000ffff32047812 */ /* 0x000fc600078ec0ff */
[----:B------:R0:W-:Y:S01]  /*35220*/  STL [R1+0x238], R9 ;  /* 0x0002380901007387 */ /* 0x0001e20000100800 */
[----:B------:R-:W-:-:S03]  /*35230*/  LOP3.LUT R7, R61, 0xffff, RZ, 0xc0, !PT ;  /* 0x0000ffff3d077812 */ /* 0x000fc600078ec0ff */
[----:B------:R-:W-:Y:S04]  /*35240*/  STL [R1+0x28c], R49 ;  /* 0x00028c3101007387 */ /* 0x000fe80000100800 */
[----:B------:R0:W-:Y:S04]  /*35250*/  STL [R1+0x274], R4 ;  /* 0x0002740401007387 */ /* 0x0001e80000100800 */
[----:B------:R-:W3:Y:S04]  /*35260*/  LDL.LU R50, [R1+0x244] ;  /* 0x0002440001327983 */ /* 0x000ee80000300800 */
[----:B------:R-:W3:Y:S01]  /*35270*/  LDL.LU R56, [R1+0x240] ;  /* 0x0002400001387983 */ /* 0x000ee20000300800 */
[----:B-1----:R-:W-:-:S03]  /*35280*/  PRMT R47, R47, 0x3340, R48 ;  /* 0x000033402f2f7816 */ /* 0x002fc60000000030 */
[----:B------:R1:W-:Y:S01]  /*35290*/  STL [R1+0x27c], R7 ;  /* 0x00027c0701007387 */ /* 0x0003e20000100800 */
[----:B----4-:R-:W-:-:S03]  /*352a0*/  PRMT R48, R5, 0x3340, R9 ;  /* 0x0000334005307816 */ /* 0x010fc60000000009 */
[----:B------:R-:W4:Y:S04]  /*352b0*/  LDL.LU R59, [R1+0x88] ;  /* 0x00008800013b7983 */ /* 0x000f280000300800 */
[----:B------:R-:W4:Y:S04]  /*352c0*/  LDL.LU R58, [R1+0x7c] ;  /* 0x00007c00013a7983 */ /* 0x000f280000300800 */
[----:B0-----:R-:W4:Y:S04]  /*352d0*/  LDL.LU R5, [R1] ;  /* 0x0000000001057983 */ /* 0x001f280000300800 */
[----:B------:R-:W4:Y:S04]  /*352e0*/  LDL.LU R9, [R1+0x2c] ;  /* 0x00002c0001097983 */ /* 0x000f280000300800 */
[----:B------:R-:W4:Y:S01]  /*352f0*/  LDL.LU R61, [R1+0x24] ;  /* 0x00002400013d7983 */ /* 0x000f220000300800 */
[----:B------:R-:W-:-:S02]  /*35300*/  PRMT R0, R0, 0x3340, R1 ;  /* 0x0000334000007816 */ /* 0x000fc40000000001 */
[----:B------:R-:W-:Y:S02]  /*35310*/  PRMT R46, R46, 0x3340, R52 ;  /* 0x000033402e2e7816 */ /* 0x000fe40000000034 */
[--C-:B------:R-:W-:Y:S02]  /*35320*/  PRMT R2, R2, 0x3340, R1.reuse ;  /* 0x0000334002027816 */ /* 0x100fe40000000001 */
[----:B------:R-:W-:Y:S02]  /*35330*/  PRMT R0, R46, 0x5410, R0 ;  /* 0x000054102e007816 */ /* 0x000fe40000000000 */
[--C-:B------:R-:W-:Y:S02]  /*35340*/  PRMT R4, R4, 0x3340, R1.reuse ;  /* 0x0000334004047816 */ /* 0x100fe40000000001 */
[----:B-1----:R-:W-:Y:S02]  /*35350*/  PRMT R7, R7, 0x3340, R1 ;  /* 0x0000334007077816 */ /* 0x002fe40000000001 */
[----:B------:R-:W-:Y:S01]  /*35360*/  PRMT R49, R38, 0x3340, R49 ;  /* 0x0000334026317816 */ /* 0x000fe20000000031 */
[----:B------:R0:W-:Y:S01]  /*35370*/  STL [R1+0x2d4], R0 ;  /* 0x0002d40001007387 */ /* 0x0001e20000100800 */
[----:B------:R-:W-:-:S02]  /*35380*/  PRMT R38, R47, 0x5410, R2 ;  /* 0x000054102f267816 */ /* 0x000fc40000000002 */
[----:B------:R-:W-:-:S03]  /*35390*/  PRMT R2, R48, 0x5410, R4 ;  /* 0x0000541030027816 */ /* 0x000fc60000000004 */
[----:B------:R-:W-:Y:S01]  /*353a0*/  STL [R1+0x2d0], R38 ;  /* 0x0002d02601007387 */ /* 0x000fe20000100800 */
[----:B0-----:R-:W-:-:S03]  /*353b0*/  PRMT R0, R49, 0x5410, R7 ;  /* 0x0000541031007816 */ /* 0x001fc60000000007 */
[----:B------:R-:W-:Y:S04]  /*353c0*/  STL [R1+0x2e8], R2 ;  /* 0x0002e80201007387 */ /* 0x000fe80000100800 */
[----:B------:R0:W-:Y:S02]  /*353d0*/  STL [R1+0x2dc], R0 ;  /* 0x0002dc0001007387 */ /* 0x0001e40000100800 */
[----:B0-----:R-:W-:Y:S02]  /*353e0*/  LOP3.LUT R0, R60, 0xffff, RZ, 0xc0, !PT ;  /* 0x0000ffff3c007812 */ /* 0x001fe400078ec0ff */
[----:B--2---:R-:W-:-:S05]  /*353f0*/  LOP3.LUT R48, R54, 0xffff, RZ, 0xc0, !PT ;  /* 0x0000ffff36307812 */ /* 0x004fca00078ec0ff */
[----:B------:R-:W-:Y:S04]  /*35400*/  STL [R1+0x8], R48 ;  /* 0x0000083001007387 */ /* 0x000fe80000100800 */
[----:B------:R-:W2:Y:S01]  /*35410*/  LDL.LU R54, [R1+0x7e4] ;  /* 0x0007e40001367983 */ /* 0x000ea20000300800 */
[----:B---3--:R-:W-:Y:S02]  /*35420*/  LOP3.LUT R38, R57, 0xffff, RZ, 0xc0, !PT ;  /* 0x0000ffff39267812 */ /* 0x008fe400078ec0ff */
[----:B------:R-:W-:Y:S02]  /*35430*/  LOP3.LUT R47, R51, 0xffff, RZ, 0xc0, !PT ;  /* 0x0000ffff332f7812 */ /* 0x000fe400078ec0ff */
[----:B------:R-:W-:-:S03]  /*35440*/  LOP3.LUT R46, R11, 0xffff, RZ, 0xc0, !PT ;  /* 0x0000ffff0b2e7812 */ /* 0x000fc600078ec0ff */
[----:B------:R-:W-:Y:S04]  /*35450*/  STL [R1+0x278], R47 ;  /* 0x0002782f01007387 */ /* 0x000fe80000100800 */
[----:B------:R-:W-:Y:S04]  /*35460*/  STL [R1+0x23c], R46 ;  /* 0x00023c2e01007387 */ /* 0x000fe80000100800 */
[----:B------:R-:W-:Y:S04]  /*35470*/  STL [R1+0x12c], R38 ;  /* 0x00012c2601007387 */ /* 0x000fe80000100800 */
[----:B------:R-:W3:Y:S04]  /*35480*/  LDL.LU R11, [R1+0x7e0] ;  /* 0x0007e000010b7983 */ /* 0x000ee80000300800 */
[----:B------:R-:W3:Y:S04]  /*35490*/  LDL.LU R51, [R1+0x5a4] ;  /* 0x0005a40001337983 */ /* 0x000ee80000300800 */
[----:B------:R-:W3:Y:S01]  /*354a0*/  LDL.LU R57, [R1+0x550] ;  /* 0x0005500001397983 */ /* 0x000ee20000300800 */
[----:B------:R-:W-:-:S03]  /*354b0*/  LOP3.LUT R52, R50, 0xffff, RZ, 0xc0, !PT ;  /* 0x0000ffff32347812 */ /* 0x000fc600078ec0ff */
[----:B------:R-:W3:Y:S01]  /*354c0*/  LDL.LU R50, [R1+0x548] ;  /* 0x0005480001327983 */ /* 0x000ee20000300800 */
[----:B------:R-:W-:-:S03]  /*354d0*/  LOP3.LUT R49, R56, 0xffff, RZ, 0xc0, !PT ;  /* 0x0000ffff38317812 */ /* 0x000fc600078ec0ff */
[----:B------:R-:W-:Y:S01]  /*354e0*/  STL [R1+0x4], R52 ;  /* 0x0000043401007387 */ /* 0x000fe20000100800 */
[----:B----4-:R-:W-:Y:S02]  /*354f0*/  LOP3.LUT R53, R59, 0xffff, RZ, 0xc0, !PT ;  /* 0x0000ffff3b357812 */ /* 0x010fe400078ec0ff */
[----:B------:R-:W-:-:S03]  /*35500*/  LOP3.LUT R56, R58, 0xffff, RZ, 0xc0, !PT ;  /* 0x0000ffff3a387812 */ /* 0x000fc600078ec0ff */
[----:B------:R-:W-:Y:S01]  /*35510*/  STL [R1+0x26c], R53 ;  /* 0x00026c3501007387 */ /* 0x000fe20000100800 */
[----:B------:R-:W-:-:S03]  /*35520*/  LOP3.LUT R2, R5, 0xffff, RZ, 0xc0, !PT ;  /* 0x0000ffff05027812 */ /* 0x000fc600078ec0ff */
[----:B------:R-:W-:Y:S01]  /*35530*/  STL [R1+0x70], R49 ;  /* 0x0000703101007387 */ /* 0x000fe20000100800 */
[----:B------:R-:W-:-:S03]  /*35540*/  LOP3.LUT R4, R9, 0xffff, RZ, 0xc0, !PT ;  /* 0x0000ffff09047812 */ /* 0x000fc600078ec0ff */
[----:B------:R-:W-:Y:S01]  /*35550*/  STL [R1+0x224], R56 ;  /* 0x0002243801007387 */ /* 0x000fe20000100800 */
[----:B------:R-:W-:-:S03]  /*35560*/  LOP3.LUT R5, R61, 0xffff, RZ, 0xc0, !PT ;  /* 0x0000ffff3d057812 */ /* 0x000fc600078ec0ff */
[----:B------:R-:W-:Y:S04]  /*35570*/  STL [R1+0x260], R0 ;  /* 0x0002600001007387 */ /* 0x000fe80000100800 */
[----:B------:R-:W-:Y:S04]  /*35580*/  STL [R1+0x264], R2 ;  /* 0x0002640201007387 */ /* 0x000fe80000100800 */
[----:B------:R-:W4:Y:S04]  /*35590*/  LDL.LU R55, [R1+0x4e4] ;  /* 0x0004e40001377983 */ /* 0x000f280000300800 */
[----:B------:R-:W-:Y:S01]  /*355a0*/  STL [R1], R4 ;  /* 0x0000000401007387 */ /* 0x000fe20000100800 */
[----:B------:R-:W-:-:S03]  /*355b0*/  PRMT R7, R5, 0x3340, R1 ;  /* 0x0000334005077816 */ /* 0x000fc60000000001 */
[----:B------:R-:W4:Y:S04]  /*355c0*/  LDL.LU R59, [R1+0x490] ;  /* 0x00049000013b7983 */ /* 0x000f280000300800 */
[----:B------:R0:W-:Y:S04]  /*355d0*/  STL [R1+0xc], R5 ;  /* 0x00000c0501007387 */ /* 0x0001e80000100800 */
[----:B------:R-:W4:Y:S04]  /*355e0*/  LDL.LU R9, [R1+0x488] ;  /* 0x0004880001097983 */ /* 0x000f280000300800 */
[----:B0-----:R-:W4:Y:S04]  /*355f0*/  LDL.LU R5, [R1+0x424] ;  /* 0x0004240001057983 */ /* 0x001f280000300800 */
[----:B------:R-:W4:Y:S04]  /*35600*/  LDL.LU R58, [R1+0x2a0] ;  /* 0x0002a000013a7983 */ /* 0x000f280000300800 */
[----:B------:R-:W4:Y:S01]  /*35610*/  LDL.LU R61, [R1+0x8c] ;  /* 0x00008c00013d7983 */ /* 0x000f220000300800 */
[----:B------:R-:W-:-:S02]  /*35620*/  PRMT R0, R0, 0x3340, R1 ;  /* 0x0000334000007816 */ /* 0x000fc40000000001 */
[----:B------:R-:W-:Y:S02]  /*35630*/  PRMT R46, R46, 0x3340, R56 ;  /* 0x000033402e2e7816 */ /* 0x000fe40000000038 */
[----:B------:R-:W-:Y:S02]  /*35640*/  PRMT R2, R2, 0x3340, R1 ;  /* 0x0000334002027816 */ /* 0x000fe40000000001 */
[----:B------:R-:W-:Y:S02]  /*35650*/  PRMT R47, R47, 0x3340, R53 ;  /* 0x000033402f2f7816 */ /* 0x000fe40000000035 */
[----:B------:R-:W-:Y:S02]  /*35660*/  PRMT R0, R46, 0x5410, R0 ;  /* 0x000054102e007816 */ /* 0x000fe40000000000 */
[----:B------:R-:W-:Y:S02]  /*35670*/  PRMT R4, R4, 0x3340, R1 ;  /* 0x0000334004047816 */ /* 0x000fe40000000001 */
[----:B------:R-:W-:-:S02]  /*35680*/  PRMT R48, R48, 0x3340, R52 ;  /* 0x0000334030307816 */ /* 0x000fc40000000034 */
[----:B------:R-:W-:Y:S02]  /*35690*/  PRMT R49, R38, 0x3340, R49 ;  /* 0x0000334026317816 */ /* 0x000fe40000000031 */
[----:B------:R-:W-:Y:S01]  /*356a0*/  PRMT R38, R47, 0x5410, R2 ;  /* 0x000054102f267816 */ /* 0x000fe20000000002 */
[----:B------:R0:W-:Y:S01]  /*356b0*/  STL [R1+0x2c4], R0 ;  /* 0x0002c40001007387 */ /* 0x0001e20000100800 */
[----:B------:R-:W-:-:S03]  /*356c0*/  PRMT R2, R48, 0x5410, R4 ;  /* 0x0000541030027816 */ /* 0x000fc60000000004 */
[----:B------:R-:W-:Y:S01]  /*356d0*/  STL [R1+0x2c0], R38 ;  /* 0x0002c02601007387 */ /* 0x000fe20000100800 */
[----:B0-----:R-:W-:-:S03]  /*356e0*/  PRMT R0, R49, 0x5410, R7 ;  /* 0x0000541031007816 */ /* 0x001fc60000000007 */
[----:B------:R-:W-:Y:S04]  /*356f0*/  STL [R1+0x34c], R2 ;  /* 0x00034c0201007387 */ /* 0x000fe80000100800 */
[----:B------:R0:W-:Y:S02]  /*35700*/  STL [R1+0x324], R0 ;  /* 0x0003240001007387 */ /* 0x0001e40000100800 */
[----:B0-----:R-:W-:Y:S02]  /*35710*/  LOP3.LUT R0, R10, 0xffff, RZ, 0xc0, !PT ;  /* 0x0000ffff0a007812 */ /* 0x001fe400078ec0ff */
[----:B--2---:R-:W-:-:S05]  /*35720*/  LOP3.LUT R49, R54, 0xffff, RZ, 0xc0, !PT ;  /* 0x0000ffff36317812 */ /* 0x004fca00078ec0ff */
[----:B------:R0:W-:Y:S01]  /*35730*/  STL [R1+0x2c], R49 ;  /* 0x00002c3101007387 */ /* 0x0001e20000100800 */
[----:B---3--:R-:W-:Y:S02]  /*35740*/  LOP3.LUT R11, R11, 0xffff, RZ, 0xc0, !PT ;  /* 0x0000ffff0b0b7812 */ /* 0x008fe400078ec0ff */
[----:B------:R-:W-:Y:S02]  /*35750*/  LOP3.LUT R51, R51, 0xffff, RZ, 0xc0, !PT ;  /* 0x0000ffff33337812 */ /* 0x000fe400078ec0ff */
[----:B------:R-:W-:Y:S01]  /*35760*/  LOP3.LUT R38, R57, 0xffff, RZ, 0xc0, !PT ;  /* 0x0000ffff39267812 */ /* 0x000fe200078ec0ff */
[----:B------:R-:W-:Y:S04]  /*35770*/  STL [R1+0x60], R11 ;  /* 0x0000600b01007387 */ /* 0x000fe80000100800 */
[----:B------:R-:W-:Y:S04]  /*35780*/  STL [R1+0x44], R38 ;  /* 0x0000442601007387 */ /* 0x000fe80000100800 */
[----:B------:R-:W2:Y:S04]  /*35790*/  LDL.LU R52, [R1+0x7ec] ;  /* 0x0007ec0001347983 */ /* 0x000ea80000300800 */
[----:B------:R-:W-:Y:S01]  /*357a0*/  STL [R1+0x7c], R51 ;  /* 0x00007c3301007387 */ /* 0x000fe20000100800 */
[----:B0-----:R-:W-:-:S02]  /*357b0*/  PRMT R49, R49, 0x3340, R38 ;  /* 0x0000334031317816 */ /* 0x001fc40000000026 */
[----:B------:R-:W-:-:S05]  /*357c0*/  LOP3.LUT R50, R50, 0xffff, RZ, 0xc0, !PT ;  /* 0x0000ffff32327812 */ /* 0x000fca00078ec0ff */
[----:B------:R-:W-:Y:S04]  /*357d0*/  STL [R1+0x64], R50 ;  /* 0x0000643201007387 */ /* 0x000fe80000100800 */
[----:B------:R-:W3:Y:S04]  /*357e0*/  LDL.LU R56, [R1+0x7e8] ;  /* 0x0007e80001387983 */ /* 0x000ee80000300800 */
[----:B------:R-:W3:Y:S04]  /*357f0*/  LDL.LU R54, [R1+0x5b4] ;  /* 0x0005b40001367983 */ /* 0x000ee80000300800 */
[----:B------:R-:W3:Y:S01]  /*35800*/  LDL.LU R57, [R1+0x5b0] ;  /* 0x0005b00001397983 */ /* 0x000ee20000300800 */
[----:B----4-:R-:W-:-:S02]  /*35810*/  LOP3.LUT R60, R55, 0xffff, RZ, 0xc0, !PT ;  /* 0x0000ffff373c7812 */ /* 0x010fc400078ec0ff */
[----:B------:R-:W-:-:S03]  /*35820*/  LOP3.LUT R46, R59, 0xffff, RZ, 0xc0, !PT ;  /* 0x0000ffff3b2e7812 */ /* 0x000fc600078ec0ff */
[----:B------:R-:W-:Y:S01]  /*35830*/  STL [R1+0x88], R60 ;  /* 0x0000883c01007387 */ /* 0x000fe20000100800 */
[----:B------:R-:W-:-:S03]  /*35840*/  LOP3.LUT R9, R9, 0xffff, RZ, 0xc0, !PT ;  /* 0x0000ffff09097812 */ /* 0x000fc600078ec0ff */
[----:B------:R-:W-:Y:S01]  /*35850*/  STL [R1+0x28], R46 ;  /* 0x0000282e01007387 */ /* 0x000fe20000100800 */
[----:B------:R-:W-:-:S03]  /*35860*/  LOP3.LUT R5, R5, 0xffff, RZ, 0xc0, !PT ;  /* 0x0000ffff05057812 */ /* 0x000fc600078ec0ff */
[----:B------:R-:W-:Y:S04]  /*35870*/  STL [R1+0x48], R9 ;  /* 0x0000480901007387 */ /* 0x000fe80000100800 */
[----:B------:R-:W4:Y:S01]  /*35880*/  LDL.LU R55, [R1+0x568] ;  /* 0x0005680001377983 */ /* 0x000f220000300800 */
[----:B------:R-:W-:-:S03]  /*35890*/  LOP3.LUT R4, R61, 0xffff, RZ, 0xc0, !PT ;  /* 0x0000ffff3d047812 */ /* 0x000fc600078ec0ff */
[----:B------:R0:W-:Y:S01]  /*358a0*/  STL [R1+0x2f0], R5 ;  /* 0x0002f00501007387 */ /* 0x0001e20000100800 */
[----:B------:R-:W-:-:S03]  /*358b0*/  PRMT R47, R5, 0x3340, R1 ;  /* 0x00003340052f7816 */ /* 0x000fc60000000001 */
[----:B------:R-:W4:Y:S04]  /*358c0*/  LDL.LU R53, [R1+0x554] ;  /* 0x0005540001357983 */ /* 0x000f280000300800 */
[----:B------:R-:W4:Y:S01]  /*358d0*/  LDL.LU R61, [R1+0x4f4] ;  /* 0x0004f400013d7983 */ /* 0x000f220000300800 */
[----:B------:R-:W-:-:S03]  /*358e0*/  LOP3.LUT R2, R58, 0xffff, RZ, 0xc0, !PT ;  /* 0x0000ffff3a027812 */ /* 0x000fc600078ec0ff */
[----:B------:R-:W4:Y:S01]  /*358f0*/  LDL.LU R59, [R1+0x4f0] ;  /* 0x0004f000013b7983 */ /* 0x000f220000300800 */
[----:B------:R-:W-:-:S03]  /*35900*/  PRMT R10, R46, 0x3340, R1 ;  /* 0x000033402e0a7816 */ /* 0x000fc60000000001 */
[----:B0-----:R-:W4:Y:S01]  /*35910*/  LDL.LU R5, [R1+0x430] ;  /* 0x0004300001057983 */ /* 0x001f220000300800 */
[----:B------:R-:W-:-:S03]  /*35920*/  PRMT R46, R9, 0x3340, R1 ;  /* 0x00003340092e7816 */ /* 0x000fc60000000001 */
[----:B------:R-:W4:Y:S01]  /*35930*/  LDL.LU R58, [R1+0x494] ;  /* 0x00049400013a7983 */ /* 0x000f220000300800 */
[----:B------:R-:W-:-:S03]  /*35940*/  PRMT R50, R11, 0x3340, R50 ;  /* 0x000033400b327816 */ /* 0x000fc60000000032 */
[----:B------:R-:W4:Y:S04]  /*35950*/  LDL.LU R9, [R1+0x4a8] ;  /* 0x0004a80001097983 */ /* 0x000f280000300800 */
[----:B------:R-:W4:Y:S04]  /*35960*/  LDL.LU R38, [R1+0x1840] ;  /* 0x0018400001267983 */ /* 0x000f280000300800 */
[----:B------:R-:W4:Y:S01]  /*35970*/  LDL.LU R11, [R1+0x434] ;  /* 0x00043400010b7983 */ /* 0x000f220000300800 */
[----:B------:R-:W-:Y:S02]  /*35980*/  PRMT R7, R0, 0x3340, R1 ;  /* 0x0000334000077816 */ /* 0x000fe40000000001 */
[----:B------:R-:W-:-:S02]  /*35990*/  PRMT R48, R2, 0x3340, R4 ;  /* 0x0000334002307816 */ /* 0x000fc40000000004 */
[----:B------:R-:W-:Y:S02]  /*359a0*/  PRMT R51, R51, 0x3340, R60 ;  /* 0x0000334033337816 */ /* 0x000fe4000000003c */
[----:B------:R-:W-:Y:S02]  /*359b0*/  PRMT R7, R48, 0x5410, R7 ;  /* 0x0000541030077816 */ /* 0x000fe40000000007 */
[----:B------:R-:W-:Y:S02]  /*359c0*/  PRMT R48, R49, 0x5410, R10 ;  /* 0x0000541031307816 */ /* 0x000fe4000000000a */
[----:B------:R-:W-:Y:S01]  /*359d0*/  PRMT R10, R50, 0x5410, R46 ;  /* 0x00005410320a7816 */ /* 0x000fe2000000002e */
[----:B------:R0:W-:Y:S04]  /*359e0*/  STL [R1+0x320], R7 ;  /* 0x0003200701007387 */ /* 0x0001e80000100800 */
[----:B------:R1:W-:Y:S01]  /*359f0*/  STL [R1+0x318], R48 ;  /* 0x0003183001007387 */ /* 0x0003e20000100800 */
[----:B0-----:R-:W-:-:S03]  /*35a00*/  PRMT R7, R51, 0x5410, R47 ;  /* 0x0000541033077816 */ /* 0x001fc6000000002f */
[----:B------:R0:W-:Y:S04]  /*35a10*/  STL [R1+0x304], R10 ;  /* 0x0003040a01007387 */ /* 0x0001e80000100800 */
[----:B------:R0:W-:Y:S01]  /*35a20*/  STL [R1+0x300], R7 ;  /* 0x0003000701007387 */ /* 0x0001e20000100800 */
[----:B--2---:R-:W-:-:S05]  /*35a30*/  LOP3.LUT R50, R52, 0xffff, RZ, 0xc0, !PT ;  /* 0x0000ffff34327812 */ /* 0x004fca00078ec0ff */
[----:B------:R-:W-:Y:S01]  /*35a40*/  STL [R1+0x1f8], R50 ;  /* 0x0001f83201007387 */ /* 0x000fe20000100800 */
[----:B---3--:R-:W-:Y:S02]  /*35a50*/  LOP3.LUT R49, R56, 0xffff, RZ, 0xc0, !PT ;  /* 0x0000ffff38317812 */ /* 0x008fe400078ec0ff */
[----:B------:R-:W-:-:S03]  /*35a60*/  LOP3.LUT R51, R54, 0xffff, RZ, 0xc0, !PT ;  /* 0x0000ffff36337812 */ /* 0x000fc600078ec0ff */
[----:B------:R-:W-:Y:S01]  /*35a70*/  STL [R1+0x1b0], R49 ;  /* 0x0001b03101007387 */ /* 0x000fe20000100800 */
[----:B-1----:R-:W-:-:S03]  /*35a80*/  LOP3.LUT R48, R57, 0xffff, RZ, 0xc0, !PT ;  /* 0x0000ffff39307812 */ /* 0x002fc600078ec0ff */
[----:B------:R-:W2:Y:S04]  /*35a90*/  LDL.LU R56, [R1+0x508] ;  /* 0x0005080001387983 */ /* 0x000ea80000300800 */
[----:B------:R-:W-:Y:S04]  /*35aa0*/  STL [R1+0x16c], R48 ;  /* 0x00016c3001007387 */ /* 0x000fe80000100800 */
[----:B------:R-:W3:Y:S04]  /*35ab0*/  LDL.LU R54, [R1+0x448] ;  /* 0x0004480001367983 */ /* 0x000ee80000300800 */
[----:B------:R-:W-:Y:S04]  /*35ac0*/  STL [R1+0x2bc], R51 ;  /* 0x0002bc3301007387 */ /* 0x000fe80000100800 */
[----:B------:R-:W3:Y:S01]  /*35ad0*/  LDL.LU R57, [R1+0x314] ;  /* 0x0003140001397983 */ /* 0x000ee20000300800 */
[----:B----4-:R-:W-:-:S02]  /*35ae0*/  LOP3.LUT R55, R55, 0xffff, RZ, 0xc0, !PT ;  /* 0x0000ffff37377812 */ /* 0x010fc400078ec0ff */
[----:B------:R-:W-:-:S03]  /*35af0*/  LOP3.LUT R52, R53, 0xffff, RZ, 0xc0, !PT ;  /* 0x0000ffff35347812 */ /* 0x000fc600078ec0ff */
[----:B------:R-:W-:Y:S01]  /*35b00*/  STL [R1+0x1e8], R55 ;  /* 0x0001e83701007387 */ /* 0x000fe20000100800 */
[----:B------:R-:W-:-:S03]  /*35b10*/  LOP3.LUT R61, R61, 0xffff, RZ, 0xc0, !PT ;  /* 0x0000ffff3d3d7812 */ /* 0x000fc600078ec0ff */
[----:B------:R-:W-:Y:S01]  /*35b20*/  STL [R1+0x1a0], R52 ;  /* 0x0001a03401007387 */ /* 0x000fe20000100800 */
[----:B------:R-:W-:-:S03]  /*35b30*/  LOP3.LUT R53, R59, 0xffff, RZ, 0xc0, !PT ;  /* 0x0000ffff3b357812 */ /* 0x000fc600078ec0ff */
[----:B------:R-:W4:Y:S01]  /*35b40*/  LDL.LU R59, [R1+0x310] ;  /* 0x00031000013b7983 */ /* 0x000f220000300800 */
[----:B------:R-:W-:-:S03]  /*35b50*/  LOP3.LUT R5, R5, 0xffff, RZ, 0xc0, !PT ;  /* 0x0000ffff05057812 */ /* 0x000fc600078ec0ff */
[----:B------:R-:W-:Y:S01]  /*35b60*/  STL [R1+0x164], R53 ;  /* 0x0001643501007387 */ /* 0x000fe20000100800 */
[----:B0-----:R-:W-:-:S03]  /*35b70*/  LOP3.LUT R10, R58, 0xffff, RZ, 0xc0, !PT ;  /* 0x0000ffff3a0a7812 */ /* 0x001fc600078ec0ff */
[----:B------:R-:W-:Y:S01]  /*35b80*/  STL [R1+0x2ac], R61 ;  /* 0x0002ac3d01007387 */ /* 0x000fe20000100800 */
[----:B------:R-:W-:-:S03]  /*35b90*/  LOP3.LUT R46, R9, 0xffff, RZ, 0xc0, !PT ;  /* 0x0000ffff092e7812 */ /* 0x000fc600078ec0ff */
[----:B------:R0:W-:Y:S01]  /*35ba0*/  STL [R1+0x8c], R5 ;  /* 0x00008c0501007387 */ /* 0x0001e20000100800 */
[----:B------:R-:W-:-:S03]  /*35bb0*/  PRMT R7, R5, 0x3340, R1 ;  /* 0x0000334005077816 */ /* 0x000fc60000000001 */
[----:B------:R-:W4:Y:S01]  /*35bc0*/  LDL.LU R60, [R1+0x2b0] ;  /* 0x0002b000013c7983 */ /* 0x000f220000300800 */
[----:B------:R-:W-:-:S03]  /*35bd0*/  LOP3.LUT R47, R11, 0xffff, RZ, 0xc0, !PT ;  /* 0x0000ffff0b2f7812 */ /* 0x000fc600078ec0ff */
[----:B------:R1:W-:Y:S04]  /*35be0*/  STL [R1+0x1c4], R10 ;  /* 0x0001c40a01007387 */ /* 0x0003e80000100800 */
[----:B------:R-:W-:Y:S04]  /*35bf0*/  STL [R1+0x1cc], R46 ;  /* 0x0001cc2e01007387 */ /* 0x000fe80000100800 */
[----:B0-----:R-:W4:Y:S01]  /*35c00*/  LDL.LU R5, [R1+0x254] ;  /* 0x0002540001057983 */ /* 0x001f220000300800 */
[----:B------:R-:W-:-:S03]  /*35c10*/  PRMT R48, R48, 0x3340, R53 ;  /* 0x0000334030307816 */ /* 0x000fc60000000035 */
[----:B------:R-:W4:Y:S01]  /*35c20*/  LDL.LU R9, [R1+0x250] ;  /* 0x0002500001097983 */ /* 0x000f220000300800 */
[----:B------:R-:W-:-:S03]  /*35c30*/  PRMT R49, R49, 0x3340, R52 ;  /* 0x0000334031317816 */ /* 0x000fc60000000034 */
[----:B------:R-:W-:Y:S01]  /*35c40*/  STL [R1+0x29c], R47 ;  /* 0x00029c2f01007387 */ /* 0x000fe20000100800 */
[----:B------:R-:W-:-:S03]  /*35c50*/  PRMT R50, R50, 0x3340, R55 ;  /* 0x0000334032327816 */ /* 0x000fc60000000037 */
[----:B------:R-:W4:Y:S01]  /*35c60*/  LDL.LU R11, [R1+0x1f0] ;  /* 0x0001f000010b7983 */ /* 0x000f220000300800 */
[----:B------:R-:W-:-:S03]  /*35c70*/  PRMT R51, R51, 0x3340, R61 ;  /* 0x0000334033337816 */ /* 0x000fc6000000003d */
[----:B------:R-:W4:Y:S01]  /*35c80*/  LDL.LU R58, [R1+0x68] ;  /* 0x00006800013a7983 */ /* 0x000f220000300800 */
[----:B------:R-:W-:-:S03]  /*35c90*/  PRMT R48, R48, 0x5410, R7 ;  /* 0x0000541030307816 */ /* 0x000fc60000000007 */
[----:B------:R-:W4:Y:S04]  /*35ca0*/  LDL.LU R53, [R1+0x183c] ;  /* 0x00183c0001357983 */ /* 0x000f280000300800 */
[----:B------:R-:W4:Y:S04]  /*35cb0*/  LDL.LU R52, [R1+0x1838] ;  /* 0x0018380001347983 */ /* 0x000f280000300800 */
[----:B------:R-:W4:Y:S04]  /*35cc0*/  LDL.LU R55, [R1+0x1834] ;  /* 0x0018340001377983 */ /* 0x000f280000300800 */
[----:B------:R-:W4:Y:S04]  /*35cd0*/  LDL.LU R61, [R1+0x1830] ;  /* 0x00183000013d7983 */ /* 0x000f280000300800 */
[----:B------:R-:W4:Y:S01]  /*35ce0*/  LDL.LU R7, [R1+0x5c8] ;  /* 0x0005c80001077983 */ /* 0x000f220000300800 */
[----:B-1----:R-:W-:-:S03]  /*35cf0*/  PRMT R10, R10, 0x3340, R1 ;  /* 0x000033400a0a7816 */ /* 0x002fc60000000001 */
[----:B------:R0:W-:Y:S02]  /*35d00*/  STL [R1+0x2ec], R48 ;  /* 0x0002ec3001007387 */ /* 0x0001e40000100800 */
[----:B0-----:R-:W-:Y:S02]  /*35d10*/  PRMT R48, R49, 0x5410, R10 ;  /* 0x0000541031307816 */ /* 0x001fe4000000000a */
[----:B------:R-:W4:Y:S01]  /*35d20*/  LDL.LU R10, [R1+0x6c] ;  /* 0x00006c00010a7983 */ /* 0x000f220000300800 */
[--C-:B------:R-:W-:Y:S02]  /*35d30*/  PRMT R46, R46, 0x3340, R1.reuse ;  /* 0x000033402e2e7816 */ /* 0x100fe40000000001 */
[----:B------:R-:W-:Y:S01]  /*35d40*/  PRMT R47, R47, 0x3340, R1 ;  /* 0x000033402f2f7816 */ /* 0x000fe20000000001 */
[----:B------:R-:W-:Y:S01]  /*35d50*/  STL [R1+0x2b8], R48 ;  /* 0x0002b83001007387 */ /* 0x000fe20000100800 */
[----:B------:R-:W-:Y:S02]  /*35d60*/  PRMT R49, R50, 0x5410, R46 ;  /* 0x0000541032317816 */ /* 0x000fe4000000002e */
[----:B------:R-:W-:-:S03]  /*35d70*/  PRMT R46, R51, 0x5410, R47 ;  /* 0x00005410332e7816 */ /* 0x000fc6000000002f */
[----:B------:R3:W-:Y:S04]  /*35d80*/  STL [R1+0x2a0], R49 ;  /* 0x0002a03101007387 */ /* 0x0007e80000100800 */
[----:B------:R0:W-:Y:S01]  /*35d90*/  STL [R1+0x2a8], R46 ;  /* 0x0002a82e01007387 */ /* 0x0001e20000100800 */
[----:B--2---:R-:W-:Y:S02]  /*35da0*/  LOP3.LUT R56, R56, 0xffff, RZ, 0xc0, !PT ;  /* 0x0000ffff38387812 */ /* 0x004fe400078ec0ff */
[----:B---3--:R-:W-:Y:S02]  /*35db0*/  LOP3.LUT R49, R57, 0xffff, RZ, 0xc0, !PT ;  /* 0x0000ffff39317812 */ /* 0x008fe400078ec0ff */
[----:B----4-:R-:W-:Y:S02]  /*35dc0*/  LOP3.LUT R50, R59, 0xffff, RZ, 0xc0, !PT ;  /* 0x0000ffff3b327812 */ /* 0x010fe400078ec0ff */
[----:B------:R-:W-:-:S02]  /*35dd0*/  LOP3.LUT R51, R60, 0xffff, RZ, 0xc0, !PT ;  /* 0x0000ffff3c337812 */ /* 0x000fc400078ec0ff */
[----:B------:R-:W-:Y:S02]  /*35de0*/  LOP3.LUT R5, R5, 0xffff, RZ, 0xc0, !PT ;  /* 0x0000ffff05057812 */ /* 0x000fe400078ec0ff */
[----:B------:R-:W-:Y:S02]  /*35df0*/  LOP3.LUT R9, R9, 0xffff, RZ, 0xc0, !PT ;  /* 0x0000ffff09097812 */ /* 0x000fe400078ec0ff */
[----:B------:R-:W-:Y:S02]  /*35e00*/  LOP3.LUT R11, R11, 0xffff, RZ, 0xc0, !PT ;  /* 0x0000ffff0b0b7812 */ /* 0x000fe400078ec0ff */
[----:B0-----:R-:W-:Y:S02]  /*35e10*/  LOP3.LUT R46, R58, 0xffff, RZ, 0xc0, !PT ;  /* 0x0000ffff3a2e7812 */ /* 0x001fe400078ec0ff */
[----:B------:R-:W-:Y:S02]  /*35e20*/  LOP3.LUT R48, R7, 0xffff, RZ, 0xc0, !PT ;  /* 0x0000ffff07307812 */ /* 0x000fe400078ec0ff */
[----:B------:R-:W-:-:S03]  /*35e30*/  LOP3.LUT R7, R54, 0xffff, RZ, 0xc0, !PT ;  /* 0x0000ffff36077812 */ /* 0x000fc600078ec0ff */
[----:B------:R-:W-:Y:S04]  /*35e40*/  STL [R1+0x1c0], R48 ;  /* 0x0001c03001007387 */ /* 0x000fe80000100800 */
[----:B------:R-:W-:Y:S04]  /*35e50*/  STL [R1+0x1bc], R56 ;  /* 0x0001bc3801007387 */ /* 0x000fe80000100800 */
[----:B------:R0:W-:Y:S04]  /*35e60*/  STL [R1+0x1c8], R7 ;  /* 0x0001c80701007387 */ /* 0x0001e80000100800 */
[----:B------:R-:W2:Y:S01]  /*35e70*/  LDL.LU R57, [R1+0x4e8] ;  /* 0x0004e80001397983 */ /* 0x000ea20000300800 */
[----:B------:R-:W-:-:S03]  /*35e80*/  LOP3.LUT R10, R10, 0xffff, RZ, 0xc0, !PT ;  /* 0x0000ffff0a0a7812 */ /* 0x000fc600078ec0ff */
[----:B------:R-:W3:Y:S04]  /*35e90*/  LDL.LU R54, [R1+0x428] ;  /* 0x0004280001367983 */ /* 0x000ee80000300800 */
[----:B------:R1:W-:Y:S04]  /*35ea0*/  STL [R1+0x1b8], R49 ;  /* 0x0001b83101007387 */ /* 0x0003e80000100800 */
[----:B------:R-:W4:Y:S04]  /*35eb0*/  LDL.LU R59, [R1+0x2b4] ;  /* 0x0002b400013b7983 */ /* 0x000f280000300800 */
[----:B------:R-:W-:Y:S01]  /*35ec0*/  STL [R1+0x1fc], R50 ;  /* 0x0001fc3201007387 */ /* 0x000fe20000100800 */
[----:B------:R-:W-:-:S03]  /*35ed0*/  LOP3.LUT R47, R61, 0xffff, RZ, 0xc0, !PT ;  /* 0x0000ffff3d2f7812 */ /* 0x000fc600078ec0ff */
[----:B------:R-:W4:Y:S04]  /*35ee0*/  LDL.LU R60, [R1+0x2a4] ;  /* 0x0002a400013c7983 */ /* 0x000f280000300800 */
[----:B------:R-:W-:Y:S04]  /*35ef0*/  STL [R1+0x200], R51 ;  /* 0x0002003301007387 */ /* 0x000fe80000100800 */
[----:B------:R-:W-:Y:S01]  /*35f00*/  STL [R1+0x1b4], R5 ;  /* 0x0001b40501007387 */ /* 0x000fe20000100800 */
[----:B0-----:R-:W-:-:S03]  /*35f10*/  PRMT R7, R7, 0x3340, R1 ;  /* 0x0000334007077816 */ /* 0x001fc60000000001 */
[----:B------:R-:W-:Y:S01]  /*35f20*/  STL [R1+0x1ec], R9 ;  /* 0x0001ec0901007387 */ /* 0x000fe20000100800 */
[----:B------:R-:W-:-:S03]  /*35f30*/  PRMT R48, R48, 0x3340, R56 ;  /* 0x0000334030307816 */ /* 0x000fc60000000038 */
[----:B------:R0:W-:Y:S04]  /*35f40*/  STL [R1+0x188], R10 ;  /* 0x0001880a01007387 */ /* 0x0001e80000100800 */
[----:B------:R0:W-:Y:S04]  /*35f50*/  STL [R1+0x1f0], R11 ;  /* 0x0001f00b01007387 */ /* 0x0001e80000100800 */
[----:B------:R-:W4:Y:S01]  /*35f60*/  LDL.LU R61, [R1+0x1f4] ;  /* 0x0001f400013d7983 */ /* 0x000f220000300800 */
[----:B-1----:R-:W-:-:S03]  /*35f70*/  PRMT R49, R49, 0x3340, R5 ;  /* 0x0000334031317816 */ /* 0x002fc60000000005 */
[----:B------:R-:W-:Y:S01]  /*35f80*/  STL [R1+0x68], R46 ;  /* 0x0000682e01007387 */ /* 0x000fe20000100800 */
[----:B------:R-:W-:-:S03]  /*35f90*/  PRMT R7, R48, 0x5410, R7 ;  /* 0x0000541030077816 */ /* 0x000fc60000000007 */
[----:B------:R-:W-:Y:S01]  /*35fa0*/  STL [R1+0x1e4], R47 ;  /* 0x0001e42f01007387 */ /* 0x000fe20000100800 */
[----:B0-----:R-:W-:-:S03]  /*35fb0*/  PRMT R10, R10, 0x3340, R1 ;  /* 0x000033400a0a7816 */ /* 0x001fc60000000001 */
[----:B------:R-:W4:Y:S01]  /*35fc0*/  LDL.LU R58, [R1+0x1d0] ;  /* 0x0001d000013a7983 */ /* 0x000f220000300800 */
[----:B------:R-:W-:-:S03]  /*35fd0*/  PRMT R50, R50, 0x3340, R9 ;  /* 0x0000334032327816 */ /* 0x000fc60000000009 */
[----:B------:R-:W4:Y:S01]  /*35fe0*/  LDL.LU R56, [R1+0x182c] ;  /* 0x00182c0001387983 */ /* 0x000f220000300800 */
[----:B------:R-:W-:-:S03]  /*35ff0*/  PRMT R51, R51, 0x3340, R11 ;  /* 0x0000334033337816 */ /* 0x000fc6000000000b */
[----:B------:R-:W4:Y:S04]  /*36000*/  LDL.LU R5, [R1+0x1828] ;  /* 0x0018280001057983 */ /* 0x000f280000300800 */
[----:B------:R-:W4:Y:S01]  /*36010*/  LDL.LU R9, [R1+0x1824] ;  /* 0x0018240001097983 */ /* 0x000f220000300800 */
[----:B------:R-:W-:-:S03]  /*36020*/  PRMT R49, R49, 0x5410, R10 ;  /* 0x0000541031317816 */ /* 0x000fc6000000000a */
[----:B------:R-:W4:Y:S04]  /*36030*/  LDL.LU R11, [R1+0x1820] ;  /* 0x00182000010b7983 */ /* 0x000f280000300800 */
[----:B------:R-:W4:Y:S04]  /*36040*/  LDL.LU R48, [R1+0x298] ;  /* 0x0002980001307983 */ /* 0x000f280000300800 */
[----:B------:R0:W-:Y:S04]  /*36050*/  STL [R1+0x270], R7 ;  /* 0x0002700701007387 */ /* 0x0001e80000100800 */
[----:B0-----:R-:W4:Y:S04]  /*36060*/  LDL.LU R7, [R1+0x1e0] ;  /* 0x0001e00001077983 */ /* 0x001f280000300800 */
[----:B------:R-:W4:Y:S01]  /*36070*/  LDL.LU R10, [R1+0x59c] ;  /* 0x00059c00010a7983 */ /* 0x000f220000300800 */
[----:B------:R-:W-:-:S02]  /*36080*/  PRMT R46, R46, 0x3340, R1 ;  /* 0x000033402e2e7816 */ /* 0x000fc40000000001 */
[----:B------:R-:W-:Y:S01]  /*36090*/  PRMT R47, R47, 0x3340, R1 ;  /* 0x000033402f2f7816 */ /* 0x000fe20000000001 */
[----:B------:R0:W-:Y:S02]  /*360a0*/  STL [R1+0x290], R49 ;  /* 0x0002903101007387 */ /* 0x0001e40000100800 */
[----:B0-----:R-:W-:Y:S02]  /*360b0*/  PRMT R49, R50, 0x5410, R46 ;  /* 0x0000541032317816 */ /* 0x001fe4000000002e */
[----:B------:R-:W-:-:S03]  /*360c0*/  PRMT R46, R51, 0x5410, R47 ;  /* 0x00005410332e7816 */ /* 0x000fc6000000002f */
[----:B------:R0:W-:Y:S04]  /*360d0*/  STL [R1+0x288], R49 ;  /* 0x0002883101007387 */ /* 0x0001e80000100800 */
[----:B------:R-:W4:Y:S04]  /*360e0*/  LDL.LU R50, [R1+0x4dc] ;  /* 0x0004dc0001327983 */ /* 0x000f280000300800 */
[----:B------:R1:W-:Y:S04]  /*360f0*/  STL [R1+0x284], R46 ;  /* 0x0002842e01007387 */ /* 0x0003e80000100800 */
[----:B0-----:R-:W4:Y:S01]  /*36100*/  LDL.LU R49, [R1+0x41c] ;  /* 0x00041c0001317983 */ /* 0x001f220000300800 */
[----:B--2---:R-:W-:-:S02]  /*36110*/  LOP3.LUT R57, R57, 0xffff, RZ, 0xc0, !PT ;  /* 0x0000ffff39397812 */ /* 0x004fc400078ec0ff */
[----:B---3--:R-:W-:Y:S02]  /*36120*/  LOP3.LUT R54, R54, 0xffff, RZ, 0xc0, !PT ;  /* 0x0000ffff36367812 */ /* 0x008fe400078ec0ff */
[----:B----4-:R-:W-:Y:S02]  /*36130*/  LOP3.LUT R59, R59, 0xffff, RZ, 0xc0, !PT ;  /* 0x0000ffff3b3b7812 */ /* 0x010fe400078ec0ff */
[----:B-1----:R-:W-:Y:S02]  /*36140*/  LOP3.LUT R46, R60, 0xffff, RZ, 0xc0, !PT ;  /* 0x0000ffff3c2e7812 */ /* 0x002fe400078ec0ff */
[----:B------:R-:W-:Y:S02]  /*36150*/  LOP3.LUT R61, R61, 0xffff, RZ, 0xc0, !PT ;  /* 0x0000ffff3d3d7812 */ /* 0x000fe400078ec0ff */
[----:B------:R-:W-:Y:S02]  /*36160*/  LOP3.LUT R58, R58, 0xffff, RZ, 0xc0, !PT ;  /* 0x0000ffff3a3a7812 */ /* 0x000fe400078ec0ff */
[----:B------:R-:W-:-:S02]  /*36170*/  LOP3.LUT R11, R11, 0xffff, RZ, 0xc0, !PT ;  /* 0x0000ffff0b0b7812 */ /* 0x000fc400078ec0ff */
[----:B------:R-:W-:Y:S02]  /*36180*/  LOP3.LUT R48, R48, 0xffff, RZ, 0xc0, !PT ;  /* 0x0000ffff30307812 */ /* 0x000fe400078ec0ff */
[----:B------:R-:W-:Y:S02]  /*36190*/  LOP3.LUT R47, R10, 0xffff, RZ, 0xc0, !PT ;  /* 0x0000ffff0a2f7812 */ /* 0x000fe400078ec0ff */
[----:B------:R-:W-:-:S03]  /*361a0*/  LOP3.LUT R51, R7, 0xffff, RZ, 0xc0, !PT ;  /* 0x0000ffff07337812 */ /* 0x000fc600078ec0ff */
[----:B------:R-:W-:Y:S01]  /*361b0*/  STL [R1+0x244], R47 ;  /* 0x0002442f01007387 */ /* 0x000fe20000100800 */
[----:B------:R-:W-:-:S03]  /*361c0*/  LOP3.LUT R7, R9, 0xffff, RZ, 0xc0, !PT ;  /* 0x0000ffff09077812 */ /* 0x000fc600078ec0ff */
[----:B------:R-:W-:Y:S04]  /*361d0*/  STL [R1+0x240], R57 ;  /* 0x0002403901007387 */ /* 0x000fe80000100800 */
[----:B------:R-:W-:Y:S01]  /*361e0*/  STL [R1+0x254], R54 ;  /* 0x0002543601007387 */ /* 0x000fe20000100800 */
[----:B------:R-:W-:-:S03]  /*361f0*/  LOP3.LUT R10, R5, 0xffff, RZ, 0xc0, !PT ;  /* 0x0000ffff050a7812 */ /* 0x000fc600078ec0ff */
[----:B------:R-:W2:Y:S04]  /*36200*/  LDL.LU R60, [R1+0x10] ;  /* 0x00001000013c7983 */ /* 0x000ea80000300800 */
[----:B------:R-:W-:Y:S04]  /*36210*/  STL [R1+0x1a4], R59 ;  /* 0x0001a43b01007387 */ /* 0x000fe80000100800 */
[----:B------:R0:W-:Y:S04]  /*36220*/  STL [R1+0x214], R46 ;  /* 0x0002142e01007387 */ /* 0x0001e80000100800 */
[----:B------:R-:W-:Y:S04]  /*36230*/  STL [R1+0x280], R48 ;  /* 0x0002803001007387 */ /* 0x000fe80000100800 */
[----:B------:R-:W-:Y:S01]  /*36240*/  STL [R1+0x1e0], R51 ;  /* 0x0001e03301007387 */ /* 0x000fe20000100800 */
[----:B------:R-:W-:-:S03]  /*36250*/  PRMT R5, R11, 0x3340, R1 ;  /* 0x000033400b057816 */ /* 0x000fc60000000001 */
[----:B------:R1:W-:Y:S01]  /*36260*/  STL [R1+0x1d8], R11 ;  /* 0x0001d80b01007387 */ /* 0x0003e20000100800 */
[----:B------:R-:W-:-:S03]  /*36270*/  PRMT R9, R54, 0x3340, R1 ;  /* 0x0000334036097816 */ /* 0x000fc60000000001 */
[----:B------:R-:W-:Y:S01]  /*36280*/  STL [R1+0x1d4], R7 ;  /* 0x0001d40701007387 */ /* 0x000fe20000100800 */
[----:B0-----:R-:W-:-:S03]  /*36290*/  PRMT R46, R46, 0x3340, R51 ;  /* 0x000033402e2e7816 */ /* 0x001fc60000000033 */
[----:B------:R0:W-:Y:S01]  /*362a0*/  STL [R1+0x268], R58 ;  /* 0x0002683a01007387 */ /* 0x0001e20000100800 */
[----:B-1----:R-:W-:-:S03]  /*362b0*/  PRMT R11, R59, 0x3340, R61 ;  /* 0x000033403b0b7816 */ /* 0x002fc6000000003d */
[----:B------:R1:W-:Y:S01]  /*362c0*/  STL [R1+0x234], R10 ;  /* 0x0002340a01007387 */ /* 0x0003e20000100800 */
[----:B------:R-:W-:-:S03]  /*362d0*/  PRMT R47, R47, 0x3340, R57 ;  /* 0x000033402f2f7816 */ /* 0x000fc60000000039 */
[----:B------:R-:W3:Y:S01]  /*362e0*/  LDL.LU R54, [R1+0x181c] ;  /* 0x00181c0001367983 */ /* 0x000ee20000300800 */
[----:B------:R-:W-:-:S03]  /*362f0*/  PRMT R48, R48, 0x3340, R58 ;  /* 0x0000334030307816 */ /* 0x000fc6000000003a */
[----:B------:R-:W4:Y:S01]  /*36300*/  LDL.LU R59, [R1+0x1818] ;  /* 0x00181800013b7983 */ /* 0x000f220000300800 */
[----:B------:R-:W-:-:S03]  /*36310*/  PRMT R11, R11, 0x5410, R5 ;  /* 0x000054100b0b7816 */ /* 0x000fc60000000005 */
[----:B------:R-:W3:Y:S04]  /*36320*/  LDL.LU R51, [R1+0x14] ;  /* 0x0000140001337983 */ /* 0x000ee80000300800 */
[----:B------:R-:W3:Y:S04]  /*36330*/  LDL.LU R57, [R1+0x1814] ;  /* 0x0018140001397983 */ /* 0x000ee80000300800 */
[----:B0-----:R-:W4:Y:S04]  /*36340*/  LDL.LU R58, [R1+0x1810] ;  /* 0x00181000013a7983 */ /* 0x001f280000300800 */
[----:B------:R-:W2:Y:S01]  /*36350*/  LDL.LU R5, [R1+0x5a8] ;  /* 0x0005a80001057983 */ /* 0x000ea20000300800 */
[----:B------:R-:W-:-:S02]  /*36360*/  PRMT R7, R7, 0x3340, R1 ;  /* 0x0000334007077816 */ /* 0x000fc40000000001 */
[----:B-1----:R-:W-:Y:S02]  /*36370*/  PRMT R10, R10, 0x3340, R1 ;  /* 0x000033400a0a7816 */ /* 0x002fe40000000001 */
[----:B------:R-:W-:Y:S01]  /*36380*/  PRMT R7, R46, 0x5410, R7 ;  /* 0x000054102e077816 */ /* 0x000fe20000000007 */
[----:B------:R0:W-:Y:S01]  /*36390*/  STL [R1+0x250], R11 ;  /* 0x0002500b01007387 */ /* 0x0001e20000100800 */
[----:B------:R-:W-:-:S03]  /*363a0*/  PRMT R9, R47, 0x5410, R9 ;  /* 0x000054102f097816 */ /* 0x000fc60000000009 */
[----:B0-----:R-:W3:Y:S04]  /*363b0*/  LDL.LU R11, [R1+0x58] ;  /* 0x00005800010b7983 */ /* 0x001ee80000300800 */
[----:B------:R-:W3:Y:S04]  /*363c0*/  LDL.LU R46, [R1+0x18] ;  /* 0x00001800012e7983 */ /* 0x000ee80000300800 */
[----:B------:R0:W-:Y:S02]  /*363d0*/  STL [R1+0x298], R7 ;  /* 0x0002980701007387 */ /* 0x0001e40000100800 */
[----:B0-----:R-:W-:-:S02]  /*363e0*/  PRMT R7, R48, 0x5410, R10 ;  /* 0x0000541030077816 */ /* 0x001fc4000000000a */
[----:B------:R-:W3:Y:S01]  /*363f0*/  LDL.LU R10, [R1+0x34] ;  /* 0x00003400010a7983 */ /* 0x000ee20000300800 */
[----:B------:R-:W-:-:S03]  /*36400*/  LOP3.LUT R47, R50, 0xffff, RZ, 0xc0, !PT ;  /* 0x0000ffff322f7812 */ /* 0x000fc600078ec0ff */
[----:B------:R-:W-:Y:S04]  /*36410*/  STL [R1+0x2a4], R9 ;  /* 0x0002a40901007387 */ /* 0x000fe80000100800 */
[----:B------:R0:W-:Y:S02]  /*36420*/  STL [R1+0x2b0], R7 ;  /* 0x0002b00701007387 */ /* 0x0001e40000100800 */
[----:B0-----:R-:W-:Y:S02]  /*36430*/  LOP3.LUT R7, R49, 0xffff, RZ, 0xc0, !PT ;  /* 0x0000ffff31077812 */ /* 0x001fe400078ec0ff */
[----:B--2---:R-:W-:-:S05]  /*36440*/  LOP3.LUT R9, R5, 0xffff, RZ, 0xc0, !PT ;  /* 0x0000ffff05097812 */ /* 0x004fca00078ec0ff */
[----:B------:R0:W-:Y:S04]  /*36450*/  STL [R1+0x230], R9 ;  /* 0x0002300901007387 */ /* 0x0001e80000100800 */
[----:B------:R1:W-:Y:S04]  /*36460*/  STL [R1+0x1f4], R47 ;  /* 0x0001f42f01007387 */ /* 0x0003e80000100800 */
[----:B------:R2:W-:Y:S01]  /*36470*/  STL [R1+0x1d0], R7 ;  /* 0x0001d00701007387 */ /* 0x0005e20000100800 */
[----:B0-----:R-:W-:-:S03]  /*36480*/  PRMT R9, R9, 0x3340, R47 ;  /* 0x0000334009097816 */ /* 0x001fc6000000002f */
[----:B-1----:R-:W3:Y:S01]  /*36490*/  LDL.LU R47, [R1+0x54] ;  /* 0x00005400012f7983 */ /* 0x002ee20000300800 */
[----:B------:R-:W-:-:S03]  /*364a0*/  SHF.R.U32.HI R5, RZ, 0x8, R60 ;  /* 0x00000008ff057819 */ /* 0x000fc6000001163c */
[----:B------:R-:W3:Y:S04]  /*364b0*/  LDL.LU R50, [R1+0x30] ;  /* 0x0000300001327983 */ /* 0x000ee80000300800 */
[----:B------:R-:W3:Y:S04]  /*364c0*/  LDL.LU R49, [R1+0x50] ;  /* 0x0000500001317983 */ /* 0x000ee80000300800 */
[----:B------:R-:W3:Y:S01]  /*364d0*/  LDL.LU R60, [R1+0x1c] ;  /* 0x00001c00013c7983 */ /* 0x000ee20000300800 */
[----:B----4-:R-:W-:Y:S02]  /*364e0*/  SHF.R.U32.HI R58, RZ, 0x8, R58 ;  /* 0x00000008ff3a7819 */ /* 0x010fe4000001163a */
[----:B--2---:R-:W-:-:S02]  /*364f0*/  PRMT R7, R7, 0x3340, R1 ;  /* 0x0000334007077816 */ /* 0x004fc40000000001 */
[----:B------:R-:W-:Y:S02]  /*36500*/  SHF.R.U32.HI R59, RZ, 0x8, R59 ;  /* 0x00000008ff3b7819 */ /* 0x000fe4000001163b */
[----:B---3--:R-:W-:Y:S02]  /*36510*/  SHF.R.U32.HI R57, RZ, 0x8, R57 ;  /* 0x00000008ff397819 */ /* 0x008fe40000011639 */
[----:B------:R-:W-:Y:S02]  /*36520*/  LOP3.LUT R58, R58, 0xffff, RZ, 0xc0, !PT ;  /* 0x0000ffff3a3a7812 */ /* 0x000fe400078ec0ff */
[----:B------:R-:W-:Y:S02]  /*36530*/  PRMT R7, R9, 0x5410, R7 ;  /* 0x0000541009077816 */ /* 0x000fe40000000007 */
[----:B------:R-:W-:Y:S02]  /*36540*/  LOP3.LUT R5, R5, 0xffff, RZ, 0xc0, !PT ;  /* 0x0000ffff05057812 */ /* 0x000fe400078ec0ff */
[----:B------:R-:W-:-:S02]  /*36550*/  LOP3.LUT R59, R59, 0xffff, RZ, 0xc0, !PT ;  /* 0x0000ffff3b3b7812 */ /* 0x000fc400078ec0ff */
[----:B------:R-:W-:Y:S01]  /*36560*/  LOP3.LUT R57, R57, 0xffff, RZ, 0xc0, !PT ;  /* 0x0000ffff39397812 */ /* 0x000fe200078ec0ff */
[----:B------:R0:W-:Y:S01]  /*36570*/  STL [R1+0x2b4], R7 ;  /* 0x0002b40701007387 */ /* 0x0001e20000100800 */
[----:B------:R-:W-:Y:S02]  /*36580*/  PRMT R48, R58, 0x3340, R1 ;  /* 0x000033403a307816 */ /* 0x000fe40000000001 */
[----:B------:R-:W-:-:S03]  /*36590*/  PRMT R9, R5, 0x3340, R59 ;  /* 0x0000334005097816 */ /* 0x000fc6000000003b */
[----:B------:R-:W-:Y:S01]  /*365a0*/  STL [R1+0x38], R48 ;  /* 0x0000383001007387 */ /* 0x000fe20000100800 */
[----:B0-----:R-:W-:-:S03]  /*365b0*/  PRMT R7, R57, 0x3340, R1 ;  /* 0x0000334039077816 */ /* 0x001fc60000000001 */
[----:B------:R0:W-:Y:S01]  /*365c0*/  STL [R1+0x124], R9 ;  /* 0x0001240901007387 */ /* 0x0001e20000100800 */
[----:B------:R-:W-:-:S03]  /*365d0*/  SHF.R.U32.HI R5, RZ, 0x8, R10 ;  /* 0x00000008ff057819 */ /* 0x000fc6000001160a */
[----:B------:R1:W-:Y:S01]  /*365e0*/  STL [R1+0x3c], R7 ;  /* 0x00003c0701007387 */ /* 0x0003e20000100800 */
[----:B------:R-:W-:Y:S02]  /*365f0*/  SHF.R.U32.HI R10, RZ, 0x8, R51 ;  /* 0x00000008ff0a7819 */ /* 0x000fe40000011633 */
[----:B0-----:R-:W-:Y:S02]  /*36600*/  SHF.R.U32.HI R9, RZ, 0x8, R46 ;  /* 0x00000008ff097819 */ /* 0x001fe4000001162e */
[----:B------:R-:W2:Y:S01]  /*36610*/  LDL.LU R46, [R1+0x98] ;  /* 0x00009800012e7983 */ /* 0x000ea20000300800 */
[----:B-1----:R-:W-:-:S03]  /*36620*/  SHF.R.U32.HI R7, RZ, 0x8, R11 ;  /* 0x00000008ff077819 */ /* 0x002fc6000001160b */
[----:B------:R-:W3:Y:S01]  /*36630*/  LDL.LU R11, [R1+0xa0] ;  /* 0x0000a000010b7983 */ /* 0x000ee20000300800 */
[----:B------:R-:W-:-:S03]  /*36640*/  SHF.R.U32.HI R54, RZ, 0x8, R54 ;  /* 0x00000008ff367819 */ /* 0x000fc60000011636 */
[----:B------:R-:W4:Y:S01]  /*36650*/  LDL.LU R51, [R1+0x9c] ;  /* 0x00009c0001337983 */ /* 0x000f220000300800 */
[----:B------:R-:W-:Y:S02]  /*36660*/  SHF.R.U32.HI R53, RZ, 0x8, R53 ;  /* 0x00000008ff357819 */ /* 0x000fe40000011635 */
[----:B------:R-:W-:Y:S02]  /*36670*/  SHF.R.U32.HI R52, RZ, 0x8, R52 ;  /* 0x00000008ff347819 */ /* 0x000fe40000011634 */
[----:B------:R-:W-:Y:S02]  /*36680*/  LOP3.LUT R5, R5, 0xffff, RZ, 0xc0, !PT ;  /* 0x0000ffff05057812 */ /* 0x000fe400078ec0ff */
[----:B------:R-:W-:Y:S02]  /*36690*/  LOP3.LUT R9, R9, 0xffff, RZ, 0xc0, !PT ;  /* 0x0000ffff09097812 */ /* 0x000fe400078ec0ff */
[----:B------:R-:W-:Y:S02]  /*366a0*/  LOP3.LUT R7, R7, 0xffff, RZ, 0xc0, !PT ;  /* 0x0000ffff07077812 */ /* 0x000fe400078ec0ff */
[----:B------:R-:W-:-:S02]  /*366b0*/  LOP3.LUT R10, R10, 0xffff, RZ, 0xc0, !PT ;  /* 0x0000ffff0a0a7812 */ /* 0x000fc400078ec0ff */
[----:B------:R-:W-:Y:S02]  /*366c0*/  LOP3.LUT R54, R54, 0xffff, RZ, 0xc0, !PT ;  /* 0x0000ffff36367812 */ /* 0x000fe400078ec0ff */
[----:B------:R-:W-:Y:S02]  /*366d0*/  LOP3.LUT R53, R53, 0xffff, RZ, 0xc0, !PT ;  /* 0x0000ffff35357812 */ /* 0x000fe400078ec0ff */
[----:B------:R-:W-:Y:S02]  /*366e0*/  LOP3.LUT R52, R52, 0xffff, RZ, 0xc0, !PT ;  /* 0x0000ffff34347812 */ /* 0x000fe400078ec0ff */
[----:B------:R-:W-:Y:S02]  /*366f0*/  PRMT R48, R5, 0x3340, R9 ;  /* 0x0000334005307816 */ /* 0x000fe40000000009 */
[----:B------:R-:W-:Y:S02]  /*36700*/  PRMT R9, R7, 0x3340, R10 ;  /* 0x0000334007097816 */ /* 0x000fe4000000000a */
[----:B------:R-:W-:-:S02]  /*36710*/  PRMT R5, R54, 0x3340, R1 ;  /* 0x0000334036057816 */ /* 0x000fc40000000001 */
[----:B------:R-:W-:Y:S01]  /*36720*/  PRMT R7, R53, 0x3340, R52 ;  /* 0x0000334035077816 */ /* 0x000fe20000000034 */
[----:B------:R-:W-:Y:S04]  /*36730*/  STL [R1+0x120], R48 ;  /* 0x0001203001007387 */ /* 0x000fe80000100800 */
[----:B------:R-:W-:Y:S04]  /*36740*/  STL [R1+0x148], R9 ;  /* 0x0001480901007387 */ /* 0x000fe80000100800 */
[----:B------:R-:W-:Y:S04]  /*36750*/  STL [R1+0x34], R5 ;  /* 0x0000340501007387 */ /* 0x000fe80000100800 */
[----:B------:R0:W-:Y:S02]  /*36760*/  STL [R1+0x11c], R7 ;  /* 0x00011c0701007387 */ /* 0x0001e40000100800 */
[----:B0-----:R-:W-:-:S02]  /*36770*/  SHF.R.U32.HI R7, RZ, 0x8, R50 ;  /* 0x00000008ff077819 */ /* 0x001fc40000011632 */
[----:B------:R-:W4:Y:S01]  /*36780*/  LDL.LU R50, [R1+0x5c] ;  /* 0x00005c0001327983 */ /* 0x000f220000300800 */
[----:B------:R-:W-:-:S03]  /*36790*/  SHF.R.U32.HI R9, RZ, 0x8, R49 ;  /* 0x00000008ff097819 */ /* 0x000fc60000011631 */
[----:B------:R-:W4:Y:S01]  /*367a0*/  LDL.LU R49, [R1+0x94] ;  /* 0x0000940001317983 */ /* 0x000f220000300800 */
[----:B------:R-:W-:-:S03]  /*367b0*/  SHF.R.U32.HI R10, RZ, 0x8, R60 ;  /* 0x00000008ff0a7819 */ /* 0x000fc6000001163c */
[----:B------:R-:W4:Y:S01]  /*367c0*/  LDL.LU R60, [R1+0x90] ;  /* 0x00009000013c7983 */ /* 0x000f220000300800 */
[----:B------:R-:W-:Y:S02]  /*367d0*/  SHF.R.U32.HI R56, RZ, 0x8, R56 ;  /* 0x00000008ff387819 */ /* 0x000fe40000011638 */
[----:B------:R-:W-:Y:S02]  /*367e0*/  SHF.R.U32.HI R5, RZ, 0x8, R47 ;  /* 0x00000008ff057819 */ /* 0x000fe4000001162f */
[----:B------:R-:W-:Y:S02]  /*367f0*/  SHF.R.U32.HI R55, RZ, 0x8, R55 ;  /* 0x00000008ff377819 */ /* 0x000fe40000011637 */
        /* <DEDUP_REMOVED lines=11> */
[----:B------:R-:W-:Y:S01]  /*368b0*/  STL [R1+0x108], R47 ;  /* 0x0001082f01007387 */ /* 0x000fe20000100800 */
[----:B------:R-:W-:-:S03]  /*368c0*/  SHF.R.U32.HI R39, RZ, 0x8, R39 ;  /* 0x00000008ff277819 */ /* 0x000fc60000011627 */
[----:B------:R3:W-:Y:S01]  /*368d0*/  STL [R1+0x20], R7 ;  /* 0x0000200701007387 */ /* 0x0007e20000100800 */
[----:B------:R-:W-:-:S03]  /*368e0*/  SHF.R.U32.HI R14, RZ, 0x8, R14 ;  /* 0x00000008ff0e7819 */ /* 0x000fc6000001160e */
[----:B------:R4:W-:Y:S01]  /*368f0*/  STL [R1+0x110], R5 ;  /* 0x0001100501007387 */ /* 0x0009e20000100800 */
[----:B--2---:R-:W-:Y:S02]  /*36900*/  SHF.R.U32.HI R9, RZ, 0x8, R46 ;  /* 0x00000008ff097819 */ /* 0x004fe4000001162e */
[----:B------:R-:W-:Y:S01]  /*36910*/  SHF.R.U32.HI R44, RZ, 0x8, R44 ;  /* 0x00000008ff2c7819 */ /* 0x000fe2000001162c */
[----:B------:R-:W2:Y:S01]  /*36920*/  LDL.LU R58, [R1+0xb4] ;  /* 0x0000b400013a7983 */ /* 0x000ea20000300800 */
[----:B---3--:R-:W-:-:S03]  /*36930*/  SHF.R.U32.HI R7, RZ, 0x8, R11 ;  /* 0x00000008ff077819 */ /* 0x008fc6000001160b */
[----:B------:R-:W3:Y:S01]  /*36940*/  LDL.LU R48, [R1+0xa8] ;  /* 0x0000a80001307983 */ /* 0x000ee20000300800 */
[----:B----4-:R-:W-:Y:S02]  /*36950*/  SHF.R.U32.HI R5, RZ, 0x8, R51 ;  /* 0x00000008ff057819 */ /* 0x010fe40000011633 */
[----:B------:R-:W-:Y:S02]  /*36960*/  LOP3.LUT R9, R9, 0xffff, RZ, 0xc0, !PT ;  /* 0x0000ffff09097812 */ /* 0x000fe400078ec0ff */
[----:B------:R-:W-:Y:S02]  /*36970*/  LOP3.LUT R7, R7, 0xffff, RZ, 0xc0, !PT ;  /* 0x0000ffff07077812 */ /* 0x000fe400078ec0ff */
[----:B------:R-:W-:Y:S02]  /*36980*/  LOP3.LUT R5, R5, 0xffff, RZ, 0xc0, !PT ;  /* 0x0000ffff05057812 */ /* 0x000fe400078ec0ff */
[----:B------:R-:W-:Y:S02]  /*36990*/  LOP3.LUT R39, R39, 0xffff, RZ, 0xc0, !PT ;  /* 0x0000ffff27277812 */ /* 0x000fe400078ec0ff */
[----:B------:R-:W-:-:S02]  /*369a0*/  LOP3.LUT R14, R14, 0xffff, RZ, 0xc0, !PT ;  /* 0x0000ffff0e0e7812 */ /* 0x000fc400078ec0ff */
[----:B------:R-:W-:Y:S02]  /*369b0*/  LOP3.LUT R44, R44, 0xffff, RZ, 0xc0, !PT ;  /* 0x0000ffff2c2c7812 */ /* 0x000fe400078ec0ff */
[----:B------:R-:W-:Y:S02]  /*369c0*/  PRMT R9, R9, 0x3340, R1 ;  /* 0x0000334009097816 */ /* 0x000fe40000000001 */
[----:B------:R-:W-:Y:S02]  /*369d0*/  PRMT R7, R7, 0x3340, R5 ;  /* 0x0000334007077816 */ /* 0x000fe40000000005 */
[----:B------:R-:W-:Y:S02]  /*369e0*/  PRMT R5, R39, 0x3340, R14 ;  /* 0x0000334027057816 */ /* 0x000fe4000000000e */
        /* <DEDUP_REMOVED lines=10> */
[----:B------:R-:W4:Y:S04]  /*36a90*/  LDL.LU R49, [R1+0xb0] ;  /* 0x0000b00001317983 */ /* 0x000f280000300800 */
[----:B------:R-:W4:Y:S04]  /*36aa0*/  LDL.LU R51, [R1+0xbc] ;  /* 0x0000bc0001337983 */ /* 0x000f280000300800 */
[----:B------:R-:W4:Y:S01]  /*36ab0*/  LDL.LU R60, [R1+0xb8] ;  /* 0x0000b800013c7983 */ /* 0x000f220000300800 */
[----:B------:R-:W-:Y:S02]  /*36ac0*/  SHF.R.U32.HI R38, RZ, 0x8, R38 ;  /* 0x00000008ff267819 */ /* 0x000fe40000011626 */
[----:B------:R-:W-:-:S02]  /*36ad0*/  SHF.R.U32.HI R29, RZ, 0x8, R29 ;  /* 0x00000008ff1d7819 */ /* 0x000fc4000001161d */
[----:B------:R-:W-:Y:S02]  /*36ae0*/  LOP3.LUT R38, R38, 0xffff, RZ, 0xc0, !PT ;  /* 0x0000ffff26267812 */ /* 0x000fe400078ec0ff */
[----:B------:R-:W-:Y:S02]  /*36af0*/  LOP3.LUT R5, R5, 0xffff, RZ, 0xc0, !PT ;  /* 0x0000ffff05057812 */ /* 0x000fe400078ec0ff */
[----:B------:R-:W-:Y:S02]  /*36b00*/  LOP3.LUT R29, R29, 0xffff, RZ, 0xc0, !PT ;  /* 0x0000ffff1d1d7812 */ /* 0x000fe400078ec0ff */
[----:B------:R-:W-:Y:S02]  /*36b10*/  SHF.R.U32.HI R45, RZ, 0x8, R45 ;  /* 0x00000008ff2d7819 */ /* 0x000fe4000001162d */
[----:B------:R-:W-:Y:S02]  /*36b20*/  PRMT R47, R38, 0x3340, R1 ;  /* 0x00003340262f7816 */ /* 0x000fe40000000001 */
[----:B------:R-:W-:-:S02]  /*36b30*/  PRMT R5, R5, 0x3340, R29 ;  /* 0x0000334005057816 */ /* 0x000fc4000000001d */
[----:B------:R-:W-:Y:S02]  /*36b40*/  LOP3.LUT R45, R45, 0xffff, RZ, 0xc0, !PT ;  /* 0x0000ffff2d2d7812 */ /* 0x000fe400078ec0ff */
[----:B------:R-:W-:Y:S02]  /*36b50*/  LOP3.LUT R9, R9, 0xffff, RZ, 0xc0, !PT ;  /* 0x0000ffff09097812 */ /* 0x000fe400078ec0ff */
[----:B------:R-:W-:Y:S01]  /*36b60*/  LOP3.LUT R7, R7, 0xffff, RZ, 0xc0, !PT ;  /* 0x0000ffff07077812 */ /* 0x000fe200078ec0ff */
[----:B------:R-:W-:Y:S01]  /*36b70*/  STL [R1+0x17dc], R47 ;  /* 0x0017dc2f01007387 */ /* 0x000fe20000100800 */
[----:B------:R-:W-:-:S03]  /*36b80*/  PRMT R46, R45, 0x3340, R1 ;  /* 0x000033402d2e7816 */ /* 0x000fc60000000001 */
[----:B------:R0:W-:Y:S01]  /*36b90*/  STL [R1+0xfc], R5 ;  /* 0x0000fc0501007387 */ /* 0x0001e20000100800 */
[----:B------:R-:W-:Y:S02]  /*36ba0*/  SHF.R.U32.HI R40, RZ, 0x8, R40 ;  /* 0x00000008ff287819 */ /* 0x000fe40000011628 */
[----:B------:R-:W-:Y:S01]  /*36bb0*/  SHF.R.U32.HI R41, RZ, 0x8, R41 ;  /* 0x00000008ff297819 */ /* 0x000fe20000011629 */
[----:B------:R-:W-:Y:S01]  /*36bc0*/  STL [R1+0x17d8], R46 ;  /* 0x0017d82e01007387 */ /* 0x000fe20000100800 */
[----:B------:R-:W-:Y:S02]  /*36bd0*/  SHF.R.U32.HI R37, RZ, 0x8, R37 ;  /* 0x00000008ff257819 */ /* 0x000fe40000011625 */
[----:B0-----:R-:W-:Y:S02]  /*36be0*/  PRMT R5, R9, 0x3340, R7 ;  /* 0x0000334009057816 */ /* 0x001fe40000000007 */
[----:B---3--:R-:W-:-:S03]  /*36bf0*/  SHF.R.U32.HI R7, RZ, 0x8, R48 ;  /* 0x00000008ff077819 */ /* 0x008fc60000011630 */
[----:B------:R2:W-:Y:S01]  /*36c00*/  STL [R1+0x100], R5 ;  /* 0x0001000501007387 */ /* 0x0005e20000100800 */
[----:B------:R-:W-:Y:S02]  /*36c10*/  LOP3.LUT R40, R40, 0xffff, RZ, 0xc0, !PT ;  /* 0x0000ffff28287812 */ /* 0x000fe400078ec0ff */
[----:B------:R-:W-:Y:S02]  /*36c20*/  LOP3.LUT R41, R41, 0xffff, RZ, 0xc0, !PT ;  /* 0x0000ffff29297812 */ /* 0x000fe400078ec0ff */
[----:B------:R-:W-:Y:S02]  /*36c30*/  LOP3.LUT R37, R37, 0xffff, RZ, 0xc0, !PT ;  /* 0x0000ffff25257812 */ /* 0x000fe400078ec0ff */
[----:B--2---:R-:W-:Y:S02]  /*36c40*/  SHF.R.U32.HI R5, RZ, 0x8, R58 ;  /* 0x00000008ff057819 */ /* 0x004fe4000001163a */
[----:B------:R-:W-:Y:S02]  /*36c50*/  LOP3.LUT R7, R7, 0xffff, RZ, 0xc0, !PT ;  /* 0x0000ffff07077812 */ /* 0x000fe400078ec0ff */
[----:B------:R-:W-:-:S02]  /*36c60*/  LOP3.LUT R5, R5, 0xffff, RZ, 0xc0, !PT ;  /* 0x0000ffff05057812 */ /* 0x000fc400078ec0ff */
[----:B------:R-:W-:Y:S02]  /*36c70*/  SHF.R.U32.HI R34, RZ, 0x8, R34 ;  /* 0x00000008ff227819 */ /* 0x000fe40000011622 */
[----:B------:R-:W-:Y:S02]  /*36c80*/  SHF.R.U32.HI R36, RZ, 0x8, R36 ;  /* 0x00000008ff247819 */ /* 0x000fe40000011624 */
[----:B------:R-:W-:Y:S02]  /*36c90*/  PRMT R9, R40, 0x3340, R41 ;  /* 0x0000334028097816 */ /* 0x000fe40000000029 */
[----:B------:R-:W-:Y:S02]  /*36ca0*/  PRMT R45, R37, 0x3340, R1 ;  /* 0x00003340252d7816 */ /* 0x000fe40000000001 */
[----:B------:R-:W-:Y:S01]  /*36cb0*/  PRMT R5, R5, 0x3340, R7 ;  /* 0x0000334005057816 */ /* 0x000fe20000000007 */
[----:B------:R-:W-:Y:S01]  /*36cc0*/  STL [R1+0xec], R9 ;  /* 0x0000ec0901007387 */ /* 0x000fe20000100800 */
[----:B------:R-:W-:-:S02]  /*36cd0*/  LOP3.LUT R34, R34, 0xffff, RZ, 0xc0, !PT ;  /* 0x0000ffff22227812 */ /* 0x000fc400078ec0ff */
[----:B------:R-:W-:Y:S01]  /*36ce0*/  LOP3.LUT R36, R36, 0xffff, RZ, 0xc0, !PT ;  /* 0x0000ffff24247812 */ /* 0x000fe200078ec0ff */
[----:B------:R-:W-:Y:S04]  /*36cf0*/  STL [R1+0x17d4], R45 ;  /* 0x0017d42d01007387 */ /* 0x000fe80000100800 */
[----:B------:R0:W-:Y:S02]  /*36d00*/  STL [R1+0x118], R5 ;  /* 0x0001180501007387 */ /* 0x0001e40000100800 */
[----:B0-----:R-:W-:-:S05]  /*36d10*/  PRMT R5, R34, 0x3340, R36 ;  /* 0x0000334022057816 */ /* 0x001fca0000000024 */
[----:B------:R0:W-:Y:S01]  /*36d20*/  STL [R1+0xf0], R5 ;  /* 0x0000f00501007387 */ /* 0x0001e20000100800 */
[----:B----4-:R-:W-:-:S03]  /*36d30*/  SHF.R.U32.HI R7, RZ, 0x8, R60 ;  /* 0x00000008ff077819 */ /* 0x010fc6000001163c */
[----:B------:R-:W2:Y:S01]  /*36d40*/  LDL.LU R60, [R1+0x80] ;  /* 0x00008000013c7983 */ /* 0x000ea20000300800 */
[----:B------:R-:W-:Y:S02]  /*36d50*/  SHF.R.U32.HI R50, RZ, 0x8, R50 ;  /* 0x00000008ff327819 */ /* 0x000fe40000011632 */
[----:B------:R-:W-:Y:S02]  /*36d60*/  SHF.R.U32.HI R10, RZ, 0x8, R49 ;  /* 0x00000008ff0a7819 */ /* 0x000fe40000011631 */
[----:B------:R-:W-:Y:S02]  /*36d70*/  SHF.R.U32.HI R49, RZ, 0x8, R35 ;  /* 0x00000008ff317819 */ /* 0x000fe40000011623 */
[----:B------:R-:W-:Y:S02]  /*36d80*/  SHF.R.U32.HI R9, RZ, 0x8, R11 ;  /* 0x00000008ff097819 */ /* 0x000fe4000001160b */
[----:B------:R-:W-:Y:S02]  /*36d90*/  LOP3.LUT R50, R50, 0xffff, RZ, 0xc0, !PT ;  /* 0x0000ffff32327812 */ /* 0x000fe400078ec0ff */
[----:B0-----:R-:W-:-:S02]  /*36da0*/  SHF.R.U32.HI R5, RZ, 0x8, R51 ;  /* 0x00000008ff057819 */ /* 0x001fc40000011633 */
[----:B------:R-:W-:Y:S02]  /*36db0*/  LOP3.LUT R49, R49, 0xffff, RZ, 0xc0, !PT ;  /* 0x0000ffff31317812 */ /* 0x000fe400078ec0ff */
[----:B------:R-:W-:Y:S02]  /*36dc0*/  LOP3.LUT R9, R9, 0xffff, RZ, 0xc0, !PT ;  /* 0x0000ffff09097812 */ /* 0x000fe400078ec0ff */
[----:B------:R-:W-:Y:S02]  /*36dd0*/  LOP3.LUT R10, R10, 0xffff, RZ, 0xc0, !PT ;  /* 0x0000ffff0a0a7812 */ /* 0x000fe400078ec0ff */
[----:B------:R-:W-:Y:S02]  /*36de0*/  PRMT R50, R50, 0x3340, R1 ;  /* 0x0000334032327816 */ /* 0x000fe40000000001 */
[----:B------:R-:W-:Y:S02]  /*36df0*/  LOP3.LUT R5, R5, 0xffff, RZ, 0xc0, !PT ;  /* 0x0000ffff05057812 */ /* 0x000fe400078ec0ff */
[----:B------:R-:W-:-:S02]  /*36e00*/  LOP3.LUT R7, R7, 0xffff, RZ, 0xc0, !PT ;  /* 0x0000ffff07077812 */ /* 0x000fc400078ec0ff */
[----:B------:R-:W-:Y:S02]  /*36e10*/  PRMT R49, R49, 0x3340, R1 ;  /* 0x0000334031317816 */ /* 0x000fe40000000001 */
[----:B------:R-:W-:Y:S01]  /*36e20*/  PRMT R9, R9, 0x3340, R10 ;  /* 0x0000334009097816 */ /* 0x000fe2000000000a */
[----:B------:R-:W-:Y:S01]  /*36e30*/  STL [R1+0x17d0], R50 ;  /* 0x0017d03201007387 */ /* 0x000fe20000100800 */
[----:B------:R-:W-:Y:S02]  /*36e40*/  PRMT R5, R5, 0x3340, R7 ;  /* 0x0000334005057816 */ /* 0x000fe40000000007 */
[----:B------:R-:W-:Y:S01]  /*36e50*/  SHF.R.U32.HI R30, RZ, 0x8, R30 ;  /* 0x00000008ff1e7819 */ /* 0x000fe2000001161e */
[----:B------:R-:W-:Y:S01]  /*36e60*/  STL [R1+0x17cc], R49 ;  /* 0x0017cc3101007387 */ /* 0x000fe20000100800 */
[----:B------:R-:W-:-:S03]  /*36e70*/  SHF.R.U32.HI R42, RZ, 0x8, R42 ;  /* 0x00000008ff2a7819 */ /* 0x000fc6000001162a */
[----:B------:R-:W-:Y:S01]  /*36e80*/  STL [R1+0xf4], R9 ;  /* 0x0000f40901007387 */ /* 0x000fe20000100800 */
[----:B------:R-:W-:Y:S02]  /*36e90*/  SHF.R.U32.HI R25, RZ, 0x8, R25 ;  /* 0x00000008ff197819 */ /* 0x000fe40000011619 */
[----:B------:R-:W-:Y:S01]  /*36ea0*/  SHF.R.U32.HI R27, RZ, 0x8, R27 ;  /* 0x00000008ff1b7819 */ /* 0x000fe2000001161b */
[----:B------:R-:W3:Y:S01]  /*36eb0*/  LDL.LU R57, [R1+0xc4] ;  /* 0x0000c40001397983 */ /* 0x000ee20000300800 */
[----:B------:R-:W-:Y:S02]  /*36ec0*/  SHF.R.U32.HI R26, RZ, 0x8, R26 ;  /* 0x00000008ff1a7819 */ /* 0x000fe4000001161a */
[----:B------:R-:W-:Y:S01]  /*36ed0*/  SHF.R.U32.HI R43, RZ, 0x8, R43 ;  /* 0x00000008ff2b7819 */ /* 0x000fe2000001162b */
[----:B------:R-:W4:Y:S01]  /*36ee0*/  LDL.LU R59, [R1+0xd0] ;  /* 0x0000d000013b7983 */ /* 0x000f220000300800 */
[----:B------:R-:W-:-:S03]  /*36ef0*/  LOP3.LUT R30, R30, 0xffff, RZ, 0xc0, !PT ;  /* 0x0000ffff1e1e7812 */ /* 0x000fc600078ec0ff */
[----:B------:R0:W-:Y:S01]  /*36f00*/  STL [R1+0xf8], R5 ;  /* 0x0000f80501007387 */ /* 0x0001e20000100800 */
[----:B------:R-:W-:-:S03]  /*36f10*/  LOP3.LUT R42, R42, 0xffff, RZ, 0xc0, !PT ;  /* 0x0000ffff2a2a7812 */ /* 0x000fc600078ec0ff */
[----:B------:R-:W4:Y:S01]  /*36f20*/  LDL.LU R58, [R1+0xcc] ;  /* 0x0000cc00013a7983 */ /* 0x000f220000300800 */
[----:B------:R-:W-:Y:S02]  /*36f30*/  LOP3.LUT R25, R25, 0xffff, RZ, 0xc0, !PT ;  /* 0x0000ffff19197812 */ /* 0x000fe400078ec0ff */
[----:B------:R-:W-:Y:S02]  /*36f40*/  LOP3.LUT R27, R27, 0xffff, RZ, 0xc0, !PT ;  /* 0x0000ffff1b1b7812 */ /* 0x000fe400078ec0ff */
[----:B------:R-:W-:Y:S02]  /*36f50*/  LOP3.LUT R26, R26, 0xffff, RZ, 0xc0, !PT ;  /* 0x0000ffff1a1a7812 */ /* 0x000fe400078ec0ff */
[----:B------:R-:W-:Y:S02]  /*36f60*/  LOP3.LUT R43, R43, 0xffff, RZ, 0xc0, !PT ;  /* 0x0000ffff2b2b7812 */ /* 0x000fe400078ec0ff */
[--C-:B------:R-:W-:Y:S02]  /*36f70*/  PRMT R48, R30, 0x3340, R1.reuse ;  /* 0x000033401e307816 */ /* 0x100fe40000000001 */
[----:B------:R-:W-:-:S02]  /*36f80*/  PRMT R53, R42, 0x3340, R1 ;  /* 0x000033402a357816 */ /* 0x000fc40000000001 */
[----:B0-----:R-:W-:Y:S02]  /*36f90*/  PRMT R5, R25, 0x3340, R27 ;  /* 0x0000334019057816 */ /* 0x001fe4000000001b */
[----:B------:R-:W-:Y:S01]  /*36fa0*/  PRMT R7, R26, 0x3340, R43 ;  /* 0x000033401a077816 */ /* 0x000fe2000000002b */
[----:B------:R-:W-:Y:S04]  /*36fb0*/  STL [R1+0x17e4], R48 ;  /* 0x0017e43001007387 */ /* 0x000fe80000100800 */
[----:B------:R-:W-:Y:S04]  /*36fc0*/  STL [R1+0x17e8], R53 ;  /* 0x0017e83501007387 */ /* 0x000fe80000100800 */
[----:B------:R2:W-:Y:S04]  /*36fd0*/  STL [R1+0xe4], R5 ;  /* 0x0000e40501007387 */ /* 0x0005e80000100800 */
[----:B------:R-:W-:Y:S04]  /*36fe0*/  STL [R1+0xe8], R7 ;  /* 0x0000e80701007387 */ /* 0x000fe80000100800 */
[----:B------:R-:W4:Y:S01]  /*36ff0*/  LDL.LU R11, [R1+0xc0] ;  /* 0x0000c000010b7983 */ /* 0x000f220000300800 */
[----:B--2---:R-:W-:-:S03]  /*37000*/  SHF.R.U32.HI R5, RZ, 0x8, R60 ;  /* 0x00000008ff057819 */ /* 0x004fc6000001163c */
[----:B------:R-:W2:Y:S01]  /*37010*/  LDL.LU R60, [R1+0x84] ;  /* 0x00008400013c7983 */ /* 0x000ea20000300800 */
[----:B------:R-:W-:Y:S02]  /*37020*/  SHF.R.U32.HI R28, RZ, 0x8, R28 ;  /* 0x00000008ff1c7819 */ /* 0x000fe4000001161c */
[----:B------:R-:W-:Y:S02]  /*37030*/  SHF.R.U32.HI R33, RZ, 0x8, R33 ;  /* 0x00000008ff217819 */ /* 0x000fe40000011621 */
[----:B------:R-:W-:Y:S02]  /*37040*/  SHF.R.U32.HI R20, RZ, 0x8, R20 ;  /* 0x00000008ff147819 */ /* 0x000fe40000011614 */
[----:B------:R-:W-:Y:S02]  /*37050*/  LOP3.LUT R28, R28, 0xffff, RZ, 0xc0, !PT ;  /* 0x0000ffff1c1c7812 */ /* 0x000fe400078ec0ff */
[----:B------:R-:W-:Y:S02]  /*37060*/  LOP3.LUT R33, R33, 0xffff, RZ, 0xc0, !PT ;  /* 0x0000ffff21217812 */ /* 0x000fe400078ec0ff */
[----:B------:R-:W-:-:S02]  /*37070*/  LOP3.LUT R5, R5, 0xffff, RZ, 0xc0, !PT ;  /* 0x0000ffff05057812 */ /* 0x000fc400078ec0ff */
[----:B------:R-:W-:Y:S02]  /*37080*/  LOP3.LUT R20, R20, 0xffff, RZ, 0xc0, !PT ;  /* 0x0000ffff14147812 */ /* 0x000fe400078ec0ff */
[----:B------:R-:W-:Y:S02]  /*37090*/  SHF.R.U32.HI R31, RZ, 0x8, R31 ;  /* 0x00000008ff1f7819 */ /* 0x000fe4000001161f */
[----:B------:R-:W-:Y:S02]  /*370a0*/  SHF.R.U32.HI R32, RZ, 0x8, R32 ;  /* 0x00000008ff207819 */ /* 0x000fe40000011620 */
[--C-:B------:R-:W-:Y:S02]  /*370b0*/  PRMT R52, R28, 0x3340, R1.reuse ;  /* 0x000033401c347816 */ /* 0x100fe40000000001 */
[----:B------:R-:W-:Y:S02]  /*370c0*/  PRMT R51, R33, 0x3340, R1 ;  /* 0x0000334021337816 */ /* 0x000fe40000000001 */
[----:B------:R-:W-:Y:S01]  /*370d0*/  PRMT R5, R5, 0x3340, R20 ;  /* 0x0000334005057816 */ /* 0x000fe20000000014 */
[----:B------:R-:W-:Y:S01]  /*370e0*/  STL [R1+0x17ec], R52 ;  /* 0x0017ec3401007387 */ /* 0x000fe20000100800 */
[----:B------:R-:W-:-:S02]  /*370f0*/  LOP3.LUT R31, R31, 0xffff, RZ, 0xc0, !PT ;  /* 0x0000ffff1f1f7812 */ /* 0x000fc400078ec0ff */
[----:B------:R-:W-:Y:S01]  /*37100*/  LOP3.LUT R32, R32, 0xffff, RZ, 0xc0, !PT ;  /* 0x0000ffff20207812 */ /* 0x000fe200078ec0ff */
[----:B------:R-:W-:Y:S04]  /*37110*/  STL [R1+0x17f0], R51 ;  /* 0x0017f03301007387 */ /* 0x000fe80000100800 */
[----:B------:R0:W-:Y:S01]  /*37120*/  STL [R1+0xd4], R5 ;  /* 0x0000d40501007387 */ /* 0x0001e20000100800 */
[----:B------:R-:W-:Y:S02]  /*37130*/  SHF.R.U32.HI R23, RZ, 0x8, R23 ;  /* 0x00000008ff177819 */ /* 0x000fe40000011617 */
[----:B---3--:R-:W-:Y:S02]  /*37140*/  SHF.R.U32.HI R56, RZ, 0x8, R57 ;  /* 0x00000008ff387819 */ /* 0x008fe40000011639 */
[----:B0-----:R-:W-:-:S02]  /*37150*/  PRMT R5, R31, 0x3340, R32 ;  /* 0x000033401f057816 */ /* 0x001fc40000000020 */
[----:B----4-:R-:W-:-:S03]  /*37160*/  SHF.R.U32.HI R7, RZ, 0x8, R59 ;  /* 0x00000008ff077819 */ /* 0x010fc6000001163b */
[----:B------:R0:W-:Y:S01]  /*37170*/  STL [R1+0xdc], R5 ;  /* 0x0000dc0501007387 */ /* 0x0001e20000100800 */
[----:B------:R-:W-:Y:S02]  /*37180*/  LOP3.LUT R56, R56, 0xffff, RZ, 0xc0, !PT ;  /* 0x0000ffff38387812 */ /* 0x000fe400078ec0ff */
[----:B------:R-:W-:Y:S01]  /*37190*/  LOP3.LUT R23, R23, 0xffff, RZ, 0xc0, !PT ;  /* 0x0000ffff17177812 */ /* 0x000fe200078ec0ff */
[----:B------:R-:W3:Y:S01]  /*371a0*/  LDL.LU R57, [R1+0x150] ;  /* 0x0001500001397983 */ /* 0x000ee20000300800 */
[----:B------:R-:W-:Y:S02]  /*371b0*/  LOP3.LUT R7, R7, 0xffff, RZ, 0xc0, !PT ;  /* 0x0000ffff07077812 */ /* 0x000fe400078ec0ff */
[----:B0-----:R-:W-:Y:S01]  /*371c0*/  SHF.R.U32.HI R5, RZ, 0x8, R58 ;  /* 0x00000008ff057819 */ /* 0x001fe2000001163a */
[----:B------:R-:W4:Y:S01]  /*371d0*/  LDL.LU R59, [R1+0x140] ;  /* 0x00014000013b7983 */ /* 0x000f220000300800 */
[----:B------:R-:W-:Y:S02]  /*371e0*/  PRMT R56, R56, 0x3340, R1 ;  /* 0x0000334038387816 */ /* 0x000fe40000000001 */
[----:B------:R-:W-:-:S02]  /*371f0*/  LOP3.LUT R5, R5, 0xffff, RZ, 0xc0, !PT ;  /* 0x0000ffff05057812 */ /* 0x000fc400078ec0ff */
[----:B------:R-:W-:Y:S02]  /*37200*/  PRMT R55, R23, 0x3340, R1 ;  /* 0x0000334017377816 */ /* 0x000fe40000000001 */
[----:B------:R-:W-:Y:S01]  /*37210*/  PRMT R5, R7, 0x3340, R5 ;  /* 0x0000334007057816 */ /* 0x000fe20000000005 */
[----:B------:R-:W-:Y:S01]  /*37220*/  STL [R1+0x17f4], R56 ;  /* 0x0017f43801007387 */ /* 0x000fe20000100800 */
[----:B------:R-:W-:Y:S02]  /*37230*/  SHF.R.U32.HI R21, RZ, 0x8, R21 ;  /* 0x00000008ff157819 */ /* 0x000fe40000011615 */
[----:B------:R-:W-:Y:S01]  /*37240*/  SHF.R.U32.HI R22, RZ, 0x8, R22 ;  /* 0x00000008ff167819 */ /* 0x000fe20000011616 */
[----:B------:R-:W-:Y:S01]  /*37250*/  STL [R1+0x17f8], R55 ;  /* 0x0017f83701007387 */ /* 0x000fe20000100800 */
[----:B------:R-:W-:-:S03]  /*37260*/  SHF.R.U32.HI R24, RZ, 0x8, R24 ;  /* 0x00000008ff187819 */ /* 0x000fc60000011618 */
[----:B------:R2:W-:Y:S01]  /*37270*/  STL [R1+0xac], R5 ;  /* 0x0000ac0501007387 */ /* 0x0005e20000100800 */
[----:B------:R-:W-:Y:S02]  /*37280*/  LOP3.LUT R21, R21, 0xffff, RZ, 0xc0, !PT ;  /* 0x0000ffff15157812 */ /* 0x000fe400078ec0ff */
[----:B------:R-:W-:Y:S02]  /*37290*/  LOP3.LUT R22, R22, 0xffff, RZ, 0xc0, !PT ;  /* 0x0000ffff16167812 */ /* 0x000fe400078ec0ff */
[----:B------:R-:W-:Y:S02]  /*372a0*/  LOP3.LUT R24, R24, 0xffff, RZ, 0xc0, !PT ;  /* 0x0000ffff18187812 */ /* 0x000fe400078ec0ff */
[----:B------:R-:W-:Y:S02]  /*372b0*/  SHF.R.U32.HI R7, RZ, 0x8, R11 ;  /* 0x00000008ff077819 */ /* 0x000fe4000001160b */
[----:B------:R-:W-:Y:S02]  /*372c0*/  PRMT R9, R21, 0x3340, R22 ;  /* 0x0000334015097816 */ /* 0x000fe40000000016 */
[----:B------:R-:W-:-:S02]  /*372d0*/  LOP3.LUT R7, R7, 0xffff, RZ, 0xc0, !PT ;  /* 0x0000ffff07077812 */ /* 0x000fc400078ec0ff */
[----:B------:R-:W-:Y:S02]  /*372e0*/  SHF.R.U32.HI R15, RZ, 0x8, R15 ;  /* 0x00000008ff0f7819 */ /* 0x000fe4000001160f */
[----:B------:R-:W-:Y:S02]  /*372f0*/  SHF.R.U32.HI R16, RZ, 0x8, R16 ;  /* 0x00000008ff107819 */ /* 0x000fe40000011610 */
[----:B------:R-:W-:Y:S01]  /*37300*/  PRMT R54, R24, 0x3340, R1 ;  /* 0x0000334018367816 */ /* 0x000fe20000000001 */
[----:B------:R-:W-:Y:S01]  /*37310*/  STL [R1+0xd0], R9 ;  /* 0x0000d00901007387 */ /* 0x000fe20000100800 */
[----:B------:R-:W-:Y:S02]  /*37320*/  LOP3.LUT R15, R15, 0xffff, RZ, 0xc0, !PT ;  /* 0x0000ffff0f0f7812 */ /* 0x000fe400078ec0ff */
[----:B------:R-:W-:Y:S01]  /*37330*/  LOP3.LUT R16, R16, 0xffff, RZ, 0xc0, !PT ;  /* 0x0000ffff10107812 */ /* 0x000fe200078ec0ff */
[----:B------:R-:W-:Y:S01]  /*37340*/  STL [R1+0x17fc], R54 ;  /* 0x0017fc3601007387 */ /* 0x000fe20000100800 */
[----:B------:R-:W-:-:S02]  /*37350*/  SHF.R.U32.HI R8, RZ, 0x8, R8 ;  /* 0x00000008ff087819 */ /* 0x000fc40000011608 */
[----:B------:R-:W-:Y:S02]  /*37360*/  SHF.R.U32.HI R13, RZ, 0x8, R13 ;  /* 0x00000008ff0d7819 */ /* 0x000fe4000001160d */
[----:B------:R-:W-:Y:S02]  /*37370*/  SHF.R.U32.HI R18, RZ, 0x8, R18 ;  /* 0x00000008ff127819 */ /* 0x000fe40000011612 */
[----:B------:R-:W-:Y:S02]  /*37380*/  LOP3.LUT R8, R8, 0xffff, RZ, 0xc0, !PT ;  /* 0x0000ffff08087812 */ /* 0x000fe400078ec0ff */
[----:B------:R-:W-:Y:S02]  /*37390*/  LOP3.LUT R13, R13, 0xffff, RZ, 0xc0, !PT ;  /* 0x0000ffff0d0d7812 */ /* 0x000fe400078ec0ff */
[----:B------:R-:W-:Y:S02]  /*373a0*/  LOP3.LUT R18, R18, 0xffff, RZ, 0xc0, !PT ;  /* 0x0000ffff12127812 */ /* 0x000fe400078ec0ff */
[----:B--2---:R-:W-:-:S04]  /*373b0*/  SHF.R.U32.HI R5, RZ, 0x8, R60 ;  /* 0x00000008ff057819 */ /* 0x004fc8000001163c */
[----:B------:R-:W-:-:S04]  /*373c0*/  LOP3.LUT R5, R5, 0xffff, RZ, 0xc0, !PT ;  /* 0x0000ffff05057812 */ /* 0x000fc800078ec0ff */
[----:B------:R-:W-:-:S05]  /*373d0*/  PRMT R5, R7, 0x3340, R5 ;  /* 0x0000334007057816 */ /* 0x000fca0000000005 */
[----:B------:R0:W-:Y:S04]  /*373e0*/  STL [R1+0x114], R5 ;  /* 0x0001140501007387 */ /* 0x0001e80000100800 */
[----:B------:R-:W2:Y:S04]  /*373f0*/  LDL.LU R11, [R1+0x174] ;  /* 0x00017400010b7983 */ /* 0x000ea80000300800 */
[----:B------:R-:W2:Y:S01]  /*37400*/  LDL.LU R46, [R1+0x138] ;  /* 0x00013800012e7983 */ /* 0x000ea20000300800 */
[----:B0-----:R-:W-:-:S05]  /*37410*/  PRMT R5, R15, 0x3340, R16 ;  /* 0x000033400f057816 */ /* 0x001fca0000000010 */
[----:B------:R3:W-:Y:S04]  /*37420*/  STL [R1+0x90], R5 ;  /* 0x0000900501007387 */ /* 0x0007e80000100800 */
[----:B------:R-:W2:Y:S04]  /*37430*/  LDL.LU R47, [R1+0x10c] ;  /* 0x00010c00012f7983 */ /* 0x000ea80000300800 */
[----:B------:R-:W2:Y:S01]  /*37440*/  LDL.LU R58, [R1+0xd8] ;  /* 0x0000d800013a7983 */ /* 0x000ea20000300800 */
[----:B------:R-:W-:-:S03]  /*37450*/  PRMT R60, R8, 0x3340, R1 ;  /* 0x00003340083c7816 */ /* 0x000fc60000000001 */
[----:B------:R-:W2:Y:S04]  /*37460*/  LDL.LU R29, [R1+0x144] ;  /* 0x00014400011d7983 */ /* 0x000ea80000300800 */
[----:B------:R-:W2:Y:S01]  /*37470*/  LDL.LU R39, [R1+0x13c] ;  /* 0x00013c0001277983 */ /* 0x000ea20000300800 */
[----:B------:R-:W-:-:S03]  /*37480*/  PRMT R8, R13, 0x3340, R18 ;  /* 0x000033400d087816 */ /* 0x000fc60000000012 */
[----:B------:R-:W-:Y:S04]  /*37490*/  STL [R1+0x1800], R60 ;  /* 0x0018003c01007387 */ /* 0x000fe80000100800 */
[----:B------:R-:W2:Y:S04]  /*374a0*/  LDL.LU R38, [R1+0x154] ;  /* 0x0001540001267983 */ /* 0x000ea80000300800 */
[----:B------:R-:W2:Y:S04]  /*374b0*/  LDL.LU R14, [R1+0x17c] ;  /* 0x00017c00010e7983 */ /* 0x000ea80000300800 */
[----:B------:R0:W-:Y:S04]  /*374c0*/  STL [R1+0x58], R8 ;  /* 0x0000580801007387 */ /* 0x0001e80000100800 */
[----:B------:R-:W2:Y:S01]  /*374d0*/  LDL.LU R44, [R1+0x178] ;  /* 0x00017800012c7983 */ /* 0x000ea20000300800 */
[----:B------:R-:W-:-:S02]  /*374e0*/  SHF.R.U32.HI R19, RZ, 0x8, R19 ;  /* 0x00000008ff137819 */ /* 0x000fc40000011613 */
[----:B------:R-:W-:Y:S02]  /*374f0*/  SHF.R.U32.HI R12, RZ, 0x8, R12 ;  /* 0x00000008ff0c7819 */ /* 0x000fe4000001160c */
[----:B------:R-:W-:Y:S02]  /*37500*/  SHF.R.U32.HI R17, RZ, 0x8, R17 ;  /* 0x00000008ff117819 */ /* 0x000fe40000011611 */
[----:B------:R-:W-:Y:S02]  /*37510*/  LOP3.LUT R19, R19, 0xffff, RZ, 0xc0, !PT ;  /* 0x0000ffff13137812 */ /* 0x000fe400078ec0ff */
[----:B------:R-:W-:Y:S02]  /*37520*/  LOP3.LUT R12, R12, 0xffff, RZ, 0xc0, !PT ;  /* 0x0000ffff0c0c7812 */ /* 0x000fe400078ec0ff */
[----:B------:R-:W-:Y:S02]  /*37530*/  LOP3.LUT R17, R17, 0xffff, RZ, 0xc0, !PT ;  /* 0x0000ffff11117812 */ /* 0x000fe400078ec0ff */
[----:B---3--:R-:W-:-:S02]  /*37540*/  SHF.R.U32.HI R5, RZ, 0x8, R57 ;  /* 0x00000008ff057819 */ /* 0x008fc40000011639 */
[----:B----4-:R-:W-:Y:S01]  /*37550*/  SHF.R.U32.HI R7, RZ, 0x8, R59 ;  /* 0x00000008ff077819 */ /* 0x010fe2000001163b */
[----:B------:R-:W3:Y:S01]  /*37560*/  LDL.LU R57, [R1+0x170] ;  /* 0x0001700001397983 */ /* 0x000ee20000300800 */
[----:B------:R-:W-:Y:S02]  /*37570*/  PRMT R59, R19, 0x3340, R1 ;  /* 0x00003340133b7816 */ /* 0x000fe40000000001 */
[----:B0-----:R-:W-:Y:S02]  /*37580*/  PRMT R8, R12, 0x3340, R17 ;  /* 0x000033400c087816 */ /* 0x001fe40000000011 */
[----:B------:R-:W-:Y:S01]  /*37590*/  LOP3.LUT R5, R5, 0xffff, RZ, 0xc0, !PT ;  /* 0x0000ffff05057812 */ /* 0x000fe200078ec0ff */
[----:B------:R-:W-:Y:S01]  /*375a0*/  STL [R1+0x1804], R59 ;  /* 0x0018043b01007387 */ /* 0x000fe20000100800 */
[----:B------:R-:W-:-:S03]  /*375b0*/  LOP3.LUT R7, R7, 0xffff, RZ, 0xc0, !PT ;  /* 0x0000ffff07077812 */ /* 0x000fc600078ec0ff */
[----:B------:R2:W-:Y:S01]  /*375c0*/  STL [R1+0x5c], R8 ;  /* 0x00005c0801007387 */ /* 0x0005e20000100800 */
[----:B------:R-:W-:-:S05]  /*375d0*/  PRMT R5, R5, 0x3340, R7 ;  /* 0x0000334005057816 */ /* 0x000fca0000000007 */
[----:B------:R0:W-:Y:S04]  /*375e0*/  STL [R1+0x74], R5 ;  /* 0x0000740501007387 */ /* 0x0001e80000100800 */
[----:B------:R-:W4:Y:S04]  /*375f0*/  LDL.LU R36, [R1+0x190] ;  /* 0x0001900001247983 */ /* 0x000f280000300800 */
[----:B------:R-:W4:Y:S01]  /*37600*/  LDL.LU R45, [R1+0x18c] ;  /* 0x00018c00012d7983 */ /* 0x000f220000300800 */
[----:B--2---:R-:W-:-:S04]  /*37610*/  SHF.R.U32.HI R8, RZ, 0x8, R46 ;  /* 0x00000008ff087819 */ /* 0x004fc8000001162e */
[----:B------:R-:W-:Y:S02]  /*37620*/  LOP3.LUT R8, R8, 0xffff, RZ, 0xc0, !PT ;  /* 0x0000ffff08087812 */ /* 0x000fe400078ec0ff */
[----:B------:R-:W-:-:S04]  /*37630*/  SHF.R.U32.HI R9, RZ, 0x8, R47 ;  /* 0x00000008ff097819 */ /* 0x000fc8000001162f */
[----:B------:R-:W-:Y:S02]  /*37640*/  LOP3.LUT R9, R9, 0xffff, RZ, 0xc0, !PT ;  /* 0x0000ffff09097812 */ /* 0x000fe400078ec0ff */
[----:B------:R-:W-:Y:S02]  /*37650*/  SHF.R.U32.HI R58, RZ, 0x8, R58 ;  /* 0x00000008ff3a7819 */ /* 0x000fe4000001163a */
[----:B------:R-:W-:Y:S02]  /*37660*/  SHF.R.U32.HI R11, RZ, 0x8, R11 ;  /* 0x00000008ff0b7819 */ /* 0x000fe4000001160b */
[----:B------:R-:W-:Y:S02]  /*37670*/  PRMT R8, R8, 0x3340, R9 ;  /* 0x0000334008087816 */ /* 0x000fe40000000009 */
[----:B0-----:R-:W-:Y:S02]  /*37680*/  SHF.R.U32.HI R5, RZ, 0x8, R29 ;  /* 0x00000008ff057819 */ /* 0x001fe4000001161d */
[----:B------:R-:W-:-:S02]  /*37690*/  SHF.R.U32.HI R7, RZ, 0x8, R39 ;  /* 0x00000008ff077819 */ /* 0x000fc40000011627 */
[----:B------:R-:W-:Y:S01]  /*376a0*/  LOP3.LUT R58, R58, 0xffff, RZ, 0xc0, !PT ;  /* 0x0000ffff3a3a7812 */ /* 0x000fe200078ec0ff */
[----:B------:R0:W-:Y:S01]  /*376b0*/  STL [R1+0x50], R8 ;  /* 0x0000500801007387 */ /* 0x0001e20000100800 */
[----:B------:R-:W-:Y:S02]  /*376c0*/  LOP3.LUT R11, R11, 0xffff, RZ, 0xc0, !PT ;  /* 0x0000ffff0b0b7812 */ /* 0x000fe400078ec0ff */
[----:B------:R-:W-:Y:S01]  /*376d0*/  LOP3.LUT R5, R5, 0xffff, RZ, 0xc0, !PT ;  /* 0x0000ffff05057812 */ /* 0x000fe200078ec0ff */
[----:B------:R-:W2:Y:S01]  /*376e0*/  LDL.LU R37, [R1+0x160] ;  /* 0x0001600001257983 */ /* 0x000ea20000300800 */
[----:B------:R-:W-:Y:S02]  /*376f0*/  LOP3.LUT R7, R7, 0xffff, RZ, 0xc0, !PT ;  /* 0x0000ffff07077812 */ /* 0x000fe400078ec0ff */
[--C-:B------:R-:W-:Y:S01]  /*37700*/  PRMT R58, R58, 0x3340, R1.reuse ;  /* 0x000033403a3a7816 */ /* 0x100fe20000000001 */
[----:B------:R-:W2:Y:S01]  /*37710*/  LDL.LU R40, [R1+0x4c] ;  /* 0x00004c0001287983 */ /* 0x000ea20000300800 */
[----:B------:R-:W-:-:S02]  /*37720*/  PRMT R11, R11, 0x3340, R1 ;  /* 0x000033400b0b7816 */ /* 0x000fc40000000001 */
[----:B------:R-:W-:Y:S01]  /*37730*/  PRMT R5, R5, 0x3340, R7 ;  /* 0x0000334005057816 */ /* 0x000fe20000000007 */
[----:B------:R-:W2:Y:S01]  /*37740*/  LDL.LU R47, [R1+0x78] ;  /* 0x00007800012f7983 */ /* 0x000ea20000300800 */
[----:B0-----:R-:W-:-:S03]  /*37750*/  SHF.R.U32.HI R8, RZ, 0x8, R14 ;  /* 0x00000008ff087819 */ /* 0x001fc6000001160e */
[----:B------:R-:W2:Y:S01]  /*37760*/  LDL.LU R29, [R1+0xc8] ;  /* 0x0000c800011d7983 */ /* 0x000ea20000300800 */
[----:B------:R-:W-:-:S03]  /*37770*/  SHF.R.U32.HI R7, RZ, 0x8, R44 ;  /* 0x00000008ff077819 */ /* 0x000fc6000001162c */
[----:B------:R-:W2:Y:S04]  /*37780*/  LDL.LU R39, [R1+0x15c] ;  /* 0x00015c0001277983 */ /* 0x000ea80000300800 */
[----:B------:R-:W-:Y:S01]  /*37790*/  STL [R1+0x1808], R58 ;  /* 0x0018083a01007387 */ /* 0x000fe20000100800 */
[----:B------:R-:W-:-:S03]  /*377a0*/  LOP3.LUT R7, R7, 0xffff, RZ, 0xc0, !PT ;  /* 0x0000ffff07077812 */ /* 0x000fc600078ec0ff */
[----:B------:R-:W-:Y:S04]  /*377b0*/  STL [R1+0x180c], R11 ;  /* 0x00180c0b01007387 */ /* 0x000fe80000100800 */
[----:B------:R0:W-:Y:S04]  /*377c0*/  STL [R1+0xa4], R5 ;  /* 0x0000a40501007387 */ /* 0x0001e80000100800 */
[----:B------:R-:W2:Y:S04]  /*377d0*/  LDL.LU R41, [R1+0x1dc] ;  /* 0x0001dc0001297983 */ /* 0x000ea80000300800 */
[----:B------:R-:W2:Y:S01]  /*377e0*/  LDL.LU R44, [R1+0x180] ;  /* 0x00018000012c7983 */ /* 0x000ea20000300800 */
[----:B0-----:R-:W-:-:S02]  /*377f0*/  SHF.R.U32.HI R5, RZ, 0x8, R6 ;  /* 0x00000008ff057819 */ /* 0x001fc40000011606 */
[----:B------:R-:W-:-:S04]  /*37800*/  LOP3.LUT R6, R8, 0xffff, RZ, 0xc0, !PT ;  /* 0x0000ffff08067812 */ /* 0x000fc800078ec0ff */
[----:B------:R-:W-:-:S05]  /*37810*/  PRMT R6, R6, 0x3340, R7 ;  /* 0x0000334006067816 */ /* 0x000fca0000000007 */
[----:B------:R4:W-:Y:S04]  /*37820*/  STL [R1+0x40], R6 ;  /* 0x0000400601007387 */ /* 0x0009e80000100800 */
[----:B------:R-:W2:Y:S01]  /*37830*/  LDL.LU R46, [R1+0x198] ;  /* 0x00019800012e7983 */ /* 0x000ea20000300800 */
[----:B------:R-:W-:-:S03]  /*37840*/  SHF.R.U32.HI R9, RZ, 0x8, R38 ;  /* 0x00000008ff097819 */ /* 0x000fc60000011626 */
[----:B------:R-:W2:Y:S04]  /*37850*/  LDL.LU R38, [R1+0x184] ;  /* 0x0001840001267983 */ /* 0x000ea80000300800 */
[----:B------:R-:W2:Y:S01]  /*37860*/  LDL.LU R14, [R1+0x19c] ;  /* 0x00019c00010e7983 */ /* 0x000ea20000300800 */
[----:B---3--:R-:W-:-:S03]  /*37870*/  SHF.R.U32.HI R10, RZ, 0x8, R57 ;  /* 0x00000008ff0a7819 */ /* 0x008fc60000011639 */
[----:B------:R-:W3:Y:S01]  /*37880*/  LDL.LU R57, [R1+0x194] ;  /* 0x0001940001397983 */ /* 0x000ee20000300800 */
[----:B------:R-:W-:Y:S02]  /*37890*/  SHF.R.U32.HI R3, RZ, 0x8, R3 ;  /* 0x00000008ff037819 */ /* 0x000fe40000011603 */
[----:B------:R-:W-:Y:S02]  /*378a0*/  LOP3.LUT R5, R5, 0xffff, RZ, 0xc0, !PT ;  /* 0x0000ffff05057812 */ /* 0x000fe400078ec0ff */
[----:B------:R-:W-:-:S04]  /*378b0*/  LOP3.LUT R3, R3, 0xffff, RZ, 0xc0, !PT ;  /* 0x0000ffff03037812 */ /* 0x000fc800078ec0ff */
[----:B------:R-:W-:Y:S02]  /*378c0*/  PRMT R3, R3, 0x3340, R5 ;  /* 0x0000334003037816 */ /* 0x000fe40000000005 */
[----:B----4-:R-:W-:Y:S02]  /*378d0*/  SHF.R.U32.HI R6, RZ, 0x8, R36 ;  /* 0x00000008ff067819 */ /* 0x010fe40000011624 */
[----:B------:R-:W-:Y:S01]  /*378e0*/  SHF.R.U32.HI R7, RZ, 0x8, R45 ;  /* 0x00000008ff077819 */ /* 0x000fe2000001162d */
[----:B------:R2:W-:Y:S01]  /*378f0*/  STL [R1+0x10c], R3 ;  /* 0x00010c0301007387 */ /* 0x0005e20000100800 */
[----:B------:R-:W-:Y:S02]  /*37900*/  LOP3.LUT R6, R6, 0xffff, RZ, 0xc0, !PT ;  /* 0x0000ffff06067812 */ /* 0x000fe400078ec0ff */
[----:B------:R-:W-:Y:S01]  /*37910*/  LOP3.LUT R7, R7, 0xffff, RZ, 0xc0, !PT ;  /* 0x0000ffff07077812 */ /* 0x000fe200078ec0ff */
[----:B------:R-:W4:Y:S03]  /*37920*/  LDL.LU R45, [R1+0x1a8] ;  /* 0x0001a800012d7983 */ /* 0x000f260000300800 */
[----:B------:R-:W-:-:S02]  /*37930*/  PRMT R6, R6, 0x3340, R7 ;  /* 0x0000334006067816 */ /* 0x000fc40000000007 */
[----:B--2---:R-:W-:Y:S02]  /*37940*/  SHF.R.U32.HI R3, RZ, 0x8, R37 ;  /* 0x00000008ff037819 */ /* 0x004fe40000011625 */
[----:B------:R-:W2:Y:S01]  /*37950*/  LDL.LU R37, [R1+0x1ac] ;  /* 0x0001ac0001257983 */ /* 0x000ea20000300800 */
[----:B------:R-:W-:Y:S02]  /*37960*/  SHF.R.U32.HI R8, RZ, 0x8, R47 ;  /* 0x00000008ff087819 */ /* 0x000fe4000001162f */
[----:B------:R-:W-:Y:S01]  /*37970*/  SHF.R.U32.HI R13, RZ, 0x8, R29 ;  /* 0x00000008ff0d7819 */ /* 0x000fe2000001161d */
[----:B------:R-:W2:Y:S01]  /*37980*/  LDL.LU R47, [R1+0xe0] ;  /* 0x0000e000012f7983 */ /* 0x000ea20000300800 */
[----:B------:R-:W-:Y:S02]  /*37990*/  LOP3.LUT R8, R8, 0xffff, RZ, 0xc0, !PT ;  /* 0x0000ffff08087812 */ /* 0x000fe400078ec0ff */
[----:B------:R-:W-:Y:S01]  /*379a0*/  SHF.R.U32.HI R5, RZ, 0x8, R39 ;  /* 0x00000008ff057819 */ /* 0x000fe20000011627 */
[----:B------:R-:W2:Y:S01]  /*379b0*/  LDL.LU R29, [R1+0x134] ;  /* 0x00013400011d7983 */ /* 0x000ea20000300800 */
[----:B------:R-:W-:-:S02]  /*379c0*/  LOP3.LUT R13, R13, 0xffff, RZ, 0xc0, !PT ;  /* 0x0000ffff0d0d7812 */ /* 0x000fc400078ec0ff */
[----:B------:R-:W-:Y:S01]  /*379d0*/  LOP3.LUT R3, R3, 0xffff, RZ, 0xc0, !PT ;  /* 0x0000ffff03037812 */ /* 0x000fe200078ec0ff */
[----:B------:R-:W2:Y:S01]  /*379e0*/  LDL.LU R39, [R1+0x130] ;  /* 0x0001300001277983 */ /* 0x000ea20000300800 */
[----:B------:R-:W-:Y:S02]  /*379f0*/  LOP3.LUT R5, R5, 0xffff, RZ, 0xc0, !PT ;  /* 0x0000ffff05057812 */ /* 0x000fe400078ec0ff */
[----:B------:R-:W-:Y:S02]  /*37a00*/  PRMT R8, R8, 0x3340, R13 ;  /* 0x0000334008087816 */ /* 0x000fe4000000000d */
[----:B------:R-:W-:-:S03]  /*37a10*/  PRMT R3, R3, 0x3340, R5 ;  /* 0x0000334003037816 */ /* 0x000fc60000000005 */
[----:B------:R-:W-:Y:S01]  /*37a20*/  STL [R1+0x78], R8 ;  /* 0x0000780801007387 */ /* 0x000fe20000100800 */
[----:B------:R-:W-:-:S03]  /*37a30*/  SHF.R.U32.HI R12, RZ, 0x8, R40 ;  /* 0x00000008ff0c7819 */ /* 0x000fc60000011628 */
[----:B------:R0:W-:Y:S01]  /*37a40*/  STL [R1+0xa8], R6 ;  /* 0x0000a80601007387 */ /* 0x0001e20000100800 */
[----:B------:R-:W-:-:S03]  /*37a50*/  SHF.R.U32.HI R13, RZ, 0x8, R41 ;  /* 0x00000008ff0d7819 */ /* 0x000fc60000011629 */
[----:B------:R1:W-:Y:S04]  /*37a60*/  STL [R1+0x84], R3 ;  /* 0x0000840301007387 */ /* 0x0003e80000100800 */
[----:B------:R-:W2:Y:S04]  /*37a70*/  LDL.LU R40, [R1+0x14c] ;  /* 0x00014c0001287983 */ /* 0x000ea80000300800 */
[----:B------:R-:W2:Y:S01]  /*37a80*/  LDL.LU R41, [R1+0x168] ;  /* 0x0001680001297983 */ /* 0x000ea20000300800 */
[----:B0-----:R-:W-:-:S03]  /*37a90*/  SHF.R.U32.HI R6, RZ, 0x8, R46 ;  /* 0x00000008ff067819 */ /* 0x001fc6000001162e */
[----:B------:R-:W2:Y:S01]  /*37aa0*/  LDL.LU R46, [R1+0x158] ;  /* 0x00015800012e7983 */ /* 0x000ea20000300800 */
[----:B------:R-:W-:-:S03]  /*37ab0*/  SHF.R.U32.HI R7, RZ, 0x8, R38 ;  /* 0x00000008ff077819 */ /* 0x000fc60000011626 */
[----:B------:R-:W2:Y:S01]  /*37ac0*/  LDL.LU R38, [R1] ;  /* 0x0000000001267983 */ /* 0x000ea20000300800 */
[----:B-1----:R-:W-:-:S03]  /*37ad0*/  SHF.R.U32.HI R3, RZ, 0x8, R14 ;  /* 0x00000008ff037819 */ /* 0x002fc6000001160e */
[----:B------:R-:W2:Y:S01]  /*37ae0*/  LDL.LU R14, [R1+0x8] ;  /* 0x00000800010e7983 */ /* 0x000ea20000300800 */
[----:B---3--:R-:W-:-:S03]  /*37af0*/  SHF.R.U32.HI R5, RZ, 0x8, R57 ;  /* 0x00000008ff057819 */ /* 0x008fc60000011639 */
[----:B------:R-:W3:Y:S01]  /*37b00*/  LDL.LU R57, [R1+0x4] ;  /* 0x0000040001397983 */ /* 0x000ee20000300800 */
[----:B------:R-:W-:Y:S02]  /*37b10*/  LOP3.LUT R6, R6, 0xffff, RZ, 0xc0, !PT ;  /* 0x0000ffff06067812 */ /* 0x000fe400078ec0ff */
[----:B------:R-:W-:Y:S02]  /*37b20*/  LOP3.LUT R7, R7, 0xffff, RZ, 0xc0, !PT ;  /* 0x0000ffff07077812 */ /* 0x000fe400078ec0ff */
[----:B------:R-:W-:Y:S02]  /*37b30*/  LOP3.LUT R3, R3, 0xffff, RZ, 0xc0, !PT ;  /* 0x0000ffff03037812 */ /* 0x000fe400078ec0ff */
[----:B------:R-:W-:Y:S02]  /*37b40*/  PRMT R6, R6, 0x3340, R7 ;  /* 0x0000334006067816 */ /* 0x000fe40000000007 */
[----:B------:R-:W-:-:S03]  /*37b50*/  LOP3.LUT R5, R5, 0xffff, RZ, 0xc0, !PT ;  /* 0x0000ffff05057812 */ /* 0x000fc600078ec0ff */
[----:B------:R0:W-:Y:S01]  /*37b60*/  STL [R1+0xd8], R6 ;  /* 0x0000d80601007387 */ /* 0x0001e20000100800 */
[----:B------:R-:W-:Y:S02]  /*37b70*/  PRMT R3, R3, 0x3340, R5 ;  /* 0x0000334003037816 */ /* 0x000fe40000000005 */
[----:B----4-:R-:W-:-:S04]  /*37b80*/  SHF.R.U32.HI R43, RZ, 0x8, R45 ;  /* 0x00000008ff2b7819 */ /* 0x010fc8000001162d */
[----:B------:R-:W-:Y:S01]  /*37b90*/  LOP3.LUT R43, R43, 0xffff, RZ, 0xc0, !PT ;  /* 0x0000ffff2b2b7812 */ /* 0x000fe200078ec0ff */
[----:B------:R1:W-:Y:S03]  /*37ba0*/  STL [R1+0xc4], R3 ;  /* 0x0000c40301007387 */ /* 0x0003e60000100800 */
[----:B------:R-:W-:Y:S02]  /*37bb0*/  PRMT R43, R43, 0x3340, R1 ;  /* 0x000033402b2b7816 */ /* 0x000fe40000000001 */
[----:B--2---:R-:W-:-:S04]  /*37bc0*/  SHF.R.U32.HI R8, RZ, 0x8, R37 ;  /* 0x00000008ff087819 */ /* 0x004fc80000011625 */
[----:B------:R-:W-:-:S04]  /*37bd0*/  LOP3.LUT R8, R8, 0xffff, RZ, 0xc0, !PT ;  /* 0x0000ffff08087812 */ /* 0x000fc800078ec0ff */
[----:B------:R-:W-:Y:S02]  /*37be0*/  PRMT R8, R8, 0x3340, R1 ;  /* 0x0000334008087816 */ /* 0x000fe40000000001 */
[----:B------:R-:W-:Y:S02]  /*37bf0*/  SHF.R.U32.HI R5, RZ, 0x8, R29 ;  /* 0x00000008ff057819 */ /* 0x000fe4000001161d */
[----:B0-----:R-:W-:Y:S02]  /*37c00*/  SHF.R.U32.HI R6, RZ, 0x8, R39 ;  /* 0x00000008ff067819 */ /* 0x001fe40000011627 */
[----:B------:R-:W-:Y:S01]  /*37c10*/  LOP3.LUT R5, R5, 0xffff, RZ, 0xc0, !PT ;  /* 0x0000ffff05057812 */ /* 0x000fe200078ec0ff */
[----:B------:R-:W2:Y:S01]  /*37c20*/  LDL.LU R39, [R1+0xc] ;  /* 0x00000c0001277983 */ /* 0x000ea20000300800 */
[----:B------:R-:W-:Y:S02]  /*37c30*/  LOP3.LUT R6, R6, 0xffff, RZ, 0xc0, !PT ;  /* 0x0000ffff06067812 */ /* 0x000fe400078ec0ff */
[----:B-1----:R-:W-:-:S02]  /*37c40*/  SHF.R.U32.HI R3, RZ, 0x8, R47 ;  /* 0x00000008ff037819 */ /* 0x002fc4000001162f */
[----:B------:R-:W-:Y:S01]  /*37c50*/  PRMT R5, R5, 0x3340, R6 ;  /* 0x0000334005057816 */ /* 0x000fe20000000006 */
[----:B------:R-:W4:Y:S04]  /*37c60*/  LDL.LU R47, [R1+0x12c] ;  /* 0x00012c00012f7983 */ /* 0x000f280000300800 */
[----:B------:R-:W2:Y:S01]  /*37c70*/  LDL.LU R29, [R1+0x70] ;  /* 0x00007000011d7983 */ /* 0x000ea20000300800 */
[----:B------:R-:W-:-:S04]  /*37c80*/  SHF.R.U32.HI R7, RZ, 0x8, R41 ;  /* 0x00000008ff077819 */ /* 0x000fc80000011629 */
[----:B------:R-:W-:Y:S02]  /*37c90*/  LOP3.LUT R7, R7, 0xffff, RZ, 0xc0, !PT ;  /* 0x0000ffff07077812 */ /* 0x000fe400078ec0ff */
[----:B------:R-:W-:-:S04]  /*37ca0*/  SHF.R.U32.HI R15, RZ, 0x8, R46 ;  /* 0x00000008ff0f7819 */ /* 0x000fc8000001162e */
[----:B------:R-:W-:Y:S01]  /*37cb0*/  LOP3.LUT R15, R15, 0xffff, RZ, 0xc0, !PT ;  /* 0x0000ffff0f0f7812 */ /* 0x000fe200078ec0ff */
[----:B------:R-:W-:Y:S01]  /*37cc0*/  STL [R1+0x17c8], R8 ;  /* 0x0017c80801007387 */ /* 0x000fe20000100800 */
[----:B------:R-:W-:Y:S02]  /*37cd0*/  SHF.R.U32.HI R36, RZ, 0x8, R40 ;  /* 0x00000008ff247819 */ /* 0x000fe40000011628 */
[----:B------:R-:W-:Y:S01]  /*37ce0*/  PRMT R7, R7, 0x3340, R15 ;  /* 0x0000334007077816 */ /* 0x000fe2000000000f */
[----:B------:R-:W-:Y:S04]  /*37cf0*/  STL [R1+0x17c4], R43 ;  /* 0x0017c42b01007387 */ /* 0x000fe80000100800 */
[----:B------:R0:W-:Y:S04]  /*37d00*/  STL [R1+0xe0], R5 ;  /* 0x0000e00501007387 */ /* 0x0001e80000100800 */
[----:B------:R-:W2:Y:S04]  /*37d10*/  LDL.LU R40, [R1+0x28] ;  /* 0x0000280001287983 */ /* 0x000ea80000300800 */
[----:B------:R-:W2:Y:S04]  /*37d20*/  LDL.LU R35, [R1+0x2c] ;  /* 0x00002c0001237983 */ /* 0x000ea80000300800 */
[----:B------:R-:W-:Y:S04]  /*37d30*/  STL [R1+0xc8], R7 ;  /* 0x0000c80701007387 */ /* 0x000fe80000100800 */
[----:B------:R-:W2:Y:S01]  /*37d40*/  LDL.LU R34, [R1+0x44] ;  /* 0x0000440001227983 */ /* 0x000ea20000300800 */
[----:B0-----:R-:W-:-:S03]  /*37d50*/  SHF.R.U32.HI R5, RZ, 0x8, R14 ;  /* 0x00000008ff057819 */ /* 0x001fc6000001160e */
[----:B------:R-:W2:Y:S04]  /*37d60*/  LDL.LU R41, [R1+0x48] ;  /* 0x0000480001297983 */ /* 0x000ea80000300800 */
[----:B------:R-:W2:Y:S01]  /*37d70*/  LDL.LU R14, [R1+0x60] ;  /* 0x00006000010e7983 */ /* 0x000ea20000300800 */
[----:B---3--:R-:W-:Y:S02]  /*37d80*/  SHF.R.U32.HI R6, RZ, 0x8, R57 ;  /* 0x00000008ff067819 */ /* 0x008fe40000011639 */
[----:B------:R-:W-:Y:S01]  /*37d90*/  LOP3.LUT R5, R5, 0xffff, RZ, 0xc0, !PT ;  /* 0x0000ffff05057812 */ /* 0x000fe200078ec0ff */
[----:B------:R-:W3:Y:S01]  /*37da0*/  LDL.LU R57, [R1+0x64] ;  /* 0x0000640001397983 */ /* 0x000ee20000300800 */
[----:B------:R-:W-:-:S04]  /*37db0*/  LOP3.LUT R6, R6, 0xffff, RZ, 0xc0, !PT ;  /* 0x0000ffff06067812 */ /* 0x000fc800078ec0ff */
[----:B------:R-:W-:Y:S02]  /*37dc0*/  PRMT R6, R5, 0x3340, R6 ;  /* 0x0000334005067816 */ /* 0x000fe40000000006 */
[----:B------:R-:W-:-:S03]  /*37dd0*/  SHF.R.U32.HI R5, RZ, 0x8, R2 ;  /* 0x00000008ff057819 */ /* 0x000fc60000011602 */
[----:B------:R0:W-:Y:S04]  /*37de0*/  STL [R1+0xcc], R6 ;  /* 0x0000cc0601007387 */ /* 0x0001e80000100800 */
[----:B------:R-:W3:Y:S04]  /*37df0*/  LDL.LU R27, [R1+0x228] ;  /* 0x00022800011b7983 */ /* 0x000ee80000300800 */
[----:B------:R-:W3:Y:S01]  /*37e00*/  LDL.LU R48, [R1+0x21c] ;  /* 0x00021c0001307983 */ /* 0x000ee20000300800 */
[----:B0-----:R-:W-:Y:S02]  /*37e10*/  SHF.R.U32.HI R6, RZ, 0x8, R4 ;  /* 0x00000008ff067819 */ /* 0x001fe40000011604 */
[----:B------:R-:W-:-:S02]  /*37e20*/  LOP3.LUT R4, R5, 0xffff, RZ, 0xc0, !PT ;  /* 0x0000ffff05047812 */ /* 0x000fc400078ec0ff */
[----:B------:R-:W-:-:S04]  /*37e30*/  LOP3.LUT R5, R6, 0xffff, RZ, 0xc0, !PT ;  /* 0x0000ffff06057812 */ /* 0x000fc800078ec0ff */
[----:B------:R-:W-:-:S05]  /*37e40*/  PRMT R4, R4, 0x3340, R5 ;  /* 0x0000334004047816 */ /* 0x000fca0000000005 */
[----:B------:R0:W-:Y:S04]  /*37e50*/  STL [R1+0xb8], R4 ;  /* 0x0000b80401007387 */ /* 0x0001e80000100800 */
[----:B------:R-:W3:Y:S04]  /*37e60*/  LDL.LU R50, [R1+0x204] ;  /* 0x0002040001327983 */ /* 0x000ee80000300800 */
[----:B------:R-:W3:Y:S04]  /*37e70*/  LDL.LU R45, [R1+0x7c] ;  /* 0x00007c00012d7983 */ /* 0x000ee80000300800 */
[----:B------:R-:W3:Y:S01]  /*37e80*/  LDL.LU R46, [R1+0x88] ;  /* 0x00008800012e7983 */ /* 0x000ee20000300800 */
[----:B------:R-:W-:-:S02]  /*37e90*/  SHF.R.U32.HI R37, RZ, 0x8, R38 ;  /* 0x00000008ff257819 */ /* 0x000fc40000011626 */
[----:B------:R-:W-:Y:S02]  /*37ea0*/  SHF.R.U32.HI R38, RZ, 0x8, R0 ;  /* 0x00000008ff267819 */ /* 0x000fe40000011600 */
[----:B----4-:R-:W-:Y:S02]  /*37eb0*/  SHF.R.U32.HI R0, RZ, 0x8, R47 ;  /* 0x00000008ff007819 */ /* 0x010fe4000001162f */
[----:B------:R-:W4:Y:S01]  /*37ec0*/  LDL.LU R47, [R1+0x24c] ;  /* 0x00024c00012f7983 */ /* 0x000f220000300800 */
[----:B--2---:R-:W-:-:S03]  /*37ed0*/  SHF.R.U32.HI R2, RZ, 0x8, R29 ;  /* 0x00000008ff027819 */ /* 0x004fc6000001161d */
[----:B------:R-:W2:Y:S01]  /*37ee0*/  LDL.LU R29, [R1+0x22c] ;  /* 0x00022c00011d7983 */ /* 0x000ea20000300800 */
[----:B------:R-:W-:Y:S02]  /*37ef0*/  LOP3.LUT R0, R0, 0xffff, RZ, 0xc0, !PT ;  /* 0x0000ffff00007812 */ /* 0x000fe400078ec0ff */
[----:B------:R-:W-:-:S04]  /*37f00*/  LOP3.LUT R2, R2, 0xffff, RZ, 0xc0, !PT ;  /* 0x0000ffff02027812 */ /* 0x000fc800078ec0ff */
[----:B------:R-:W-:-:S05]  /*37f10*/  PRMT R0, R0, 0x3340, R2 ;  /* 0x0000334000007816 */ /* 0x000fca0000000002 */
[----:B------:R1:W-:Y:S01]  /*37f20*/  STL [R1+0xc0], R0 ;  /* 0x0000c00001007387 */ /* 0x0003e20000100800 */
[----:B0-----:R-:W-:-:S03]  /*37f30*/  SHF.R.U32.HI R4, RZ, 0x8, R35 ;  /* 0x00000008ff047819 */ /* 0x001fc60000011623 */
[----:B------:R-:W2:Y:S01]  /*37f40*/  LDL.LU R35, [R1+0x25c] ;  /* 0x00025c0001237983 */ /* 0x000ea20000300800 */
[----:B------:R-:W-:-:S03]  /*37f50*/  LOP3.LUT R4, R4, 0xffff, RZ, 0xc0, !PT ;  /* 0x0000ffff04047812 */ /* 0x000fc600078ec0ff */
[----:B------:R-:W2:Y:S01]  /*37f60*/  LDL.LU R30, [R1+0x210] ;  /* 0x00021000011e7983 */ /* 0x000ea20000300800 */
[----:B------:R-:W-:-:S04]  /*37f70*/  SHF.R.U32.HI R5, RZ, 0x8, R34 ;  /* 0x00000008ff057819 */ /* 0x000fc80000011622 */
[----:B------:R-:W-:-:S04]  /*37f80*/  LOP3.LUT R5, R5, 0xffff, RZ, 0xc0, !PT ;  /* 0x0000ffff05057812 */ /* 0x000fc800078ec0ff */
[----:B------:R-:W-:Y:S02]  /*37f90*/  PRMT R4, R4, 0x3340, R5 ;  /* 0x0000334004047816 */ /* 0x000fe40000000005 */
[----:B-1----:R-:W-:-:S03]  /*37fa0*/  SHF.R.U32.HI R0, RZ, 0x8, R14 ;  /* 0x00000008ff007819 */ /* 0x002fc6000001160e */
[----:B------:R0:W-:Y:S04]  /*37fb0*/  STL [R1+0xb0], R4 ;  /* 0x0000b00401007387 */ /* 0x0001e80000100800 */
[----:B------:R-:W2:Y:S04]  /*37fc0*/  LDL.LU R49, [R1+0x20c] ;  /* 0x00020c0001317983 */ /* 0x000ea80000300800 */
[----:B------:R-:W2:Y:S04]  /*37fd0*/  LDL.LU R34, [R1+0x208] ;  /* 0x0002080001227983 */ /* 0x000ea80000300800 */
[----:B------:R-:W2:Y:S01]  /*37fe0*/  LDL.LU R14, [R1+0x220] ;  /* 0x00022000010e7983 */ /* 0x000ea20000300800 */
[----:B---3--:R-:W-:-:S02]  /*37ff0*/  SHF.R.U32.HI R2, RZ, 0x8, R57 ;  /* 0x00000008ff027819 */ /* 0x008fc40000011639 */
[----:B------:R-:W-:Y:S01]  /*38000*/  LOP3.LUT R0, R0, 0xffff, RZ, 0xc0, !PT ;  /* 0x0000ffff00007812 */ /* 0x000fe200078ec0ff */
[----:B------:R-:W3:Y:S01]  /*38010*/  LDL.LU R57, [R1+0x218] ;  /* 0x0002180001397983 */ /* 0x000ee20000300800 */
[----:B------:R-:W-:-:S04]  /*38020*/  LOP3.LUT R2, R2, 0xffff, RZ, 0xc0, !PT ;  /* 0x0000ffff02027812 */ /* 0x000fc800078ec0ff */
[----:B0-----:R-:W-:-:S05]  /*38030*/  PRMT R4, R0, 0x3340, R2 ;  /* 0x0000334000047816 */ /* 0x001fca0000000002 */
[----:B------:R0:W-:Y:S04]  /*38040*/  STL [R1+0xb4], R4 ;  /* 0x0000b40401007387 */ /* 0x0001e80000100800 */
[----:B------:R-:W3:Y:S01]  /*38050*/  LDL.LU R25, [R1+0x258] ;  /* 0x0002580001197983 */ /* 0x000ee20000300800 */
[----:B0-----:R-:W-:Y:S02]  /*38060*/  SHF.R.U32.HI R4, RZ, 0x8, R45 ;  /* 0x00000008ff047819 */ /* 0x001fe4000001162d */
[----:B------:R-:W-:Y:S02]  /*38070*/  SHF.R.U32.HI R5, RZ, 0x8, R46 ;  /* 0x00000008ff057819 */ /* 0x000fe4000001162e */
[----:B------:R-:W-:Y:S02]  /*38080*/  LOP3.LUT R4, R4, 0xffff, RZ, 0xc0, !PT ;  /* 0x0000ffff04047812 */ /* 0x000fe400078ec0ff */
[----:B------:R-:W-:-:S04]  /*38090*/  LOP3.LUT R5, R5, 0xffff, RZ, 0xc0, !PT ;  /* 0x0000ffff05057812 */ /* 0x000fc800078ec0ff */
[----:B------:R-:W-:Y:S02]  /*380a0*/  PRMT R4, R4, 0x3340, R5 ;  /* 0x0000334004047816 */ /* 0x000fe40000000005 */
[----:B------:R-:W-:Y:S02]  /*380b0*/  SHF.R.U32.HI R42, RZ, 0x8, R50 ;  /* 0x00000008ff2a7819 */ /* 0x000fe40000011632 */
[----:B------:R-:W3:Y:S04]  /*380c0*/  LDL.LU R50, [R1+0x248] ;  /* 0x0002480001327983 */ /* 0x000ee80000300800 */
[----:B------:R0:W-:Y:S04]  /*380d0*/  STL [R1+0xbc], R4 ;  /* 0x0000bc0401007387 */ /* 0x0001e80000100800 */
[----:B------:R-:W3:Y:S04]  /*380e0*/  LDL.LU R45, [R1+0x238] ;  /* 0x00023800012d7983 */ /* 0x000ee80000300800 */
[----:B------:R-:W3:Y:S01]  /*380f0*/  LDL.LU R46, [R1+0x8c] ;  /* 0x00008c00012e7983 */ /* 0x000ee20000300800 */
[----:B------:R-:W-:-:S02]  /*38100*/  SHF.R.U32.HI R0, RZ, 0x8, R27 ;  /* 0x00000008ff007819 */ /* 0x000fc4000001161b */
[----:B------:R-:W-:Y:S02]  /*38110*/  SHF.R.U32.HI R2, RZ, 0x8, R48 ;  /* 0x00000008ff027819 */ /* 0x000fe40000011630 */
[----:B------:R-:W-:Y:S02]  /*38120*/  LOP3.LUT R0, R0, 0xffff, RZ, 0xc0, !PT ;  /* 0x0000ffff00007812 */ /* 0x000fe400078ec0ff */
[----:B------:R-:W-:-:S04]  /*38130*/  LOP3.LUT R2, R2, 0xffff, RZ, 0xc0, !PT ;  /* 0x0000ffff02027812 */ /* 0x000fc800078ec0ff */
[----:B------:R-:W-:Y:S02]  /*38140*/  PRMT R0, R0, 0x3340, R2 ;  /* 0x0000334000007816 */ /* 0x000fe40000000002 */
[----:B----4-:R-:W-:Y:S02]  /*38150*/  SHF.R.U32.HI R6, RZ, 0x8, R47 ;  /* 0x00000008ff067819 */ /* 0x010fe4000001162f */
[----:B------:R-:W4:Y:S01]  /*38160*/  LDL.LU R47, [R1+0x16c] ;  /* 0x00016c00012f7983 */ /* 0x000f220000300800 */
[----:B--2---:R-:W-:-:S03]  /*38170*/  SHF.R.U32.HI R7, RZ, 0x8, R29 ;  /* 0x00000008ff077819 */ /* 0x004fc6000001161d */
[----:B------:R-:W2:Y:S01]  /*38180*/  LDL.LU R29, [R1+0x164] ;  /* 0x00016400011d7983 */ /* 0x000ea20000300800 */
[----:B------:R-:W-:Y:S02]  /*38190*/  LOP3.LUT R6, R6, 0xffff, RZ, 0xc0, !PT ;  /* 0x0000ffff06067812 */ /* 0x000fe400078ec0ff */
[----:B------:R-:W-:-:S04]  /*381a0*/  LOP3.LUT R7, R7, 0xffff, RZ, 0xc0, !PT ;  /* 0x0000ffff07077812 */ /* 0x000fc800078ec0ff */
[----:B0-----:R-:W-:-:S05]  /*381b0*/  PRMT R4, R6, 0x3340, R7 ;  /* 0x0000334006047816 */ /* 0x001fca0000000007 */
[----:B------:R-:W-:Y:S04]  /*381c0*/  STL [R1+0xa0], R4 ;  /* 0x0000a00401007387 */ /* 0x000fe80000100800 */
[----:B------:R0:W-:Y:S04]  /*381d0*/  STL [R1+0x9c], R0 ;  /* 0x00009c0001007387 */ /* 0x0001e80000100800 */
[----:B------:R-:W2:Y:S04]  /*381e0*/  LDL.LU R27, [R1+0x274] ;  /* 0x00027400011b7983 */ /* 0x000ea80000300800 */
[----:B------:R-:W2:Y:S01]  /*381f0*/  LDL.LU R48, [R1+0x294] ;  /* 0x0002940001307983 */ /* 0x000ea20000300800 */
[----:B0-----:R-:W-:-:S03]  /*38200*/  SHF.R.U32.HI R0, RZ, 0x8, R30 ;  /* 0x00000008ff007819 */ /* 0x001fc6000001161e */
[----:B------:R-:W2:Y:S01]  /*38210*/  LDL.LU R30, [R1+0x28c] ;  /* 0x00028c00011e7983 */ /* 0x000ea20000300800 */
[----:B------:R-:W-:-:S03]  /*38220*/  SHF.R.U32.HI R2, RZ, 0x8, R49 ;  /* 0x00000008ff027819 */ /* 0x000fc60000011631 */
[----:B------:R-:W2:Y:S01]  /*38230*/  LDL.LU R49, [R1+0x27c] ;  /* 0x00027c0001317983 */ /* 0x000ea20000300800 */
[----:B------:R-:W-:-:S03]  /*38240*/  SHF.R.U32.HI R4, RZ, 0x8, R14 ;  /* 0x00000008ff047819 */ /* 0x000fc6000001160e */
[----:B------:R-:W2:Y:S01]  /*38250*/  LDL.LU R14, [R1+0x23c] ;  /* 0x00023c00010e7983 */ /* 0x000ea20000300800 */
[----:B---3--:R-:W-:-:S03]  /*38260*/  SHF.R.U32.HI R5, RZ, 0x8, R57 ;  /* 0x00000008ff057819 */ /* 0x008fc60000011639 */
[----:B------:R-:W3:Y:S01]  /*38270*/  LDL.LU R57, [R1+0x224] ;  /* 0x0002240001397983 */ /* 0x000ee20000300800 */
[----:B------:R-:W-:Y:S02]  /*38280*/  LOP3.LUT R4, R4, 0xffff, RZ, 0xc0, !PT ;  /* 0x0000ffff04047812 */ /* 0x000fe400078ec0ff */
[----:B------:R-:W-:Y:S02]  /*38290*/  LOP3.LUT R5, R5, 0xffff, RZ, 0xc0, !PT ;  /* 0x0000ffff05057812 */ /* 0x000fe400078ec0ff */
[----:B------:R-:W-:Y:S02]  /*382a0*/  LOP3.LUT R0, R0, 0xffff, RZ, 0xc0, !PT ;  /* 0x0000ffff00007812 */ /* 0x000fe400078ec0ff */
[----:B------:R-:W-:Y:S02]  /*382b0*/  LOP3.LUT R2, R2, 0xffff, RZ, 0xc0, !PT ;  /* 0x0000ffff02027812 */ /* 0x000fe400078ec0ff */
[----:B------:R-:W-:Y:S02]  /*382c0*/  PRMT R4, R4, 0x3340, R5 ;  /* 0x0000334004047816 */ /* 0x000fe40000000005 */
[----:B------:R-:W-:-:S02]  /*382d0*/  PRMT R0, R0, 0x3340, R2 ;  /* 0x0000334000007816 */ /* 0x000fc40000000002 */
[----:B------:R-:W-:Y:S01]  /*382e0*/  SHF.R.U32.HI R33, RZ, 0x8, R25 ;  /* 0x00000008ff217819 */ /* 0x000fe20000011619 */
[----:B------:R-:W-:Y:S04]  /*382f0*/  STL [R1+0x98], R4 ;  /* 0x0000980401007387 */ /* 0x000fe80000100800 */
[----:B------:R0:W-:Y:S04]  /*38300*/  STL [R1+0x94], R0 ;  /* 0x0000940001007387 */ /* 0x0001e80000100800 */
[----:B------:R-:W3:Y:S01]  /*38310*/  LDL.LU R25, [R1+0x260] ;  /* 0x0002600001197983 */ /* 0x000ee20000300800 */
[----:B------:R-:W-:-:S03]  /*38320*/  SHF.R.U32.HI R5, RZ, 0x8, R50 ;  /* 0x00000008ff057819 */ /* 0x000fc60000011632 */
[----:B------:R-:W3:Y:S01]  /*38330*/  LDL.LU R50, [R1+0x278] ;  /* 0x0002780001327983 */ /* 0x000ee20000300800 */
[----:B------:R-:W-:-:S03]  /*38340*/  SHF.R.U32.HI R6, RZ, 0x8, R45 ;  /* 0x00000008ff067819 */ /* 0x000fc6000001162d */
[----:B------:R-:W3:Y:S01]  /*38350*/  LDL.LU R45, [R1+0x26c] ;  /* 0x00026c00012d7983 */ /* 0x000ee20000300800 */
[----:B0-----:R-:W-:-:S03]  /*38360*/  SHF.R.U32.HI R0, RZ, 0x8, R46 ;  /* 0x00000008ff007819 */ /* 0x001fc6000001162e */
[----:B------:R-:W3:Y:S01]  /*38370*/  LDL.LU R46, [R1+0x264] ;  /* 0x00026400012e7983 */ /* 0x000ee20000300800 */
[----:B------:R-:W-:Y:S02]  /*38380*/  LOP3.LUT R5, R5, 0xffff, RZ, 0xc0, !PT ;  /* 0x0000ffff05057812 */ /* 0x000fe400078ec0ff */
[----:B------:R-:W-:Y:S02]  /*38390*/  LOP3.LUT R6, R6, 0xffff, RZ, 0xc0, !PT ;  /* 0x0000ffff06067812 */ /* 0x000fe400078ec0ff */
[----:B----4-:R-:W-:Y:S02]  /*383a0*/  SHF.R.U32.HI R2, RZ, 0x8, R47 ;  /* 0x00000008ff027819 */ /* 0x010fe4000001162f */
[----:B------:R-:W4:Y:S01]  /*383b0*/  LDL.LU R47, [R1+0x1b0] ;  /* 0x0001b000012f7983 */ /* 0x000f220000300800 */
[----:B--2---:R-:W-:-:S03]  /*383c0*/  SHF.R.U32.HI R4, RZ, 0x8, R29 ;  /* 0x00000008ff047819 */ /* 0x004fc6000001161d */
[----:B------:R-:W2:Y:S01]  /*383d0*/  LDL.LU R29, [R1+0x1a0] ;  /* 0x0001a000011d7983 */ /* 0x000ea20000300800 */
[----:B------:R-:W-:Y:S02]  /*383e0*/  LOP3.LUT R2, R2, 0xffff, RZ, 0xc0, !PT ;  /* 0x0000ffff02027812 */ /* 0x000fe400078ec0ff */
[----:B------:R-:W-:-:S04]  /*383f0*/  LOP3.LUT R4, R4, 0xffff, RZ, 0xc0, !PT ;  /* 0x0000ffff04047812 */ /* 0x000fc800078ec0ff */
[----:B------:R-:W-:Y:S02]  /*38400*/  PRMT R4, R2, 0x3340, R4 ;  /* 0x0000334002047816 */ /* 0x000fe40000000004 */
[----:B------:R-:W-:-:S03]  /*38410*/  PRMT R2, R5, 0x3340, R6 ;  /* 0x0000334005027816 */ /* 0x000fc60000000006 */
[----:B------:R-:W-:Y:S04]  /*38420*/  STL [R1+0x8c], R4 ;  /* 0x00008c0401007387 */ /* 0x000fe80000100800 */
[----:B------:R0:W-:Y:S01]  /*38430*/  STL [R1+0x88], R2 ;  /* 0x0000880201007387 */ /* 0x0001e20000100800 */
[----:B------:R-:W-:-:S03]  /*38440*/  SHF.R.U32.HI R31, RZ, 0x8, R27 ;  /* 0x00000008ff1f7819 */ /* 0x000fc6000001161b */
[----:B------:R-:W2:Y:S01]  /*38450*/  LDL.LU R27, [R1+0x1c4] ;  /* 0x0001c400011b7983 */ /* 0x000ea20000300800 */
[----:B------:R-:W-:-:S03]  /*38460*/  SHF.R.U32.HI R5, RZ, 0x8, R48 ;  /* 0x00000008ff057819 */ /* 0x000fc60000011630 */
[----:B------:R-:W2:Y:S01]  /*38470*/  LDL.LU R48, [R1+0x1f8] ;  /* 0x0001f80001307983 */ /* 0x000ea20000300800 */
[----:B------:R-:W-:Y:S02]  /*38480*/  SHF.R.U32.HI R6, RZ, 0x8, R30 ;  /* 0x00000008ff067819 */ /* 0x000fe4000001161e */
[----:B------:R-:W-:Y:S02]  /*38490*/  SHF.R.U32.HI R30, RZ, 0x8, R49 ;  /* 0x00000008ff1e7819 */ /* 0x000fe40000011631 */
[----:B------:R-:W2:Y:S01]  /*384a0*/  LDL.LU R49, [R1+0x1e8] ;  /* 0x0001e80001317983 */ /* 0x000ea20000300800 */
[----:B0-----:R-:W-:-:S03]  /*384b0*/  SHF.R.U32.HI R2, RZ, 0x8, R14 ;  /* 0x00000008ff027819 */ /* 0x001fc6000001160e */
        /* <DEDUP_REMOVED lines=8> */
[----:B------:R-:W-:-:S03]  /*38540*/  PRMT R4, R2, 0x3340, R4 ;  /* 0x0000334002047816 */ /* 0x000fc60000000004 */
[----:B------:R-:W-:Y:S04]  /*38550*/  STL [R1+0x80], R5 ;  /* 0x0000800501007387 */ /* 0x000fe80000100800 */
[----:B------:R4:W-:Y:S04]  /*38560*/  STL [R1+0x7c], R4 ;  /* 0x00007c0401007387 */ /* 0x0009e80000100800 */
[----:B------:R-:W3:Y:S01]  /*38570*/  LDL.LU R53, [R1+0x1c0] ;  /* 0x0001c00001357983 */ /* 0x000ee20000300800 */
[----:B------:R-:W-:-:S03]  /*38580*/  SHF.R.U32.HI R6, RZ, 0x8, R50 ;  /* 0x00000008ff067819 */ /* 0x000fc60000011632 */
[----:B------:R-:W3:Y:S01]  /*38590*/  LDL.LU R50, [R1+0x1bc] ;  /* 0x0001bc0001327983 */ /* 0x000ee20000300800 */
[----:B------:R-:W-:-:S03]  /*385a0*/  SHF.R.U32.HI R7, RZ, 0x8, R45 ;  /* 0x00000008ff077819 */ /* 0x000fc6000001162d */
[----:B------:R-:W3:Y:S01]  /*385b0*/  LDL.LU R45, [R1+0x1b8] ;  /* 0x0001b800012d7983 */ /* 0x000ee20000300800 */
[----:B------:R-:W-:-:S03]  /*385c0*/  SHF.R.U32.HI R32, RZ, 0x8, R46 ;  /* 0x00000008ff207819 */ /* 0x000fc6000001162e */
[----:B------:R-:W3:Y:S01]  /*385d0*/  LDL.LU R46, [R1+0x1b4] ;  /* 0x0001b400012e7983 */ /* 0x000ee20000300800 */
[----:B------:R-:W-:Y:S02]  /*385e0*/  LOP3.LUT R6, R6, 0xffff, RZ, 0xc0, !PT ;  /* 0x0000ffff06067812 */ /* 0x000fe400078ec0ff */
[----:B------:R-:W-:-:S04]  /*385f0*/  LOP3.LUT R7, R7, 0xffff, RZ, 0xc0, !PT ;  /* 0x0000ffff07077812 */ /* 0x000fc800078ec0ff */
[----:B------:R-:W-:Y:S02]  /*38600*/  PRMT R6, R6, 0x3340, R7 ;  /* 0x0000334006067816 */ /* 0x000fe40000000007 */
[----:B------:R-:W-:Y:S02]  /*38610*/  SHF.R.U32.HI R2, RZ, 0x8, R25 ;  /* 0x00000008ff027819 */ /* 0x000fe40000011619 */
[----:B----4-:R-:W-:Y:S02]  /*38620*/  SHF.R.U32.HI R4, RZ, 0x8, R47 ;  /* 0x00000008ff047819 */ /* 0x010fe4000001162f */
[----:B------:R-:W4:Y:S01]  /*38630*/  LDL.LU R47, [R1+0x1c8] ;  /* 0x0001c800012f7983 */ /* 0x000f220000300800 */
[----:B--2---:R-:W-:Y:S02]  /*38640*/  SHF.R.U32.HI R5, RZ, 0x8, R29 ;  /* 0x00000008ff057819 */ /* 0x004fe4000001161d */
[----:B------:R-:W-:Y:S01]  /*38650*/  LOP3.LUT R4, R4, 0xffff, RZ, 0xc0, !PT ;  /* 0x0000ffff04047812 */ /* 0x000fe200078ec0ff */
[----:B------:R-:W2:Y:S01]  /*38660*/  LDL.LU R29, [R1+0x68] ;  /* 0x00006800011d7983 */ /* 0x000ea20000300800 */
[----:B------:R-:W-:-:S04]  /*38670*/  LOP3.LUT R5, R5, 0xffff, RZ, 0xc0, !PT ;  /* 0x0000ffff05057812 */ /* 0x000fc800078ec0ff */
[----:B------:R-:W-:Y:S01]  /*38680*/  PRMT R4, R4, 0x3340, R5 ;  /* 0x0000334004047816 */ /* 0x000fe20000000005 */
[----:B------:R0:W-:Y:S04]  /*38690*/  STL [R1+0x70], R6 ;  /* 0x0000700601007387 */ /* 0x0001e80000100800 */
[----:B------:R3:W-:Y:S04]  /*386a0*/  STL [R1+0x6c], R4 ;  /* 0x00006c0401007387 */ /* 0x0007e80000100800 */
[----:B------:R-:W2:Y:S01]  /*386b0*/  LDL.LU R25, [R1+0x1fc] ;  /* 0x0001fc0001197983 */ /* 0x000ea20000300800 */
[----:B------:R-:W-:-:S03]  /*386c0*/  SHF.R.U32.HI R16, RZ, 0x8, R27 ;  /* 0x00000008ff107819 */ /* 0x000fc6000001161b */
[----:B------:R-:W2:Y:S01]  /*386d0*/  LDL.LU R27, [R1+0x1ec] ;  /* 0x0001ec00011b7983 */ /* 0x000ea20000300800 */
[----:B------:R-:W-:-:S03]  /*386e0*/  SHF.R.U32.HI R5, RZ, 0x8, R48 ;  /* 0x00000008ff057819 */ /* 0x000fc60000011630 */
[----:B------:R-:W2:Y:S01]  /*386f0*/  LDL.LU R48, [R1+0x1e4] ;  /* 0x0001e40001307983 */ /* 0x000ea20000300800 */
[----:B0-----:R-:W-:-:S03]  /*38700*/  SHF.R.U32.HI R6, RZ, 0x8, R49 ;  /* 0x00000008ff067819 */ /* 0x001fc60000011631 */
        /* <DEDUP_REMOVED lines=8> */
[----:B------:R-:W-:Y:S02]  /*38790*/  PRMT R5, R5, 0x3340, R6 ;  /* 0x0000334005057816 */ /* 0x000fe40000000006 */
[----:B------:R-:W-:-:S03]  /*387a0*/  PRMT R4, R4, 0x3340, R1 ;  /* 0x0000334004047816 */ /* 0x000fc60000000001 */
[----:B------:R-:W-:Y:S04]  /*387b0*/  STL [R1+0x54], R5 ;  /* 0x0000540501007387 */ /* 0x000fe80000100800 */
[----:B------:R0:W-:Y:S01]  /*387c0*/  STL [R1], R4 ;  /* 0x0000000401007387 */ /* 0x0001e20000100800 */
[----:B------:R-:W-:Y:S02]  /*387d0*/  SHF.R.U32.HI R6, RZ, 0x8, R53 ;  /* 0x00000008ff067819 */ /* 0x000fe40000011635 */
[----:B------:R-:W-:Y:S02]  /*387e0*/  SHF.R.U32.HI R7, RZ, 0x8, R50 ;  /* 0x00000008ff077819 */ /* 0x000fe40000011632 */
[----:B------:R-:W3:Y:S01]  /*387f0*/  LDL.LU R50, [R1+0x2bc] ;  /* 0x0002bc0001327983 */ /* 0x000ee20000300800 */
[----:B0-----:R-:W-:-:S03]  /*38800*/  SHF.R.U32.HI R4, RZ, 0x8, R45 ;  /* 0x00000008ff047819 */ /* 0x001fc6000001162d */
[----:B------:R-:W3:Y:S01]  /*38810*/  LDL.LU R45, [R1+0x2ac] ;  /* 0x0002ac00012d7983 */ /* 0x000ee20000300800 */
[----:B------:R-:W-:Y:S02]  /*38820*/  SHF.R.U32.HI R5, RZ, 0x8, R46 ;  /* 0x00000008ff057819 */ /* 0x000fe4000001162e */
[----:B------:R-:W-:Y:S01]  /*38830*/  LOP3.LUT R4, R4, 0xffff, RZ, 0xc0, !PT ;  /* 0x0000ffff04047812 */ /* 0x000fe200078ec0ff */
[----:B------:R-:W3:Y:S01]  /*38840*/  LDL.LU R46, [R1+0x29c] ;  /* 0x00029c00012e7983 */ /* 0x000ee20000300800 */
[----:B------:R-:W-:-:S04]  /*38850*/  LOP3.LUT R5, R5, 0xffff, RZ, 0xc0, !PT ;  /* 0x0000ffff05057812 */ /* 0x000fc800078ec0ff */
[----:B------:R-:W-:Y:S02]  /*38860*/  PRMT R4, R4, 0x3340, R5 ;  /* 0x0000334004047816 */ /* 0x000fe40000000005 */
[----:B------:R-:W-:Y:S02]  /*38870*/  LOP3.LUT R6, R6, 0xffff, RZ, 0xc0, !PT ;  /* 0x0000ffff06067812 */ /* 0x000fe400078ec0ff */
[----:B------:R-:W-:Y:S02]  /*38880*/  LOP3.LUT R7, R7, 0xffff, RZ, 0xc0, !PT ;  /* 0x0000ffff07077812 */ /* 0x000fe400078ec0ff */
[----:B----4-:R-:W-:Y:S02]  /*38890*/  SHF.R.U32.HI R17, RZ, 0x8, R47 ;  /* 0x00000008ff117819 */ /* 0x010fe4000001162f */
[----:B------:R-:W4:Y:S01]  /*388a0*/  LDL.LU R47, [R1+0x1d8] ;  /* 0x0001d800012f7983 */ /* 0x000f220000300800 */
[----:B--2---:R-:W-:-:S03]  /*388b0*/  SHF.R.U32.HI R18, RZ, 0x8, R29 ;  /* 0x00000008ff127819 */ /* 0x004fc6000001161d */
[----:B------:R0:W-:Y:S04]  /*388c0*/  STL [R1+0x4c], R4 ;  /* 0x00004c0401007387 */ /* 0x0001e80000100800 */
[----:B------:R-:W2:Y:S01]  /*388d0*/  LDL.LU R29, [R1+0x1d4] ;  /* 0x0001d400011d7983 */ /* 0x000ea20000300800 */
[----:B0-----:R-:W-:-:S05]  /*388e0*/  PRMT R4, R6, 0x3340, R7 ;  /* 0x0000334006047816 */ /* 0x001fca0000000007 */
[----:B------:R0:W-:Y:S02]  /*388f0*/  STL [R1+0x48], R4 ;  /* 0x0000480401007387 */ /* 0x0001e40000100800 */
[----:B0-----:R-:W-:Y:S02]  /*38900*/  SHF.R.U32.HI R4, RZ, 0x8, R49 ;  /* 0x00000008ff047819 */ /* 0x001fe40000011631 */
[----:B------:R-:W2:Y:S01]  /*38910*/  LDL.LU R49, [R1+0x214] ;  /* 0x0002140001317983 */ /* 0x000ea20000300800 */
[----:B------:R-:W-:-:S03]  /*38920*/  SHF.R.U32.HI R5, RZ, 0x8, R14 ;  /* 0x00000008ff057819 */ /* 0x000fc6000001160e */
[----:B------:R-:W2:Y:S01]  /*38930*/  LDL.LU R14, [R1+0x1e0] ;  /* 0x0001e000010e7983 */ /* 0x000ea20000300800 */
[----:B------:R-:W-:Y:S02]  /*38940*/  SHF.R.U32.HI R19, RZ, 0x8, R25 ;  /* 0x00000008ff137819 */ /* 0x000fe40000011619 */
[----:B------:R-:W-:Y:S02]  /*38950*/  SHF.R.U32.HI R20, RZ, 0x8, R27 ;  /* 0x00000008ff147819 */ /* 0x000fe4000001161b */
[----:B---3--:R-:W-:Y:S02]  /*38960*/  SHF.R.U32.HI R6, RZ, 0x8, R57 ;  /* 0x00000008ff067819 */ /* 0x008fe40000011639 */
[----:B------:R-:W-:Y:S01]  /*38970*/  SHF.R.U32.HI R7, RZ, 0x8, R61 ;  /* 0x00000008ff077819 */ /* 0x000fe2000001163d */
[----:B------:R-:W3:Y:S01]  /*38980*/  LDL.LU R57, [R1+0x2f0] ;  /* 0x0002f00001397983 */ /* 0x000ee20000300800 */
[----:B------:R-:W-:Y:S02]  /*38990*/  LOP3.LUT R19, R19, 0xffff, RZ, 0xc0, !PT ;  /* 0x0000ffff13137812 */ /* 0x000fe400078ec0ff */
[----:B------:R-:W-:-:S02]  /*389a0*/  LOP3.LUT R20, R20, 0xffff, RZ, 0xc0, !PT ;  /* 0x0000ffff14147812 */ /* 0x000fc400078ec0ff */
[----:B------:R-:W-:Y:S02]  /*389b0*/  LOP3.LUT R4, R4, 0xffff, RZ, 0xc0, !PT ;  /* 0x0000ffff04047812 */ /* 0x000fe400078ec0ff */
[----:B------:R-:W-:Y:S02]  /*389c0*/  LOP3.LUT R5, R5, 0xffff, RZ, 0xc0, !PT ;  /* 0x0000ffff05057812 */ /* 0x000fe400078ec0ff */
[----:B------:R-:W-:Y:S02]  /*389d0*/  LOP3.LUT R6, R6, 0xffff, RZ, 0xc0, !PT ;  /* 0x0000ffff06067812 */ /* 0x000fe400078ec0ff */
[----:B------:R-:W-:Y:S02]  /*389e0*/  LOP3.LUT R7, R7, 0xffff, RZ, 0xc0, !PT ;  /* 0x0000ffff07077812 */ /* 0x000fe400078ec0ff */
[----:B------:R-:W-:Y:S02]  /*389f0*/  PRMT R11, R19, 0x3340, R20 ;  /* 0x00003340130b7816 */ /* 0x000fe40000000014 */
[----:B------:R-:W-:-:S02]  /*38a00*/  PRMT R8, R4, 0x3340, R5 ;  /* 0x0000334004087816 */ /* 0x000fc40000000005 */
[----:B------:R-:W-:Y:S01]  /*38a10*/  PRMT R4, R6, 0x3340, R7 ;  /* 0x0000334006047816 */ /* 0x000fe20000000007 */
[----:B------:R-:W-:Y:S04]  /*38a20*/  STL [R1+0x30], R11 ;  /* 0x0000300b01007387 */ /* 0x000fe80000100800 */
[----:B------:R-:W-:Y:S04]  /*38a30*/  STL [R1+0x2c], R8 ;  /* 0x00002c0801007387 */ /* 0x000fe80000100800 */
[----:B------:R2:W-:Y:S01]  /*38a40*/  STL [R1+0x28], R4 ;  /* 0x0000280401007387 */ /* 0x0005e20000100800 */
[----:B------:R-:W-:-:S02]  /*38a50*/  SHF.R.U32.HI R21, RZ, 0x8, R48 ;  /* 0x00000008ff157819 */ /* 0x000fc40000011630 */
[----:B------:R-:W-:Y:S02]  /*38a60*/  SHF.R.U32.HI R5, RZ, 0x8, R50 ;  /* 0x00000008ff057819 */ /* 0x000fe40000011632 */
[----:B------:R-:W3:Y:S01]  /*38a70*/  LDL.LU R50, [R1+0x244] ;  /* 0x0002440001327983 */ /* 0x000ee20000300800 */
[----:B------:R-:W-:-:S03]  /*38a80*/  SHF.R.U32.HI R6, RZ, 0x8, R45 ;  /* 0x00000008ff067819 */ /* 0x000fc6000001162d */
[----:B------:R-:W3:Y:S01]  /*38a90*/  LDL.LU R45, [R1+0x240] ;  /* 0x00024000012d7983 */ /* 0x000ee20000300800 */
[----:B------:R-:W-:Y:S02]  /*38aa0*/  LOP3.LUT R21, R21, 0xffff, RZ, 0xc0, !PT ;  /* 0x0000ffff15157812 */ /* 0x000fe400078ec0ff */
[----:B------:R-:W-:Y:S02]  /*38ab0*/  SHF.R.U32.HI R20, RZ, 0x8, R46 ;  /* 0x00000008ff147819 */ /* 0x000fe4000001162e */
[----:B------:R-:W-:Y:S01]  /*38ac0*/  PRMT R19, R21, 0x3340, R1 ;  /* 0x0000334015137816 */ /* 0x000fe20000000001 */
[----:B------:R-:W3:Y:S01]  /*38ad0*/  LDL.LU R46, [R1+0x254] ;  /* 0x00025400012e7983 */ /* 0x000ee20000300800 */
[----:B------:R-:W-:Y:S02]  /*38ae0*/  LOP3.LUT R5, R5, 0xffff, RZ, 0xc0, !PT ;  /* 0x0000ffff05057812 */ /* 0x000fe400078ec0ff */
[----:B------:R-:W-:-:S04]  /*38af0*/  LOP3.LUT R6, R6, 0xffff, RZ, 0xc0, !PT ;  /* 0x0000ffff06067812 */ /* 0x000fc800078ec0ff */
[----:B------:R-:W-:Y:S02]  /*38b00*/  PRMT R5, R5, 0x3340, R6 ;  /* 0x0000334005057816 */ /* 0x000fe40000000006 */
[----:B----4-:R-:W-:Y:S02]  /*38b10*/  SHF.R.U32.HI R21, RZ, 0x8, R47 ;  /* 0x00000008ff157819 */ /* 0x010fe4000001162f */
[----:B------:R-:W4:Y:S02]  /*38b20*/  LDL.LU R47, [R1+0x39c] ;  /* 0x00039c00012f7983 */ /* 0x000f240000300800 */
[----:B------:R-:W-:Y:S02]  /*38b30*/  LOP3.LUT R21, R21, 0xffff, RZ, 0xc0, !PT ;  /* 0x0000ffff15157812 */ /* 0x000fe400078ec0ff */
[----:B--2---:R-:W-:Y:S02]  /*38b40*/  SHF.R.U32.HI R4, RZ, 0x8, R29 ;  /* 0x00000008ff047819 */ /* 0x004fe4000001161d */
[----:B------:R-:W-:Y:S01]  /*38b50*/  PRMT R21, R21, 0x3340, R1 ;  /* 0x0000334015157816 */ /* 0x000fe20000000001 */
[----:B------:R-:W2:Y:S01]  /*38b60*/  LDL.LU R29, [R1+0x234] ;  /* 0x00023400011d7983 */ /* 0x000ea20000300800 */
[----:B------:R-:W-:-:S04]  /*38b70*/  LOP3.LUT R4, R4, 0xffff, RZ, 0xc0, !PT ;  /* 0x0000ffff04047812 */ /* 0x000fc800078ec0ff */
[----:B------:R-:W-:Y:S01]  /*38b80*/  PRMT R6, R4, 0x3340, R1 ;  /* 0x0000334004067816 */ /* 0x000fe20000000001 */
[----:B------:R0:W-:Y:S04]  /*38b90*/  STL [R1+0x1c], R5 ;  /* 0x00001c0501007387 */ /* 0x0001e80000100800 */
[----:B------:R-:W-:Y:S04]  /*38ba0*/  STL [R1+0x17c0], R21 ;  /* 0x0017c01501007387 */ /* 0x000fe80000100800 */
[----:B------:R3:W-:Y:S01]  /*38bb0*/  STL [R1+0x4], R6 ;  /* 0x0000040601007387 */ /* 0x0007e20000100800 */
[----:B0-----:R-:W-:-:S03]  /*38bc0*/  SHF.R.U32.HI R5, RZ, 0x8, R14 ;  /* 0x00000008ff057819 */ /* 0x001fc6000001160e */
[----:B------:R-:W2:Y:S01]  /*38bd0*/  LDL.LU R14, [R1+0x400] ;  /* 0x00040000010e7983 */ /* 0x000ea20000300800 */
[----:B------:R-:W-:-:S03]  /*38be0*/  SHF.R.U32.HI R4, RZ, 0x8, R49 ;  /* 0x00000008ff047819 */ /* 0x000fc60000011631 */
[----:B------:R-:W2:Y:S01]  /*38bf0*/  LDL.LU R28, [R1+0x280] ;  /* 0x00028000011c7983 */ /* 0x000ea20000300800 */
[----:B------:R-:W-:-:S03]  /*38c00*/  LOP3.LUT R4, R4, 0xffff, RZ, 0xc0, !PT ;  /* 0x0000ffff04047812 */ /* 0x000fc600078ec0ff */
[----:B------:R-:W2:Y:S01]  /*38c10*/  LDL.LU R26, [R1+0x268] ;  /* 0x00026800011a7983 */ /* 0x000ea20000300800 */
[----:B------:R-:W-:-:S03]  /*38c20*/  LOP3.LUT R5, R5, 0xffff, RZ, 0xc0, !PT ;  /* 0x0000ffff05057812 */ /* 0x000fc600078ec0ff */
[----:B------:R-:W2:Y:S04]  /*38c30*/  LDL.LU R53, [R1+0x230] ;  /* 0x0002300001357983 */ /* 0x000ea80000300800 */
[----:B------:R-:W2:Y:S01]  /*38c40*/  LDL.LU R27, [R1+0x1f4] ;  /* 0x0001f400011b7983 */ /* 0x000ea20000300800 */
[----:B------:R-:W-:-:S03]  /*38c50*/  PRMT R4, R4, 0x3340, R5 ;  /* 0x0000334004047816 */ /* 0x000fc60000000005 */
[----:B------:R-:W2:Y:S04]  /*38c60*/  LDL.LU R48, [R1+0x1d0] ;  /* 0x0001d00001307983 */ /* 0x000ea80000300800 */
[----:B------:R4:W-:Y:S04]  /*38c70*/  STL [R1+0x18], R4 ;  /* 0x0000180401007387 */ /* 0x0009e80000100800 */
[----:B------:R-:W2:Y:S01]  /*38c80*/  LDL.LU R49, [R1+0x3f4] ;  /* 0x0003f40001317983 */ /* 0x000ea20000300800 */
[----:B---3--:R-:W-:-:S03]  /*38c90*/  SHF.R.U32.HI R6, RZ, 0x8, R50 ;  /* 0x00000008ff067819 */ /* 0x008fc60000011632 */
[----:B------:R-:W3:Y:S01]  /*38ca0*/  LDL.LU R50, [R1+0x3f0] ;  /* 0x0003f00001327983 */ /* 0x000ee20000300800 */
[----:B------:R-:W-:Y:S02]  /*38cb0*/  LOP3.LUT R6, R6, 0xffff, RZ, 0xc0, !PT ;  /* 0x0000ffff06067812 */ /* 0x000fe400078ec0ff */
[----:B------:R-:W-:-:S04]  /*38cc0*/  SHF.R.U32.HI R7, RZ, 0x8, R45 ;  /* 0x00000008ff077819 */ /* 0x000fc8000001162d */
[----:B------:R-:W-:-:S04]  /*38cd0*/  LOP3.LUT R7, R7, 0xffff, RZ, 0xc0, !PT ;  /* 0x0000ffff07077812 */ /* 0x000fc800078ec0ff */
[----:B------:R-:W-:Y:S02]  /*38ce0*/  PRMT R6, R6, 0x3340, R7 ;  /* 0x0000334006067816 */ /* 0x000fe40000000007 */
[----:B------:R-:W-:-:S03]  /*38cf0*/  SHF.R.U32.HI R5, RZ, 0x8, R46 ;  /* 0x00000008ff057819 */ /* 0x000fc6000001162e */
[----:B------:R0:W-:Y:S04]  /*38d00*/  STL [R1+0x10], R6 ;  /* 0x0000100601007387 */ /* 0x0001e80000100800 */
[----:B------:R-:W3:Y:S04]  /*38d10*/  LDL.LU R45, [R1+0x394] ;  /* 0x00039400012d7983 */ /* 0x000ee80000300800 */
[----:B------:R-:W3:Y:S01]  /*38d20*/  LDL.LU R46, [R1+0x390] ;  /* 0x00039000012e7983 */ /* 0x000ee20000300800 */
[----:B----4-:R-:W-:-:S03]  /*38d30*/  SHF.R.U32.HI R4, RZ, 0x8, R47 ;  /* 0x00000008ff047819 */ /* 0x010fc6000001162f */
[----:B------:R-:W4:Y:S01]  /*38d40*/  LDL.LU R47, [R1+0x4c4] ;  /* 0x0004c400012f7983 */ /* 0x000f220000300800 */
[----:B--2---:R-:W-:-:S03]  /*38d50*/  SHF.R.U32.HI R61, RZ, 0x8, R29 ;  /* 0x00000008ff3d7819 */ /* 0x004fc6000001161d */
[----:B------:R-:W2:Y:S01]  /*38d60*/  LDL.LU R29, [R1+0x520] ;  /* 0x00052000011d7983 */ /* 0x000ea20000300800 */
[----:B------:R-:W-:-:S03]  /*38d70*/  SHF.R.U32.HI R25, RZ, 0x8, R14 ;  /* 0x00000008ff197819 */ /* 0x000fc6000001160e */
[----:B------:R-:W2:Y:S01]  /*38d80*/  LDL.LU R14, [R1+0x55c] ;  /* 0x00055c00010e7983 */ /* 0x000ea20000300800 */
[----:B------:R-:W-:Y:S02]  /*38d90*/  LOP3.LUT R5, R5, 0xffff, RZ, 0xc0, !PT ;  /* 0x0000ffff05057812 */ /* 0x000fe400078ec0ff */
[----:B------:R-:W-:Y:S02]  /*38da0*/  LOP3.LUT R4, R4, 0xffff, RZ, 0xc0, !PT ;  /* 0x0000ffff04047812 */ /* 0x000fe400078ec0ff */
[--C-:B------:R-:W-:Y:S02]  /*38db0*/  PRMT R23, R5, 0x3340, R1.reuse ;  /* 0x0000334005177816 */ /* 0x100fe40000000001 */
[----:B------:R-:W-:Y:S02]  /*38dc0*/  PRMT R24, R4, 0x3340, R1 ;  /* 0x0000334004187816 */ /* 0x000fe40000000001 */
[----:B------:R-:W-:Y:S02]  /*38dd0*/  SHF.R.U32.HI R4, RZ, 0x8, R28 ;  /* 0x00000008ff047819 */ /* 0x000fe4000001161c */
[----:B------:R-:W-:-:S02]  /*38de0*/  SHF.R.U32.HI R5, RZ, 0x8, R26 ;  /* 0x00000008ff057819 */ /* 0x000fc4000001161a */
[----:B------:R-:W-:Y:S02]  /*38df0*/  SHF.R.U32.HI R7, RZ, 0x8, R53 ;  /* 0x00000008ff077819 */ /* 0x000fe40000011635 */
[----:B0-----:R-:W-:Y:S02]  /*38e00*/  SHF.R.U32.HI R6, RZ, 0x8, R27 ;  /* 0x00000008ff067819 */ /* 0x001fe4000001161b */
[----:B------:R-:W-:Y:S02]  /*38e10*/  LOP3.LUT R4, R4, 0xffff, RZ, 0xc0, !PT ;  /* 0x0000ffff04047812 */ /* 0x000fe400078ec0ff */
[----:B------:R-:W-:Y:S02]  /*38e20*/  LOP3.LUT R5, R5, 0xffff, RZ, 0xc0, !PT ;  /* 0x0000ffff05057812 */ /* 0x000fe400078ec0ff */
[----:B------:R-:W-:Y:S02]  /*38e30*/  LOP3.LUT R7, R7, 0xffff, RZ, 0xc0, !PT ;  /* 0x0000ffff07077812 */ /* 0x000fe400078ec0ff */
[----:B------:R-:W-:-:S02]  /*38e40*/  LOP3.LUT R6, R6, 0xffff, RZ, 0xc0, !PT ;  /* 0x0000ffff06067812 */ /* 0x000fc400078ec0ff */
[----:B------:R-:W-:Y:S02]  /*38e50*/  PRMT R5, R4, 0x3340, R5 ;  /* 0x0000334004057816 */ /* 0x000fe40000000005 */
[----:B------:R-:W-:Y:S02]  /*38e60*/  PRMT R4, R7, 0x3340, R6 ;  /* 0x0000334007047816 */ /* 0x000fe40000000006 */
[----:B------:R-:W-:Y:S01]  /*38e70*/  LOP3.LUT R11, R49, 0xffff, RZ, 0xc0, !PT ;  /* 0x0000ffff310b7812 */ /* 0x000fe200078ec0ff */
[----:B------:R4:W-:Y:S04]  /*38e80*/  STL [R1+0xc], R5 ;  /* 0x00000c0501007387 */ /* 0x0009e80000100800 */
[----:B------:R0:W-:Y:S04]  /*38e90*/  STL [R1+0x8], R4 ;  /* 0x0000080401007387 */ /* 0x0001e80000100800 */
[----:B------:R-:W2:Y:S01]  /*38ea0*/  LDL.LU R43, [R1+0x2cc] ;  /* 0x0002cc00012b7983 */ /* 0x000ea20000300800 */
[----:B---3--:R-:W-:-:S03]  /*38eb0*/  LOP3.LUT R58, R50, 0xffff, RZ, 0xc0, !PT ;  /* 0x0000ffff323a7812 */ /* 0x008fc600078ec0ff */
[----:B------:R-:W3:Y:S04]  /*38ec0*/  LDL.LU R8, [R1+0x2f8] ;  /* 0x0002f80001087983 */ /* 0x000ee80000300800 */
[----:B------:R-:W3:Y:S04]  /*38ed0*/  LDL.LU R7, [R1+0x2d8] ;  /* 0x0002d80001077983 */ /* 0x000ee80000300800 */
[----:B------:R1:W-:Y:S04]  /*38ee0*/  STL [R1+0x44], R11 ;  /* 0x0000440b01007387 */ /* 0x0003e80000100800 */
[----:B------:R3:W-:Y:S01]  /*38ef0*/  STL [R1+0x60], R58 ;  /* 0x0000603a01007387 */ /* 0x0007e20000100800 */
[----:B------:R-:W-:-:S02]  /*38f00*/  LOP3.LUT R59, R45, 0xffff, RZ, 0xc0, !PT ;  /* 0x0000ffff2d3b7812 */ /* 0x000fc400078ec0ff */
[----:B------:R-:W-:-:S03]  /*38f10*/  LOP3.LUT R60, R46, 0xffff, RZ, 0xc0, !PT ;  /* 0x0000ffff2e3c7812 */ /* 0x000fc600078ec0ff */
[----:B------:R3:W-:Y:S04]  /*38f20*/  STL [R1+0x64], R59 ;  /* 0x0000643b01007387 */ /* 0x0007e80000100800 */
[----:B------:R3:W-:Y:S04]  /*38f30*/  STL [R1+0x68], R60 ;  /* 0x0000683c01007387 */ /* 0x0007e80000100800 */
[----:B------:R-:W3:Y:S04]  /*38f40*/  LDL.LU R54, [R1+0x38] ;  /* 0x0000380001367983 */ /* 0x000ee80000300800 */
[----:B------:R-:W3:Y:S04]  /*38f50*/  LDL.LU R55, [R1+0x3c] ;  /* 0x00003c0001377983 */ /* 0x000ee80000300800 */
[----:B------:R-:W3:Y:S01]  /*38f60*/  LDL.LU R56, [R1+0x34] ;  /* 0x0000340001387983 */ /* 0x000ee20000300800 */
[----:B------:R-:W-:-:S03]  /*38f70*/  SHF.R.U32.HI R26, RZ, 0x8, R48 ;  /* 0x00000008ff1a7819 */ /* 0x000fc60000011630 */
[----:B------:R-:W3:Y:S04]  /*38f80*/  LDL.LU R51, [R1+0x11c] ;  /* 0x00011c0001337983 */ /* 0x000ee80000300800 */
[----:B------:R-:W3:Y:S04]  /*38f90*/  LDL.LU R52, [R1+0x24] ;  /* 0x0000240001347983 */ /* 0x000ee80000300800 */
[----:B------:R-:W3:Y:S04]  /*38fa0*/  LDL.LU R53, [R1+0x20] ;  /* 0x0000200001357983 */ /* 0x000ee80000300800 */
[----:B------:R-:W3:Y:S04]  /*38fb0*/  LDL.LU R21, [R1+0x110] ;  /* 0x0001100001157983 */ /* 0x000ee80000300800 */
[----:B------:R-:W3:Y:S01]  /*38fc0*/  LDL.LU R48, [R1+0x14] ;  /* 0x0000140001307983 */ /* 0x000ee20000300800 */
[----:B----4-:R-:W-:-:S02]  /*38fd0*/  SHF.R.U32.HI R5, RZ, 0x8, R47 ;  /* 0x00000008ff057819 */ /* 0x010fc4000001162f */
[----:B--2---:R-:W-:-:S04]  /*38fe0*/  SHF.R.U32.HI R6, RZ, 0x8, R29 ;  /* 0x00000008ff067819 */ /* 0x004fc8000001161d */
[----:B------:R-:W-:Y:S02]  /*38ff0*/  LOP3.LUT R28, R6, 0xffff, RZ, 0xc0, !PT ;  /* 0x0000ffff061c7812 */ /* 0x000fe400078ec0ff */
[----:B0-----:R-:W-:Y:S02]  /*39000*/  SHF.R.U32.HI R4, RZ, 0x8, R14 ;  /* 0x00000008ff047819 */ /* 0x001fe4000001160e */
[----:B------:R-:W2:Y:S04]  /*39010*/  LDL.LU R14, [R1+0x104] ;  /* 0x00010400010e7983 */ /* 0x000ea80000300800 */
[----:B------:R-:W4:Y:S04]  /*39020*/  LDL.LU R47, [R1+0xfc] ;  /* 0x0000fc00012f7983 */ /* 0x000f280000300800 */
[----:B------:R-:W4:Y:S04]  /*39030*/  LDL.LU R46, [R1+0x100] ;  /* 0x00010000012e7983 */ /* 0x000f280000300800 */
[----:B------:R-:W4:Y:S04]  /*39040*/  LDL.LU R45, [R1+0xec] ;  /* 0x0000ec00012d7983 */ /* 0x000f280000300800 */
[----:B------:R-:W4:Y:S04]  /*39050*/  LDL.LU R50, [R1+0xf0] ;  /* 0x0000f00001327983 */ /* 0x000f280000300800 */
[----:B------:R-:W4:Y:S04]  /*39060*/  LDL.LU R49, [R1+0xf4] ;  /* 0x0000f40001317983 */ /* 0x000f280000300800 */
[----:B------:R-:W2:Y:S01]  /*39070*/  LDL.LU R6, [R1+0x2c8] ;  /* 0x0002c80001067983 */ /* 0x000ea20000300800 */
[----:B------:R-:W-:-:S02]  /*39080*/  SHF.R.U32.HI R22, RZ, 0x8, R57 ;  /* 0x00000008ff167819 */ /* 0x000fc40000011639 */
[----:B------:R-:W0:Y:S01]  /*39090*/  S2R R57, SR_TID.X ;  /* 0x0000000000397919 */ /* 0x000e220000002100 */
[----:B------:R-:W-:Y:S02]  /*390a0*/  UMOV UR4, 0x400 ;  /* 0x0000040000047882 */ /* 0x000fe40000000000 */
[----:B------:R-:W-:Y:S01]  /*390b0*/  ULEA UR4, UR5, UR4, 0x18 ;  /* 0x0000000405047291 */ /* 0x000fe2000f8ec03f */
[----:B------:R-:W-:Y:S02]  /*390c0*/  LOP3.LUT R29, R4, 0xffff, RZ, 0xc0, !PT ;  /* 0x0000ffff041d7812 */ /* 0x000fe400078ec0ff */
[----:B------:R-:W-:Y:S02]  /*390d0*/  LOP3.LUT R27, R5, 0xffff, RZ, 0xc0, !PT ;  /* 0x0000ffff051b7812 */ /* 0x000fe400078ec0ff */
[----:B------:R-:W-:Y:S02]  /*390e0*/  PRMT R4, R43, 0x4210, R11 ;  /* 0x000042102b047816 */ /* 0x000fe4000000000b */
[----:B-1----:R-:W4:Y:S01]  /*390f0*/  LDL.LU R11, [R1+0x180c] ;  /* 0x00180c00010b7983 */ /* 0x002f220000300800 */
[----:B---3--:R-:W-:-:S03]  /*39100*/  PRMT R5, R8, 0x4210, R58 ;  /* 0x0000421008057816 */ /* 0x008fc6000000003a */
[----:B------:R-:W3:Y:S01]  /*39110*/  LDL.LU R43, [R1+0xe4] ;  /* 0x0000e400012b7983 */ /* 0x000ee20000300800 */
[----:B------:R-:W-:-:S03]  /*39120*/  PRMT R7, R7, 0x4210, R60 ;  /* 0x0000421007077816 */ /* 0x000fc6000000003c */
[----:B------:R-:W3:Y:S04]  /*39130*/  LDL.LU R58, [R1+0x1808] ;  /* 0x00180800013a7983 */ /* 0x000ee80000300800 */
[----:B------:R-:W3:Y:S01]  /*39140*/  LDL.LU R8, [R1+0xe8] ;  /* 0x0000e80001087983 */ /* 0x000ee20000300800 */
[----:B0-----:R-:W-:-:S04]  /*39150*/  LOP3.LUT R57, R57, 0x1f, RZ, 0xc0, !PT ;  /* 0x0000001f39397812 */ /* 0x001fc800078ec0ff */
[----:B------:R-:W-:Y:S01]  /*39160*/  LEA R57, R57, UR4, 0x4 ;  /* 0x0000000439397c11 */ /* 0x000fe2000f8e20ff */
[----:B------:R-:W-:Y:S01]  /*39170*/  ULDC UR4, c[0x0][0x244] ;  /* 0x0000910000047ab9 */ /* 0x000fe20000000800 */
[----:B--2---:R-:W-:Y:S02]  /*39180*/  PRMT R6, R6, 0x4210, R59 ;  /* 0x0000421006067816 */ /* 0x004fe4000000003b */
[----:B------:R-:W2:Y:S04]  /*39190*/  LDL.LU R59, [R1+0x1804] ;  /* 0x00180400013b7983 */ /* 0x000ea80000300800 */
[----:B------:R-:W2:Y:S04]  /*391a0*/  LDL.LU R60, [R1+0x1800] ;  /* 0x00180000013c7983 */ /* 0x000ea80000300800 */
[----:B------:R0:W-:Y:S04]  /*391b0*/  STSM.16.M88.4 [R57], R4 ;  /* 0x0000000439007844 */ /* 0x0001e80000000200 */
[----:B0-----:R-:W4:Y:S04]  /*391c0*/  LDL.LU R4, [R1+0x124] ;  /* 0x0001240001047983 */ /* 0x001f280000300800 */
[----:B------:R-:W3:Y:S04]  /*391d0*/  LDL.LU R5, [R1+0x120] ;  /* 0x0001200001057983 */ /* 0x000ee80000300800 */
[----:B------:R-:W2:Y:S01]  /*391e0*/  LDL.LU R6, [R1+0x108] ;  /* 0x0001080001067983 */ /* 0x000ea20000300800 */
[----:B------:R-:W-:-:S03]  /*391f0*/  PRMT R51, R51, 0x5410, R56 ;  /* 0x0000541033337816 */ /* 0x000fc60000000038 */
[----:B------:R-:W2:Y:S01]  /*39200*/  LDL.LU R7, [R1+0xf8] ;  /* 0x0000f80001077983 */ /* 0x000ea20000300800 */
[----:B------:R-:W-:Y:S02]  /*39210*/  PRMT R21, R21, 0x5410, R53 ;  /* 0x0000541015157816 */ /* 0x000fe40000000035 */
[----:B------:R-:W-:Y:S02]  /*39220*/  PRMT R14, R14, 0x5410, R48 ;  /* 0x000054100e0e7816 */ /* 0x000fe40000000030 */
[----:B------:R-:W-:Y:S02]  /*39230*/  LOP3.LUT R12, R12, 0xffff, RZ, 0xc0, !PT ;  /* 0x0000ffff0c0c7812 */ /* 0x000fe400078ec0ff */
[----:B------:R-:W-:Y:S02]  /*39240*/  SHF.R.U32.HI R44, RZ, 0x8, R44 ;  /* 0x00000008ff2c7819 */ /* 0x000fe4000001162c */
[----:B------:R-:W-:Y:S02]  /*39250*/  LOP3.LUT R10, R10, 0xffff, RZ, 0xc0, !PT ;  /* 0x0000ffff0a0a7812 */ /* 0x000fe400078ec0ff */
[----:B------:R-:W-:-:S02]  /*39260*/  LOP3.LUT R9, R9, 0xffff, RZ, 0xc0, !PT ;  /* 0x0000ffff09097812 */ /* 0x000fc400078ec0ff */
[----:B------:R-:W-:Y:S02]  /*39270*/  LOP3.LUT R13, R13, 0xffff, RZ, 0xc0, !PT ;  /* 0x0000ffff0d0d7812 */ /* 0x000fe400078ec0ff */
[----:B------:R-:W-:Y:S02]  /*39280*/  LOP3.LUT R3, R3, 0xffff, RZ, 0xc0, !PT ;  /* 0x0000ffff03037812 */ /* 0x000fe400078ec0ff */
[----:B------:R-:W-:Y:S02]  /*39290*/  SHF.R.U32.HI R40, RZ, 0x8, R40 ;  /* 0x00000008ff287819 */ /* 0x000fe40000011628 */
[----:B------:R-:W-:Y:S02]  /*392a0*/  LOP3.LUT R37, R37, 0xffff, RZ, 0xc0, !PT ;  /* 0x0000ffff25257812 */ /* 0x000fe400078ec0ff */
[----:B------:R-:W-:Y:S02]  /*392b0*/  LOP3.LUT R36, R36, 0xffff, RZ, 0xc0, !PT ;  /* 0x0000ffff24247812 */ /* 0x000fe400078ec0ff */
[----:B------:R-:W-:-:S02]  /*392c0*/  SHF.R.U32.HI R41, RZ, 0x8, R41 ;  /* 0x00000008ff297819 */ /* 0x000fc40000011629 */
[----:B------:R-:W-:Y:S02]  /*392d0*/  SHF.R.U32.HI R35, RZ, 0x8, R35 ;  /* 0x00000008ff237819 */ /* 0x000fe40000011623 */
[----:B------:R-:W-:Y:S02]  /*392e0*/  SHF.R.U32.HI R34, RZ, 0x8, R34 ;  /* 0x00000008ff227819 */ /* 0x000fe40000011622 */
[----:B------:R-:W-:Y:S02]  /*392f0*/  LOP3.LUT R42, R42, 0xffff, RZ, 0xc0, !PT ;  /* 0x0000ffff2a2a7812 */ /* 0x000fe400078ec0ff */
[----:B------:R-:W-:Y:S02]  /*39300*/  SHF.R.U32.HI R39, RZ, 0x8, R39 ;  /* 0x00000008ff277819 */ /* 0x000fe40000011627 */
[----:B------:R-:W-:Y:S02]  /*39310*/  LOP3.LUT R33, R33, 0xffff, RZ, 0xc0, !PT ;  /* 0x0000ffff21217812 */ /* 0x000fe400078ec0ff */
[----:B------:R-:W-:-:S02]  /*39320*/  LOP3.LUT R38, R38, 0xffff, RZ, 0xc0, !PT ;  /* 0x0000ffff26267812 */ /* 0x000fc400078ec0ff */
[----:B------:R-:W-:Y:S02]  /*39330*/  LOP3.LUT R0, R0, 0xffff, RZ, 0xc0, !PT ;  /* 0x0000ffff00007812 */ /* 0x000fe400078ec0ff */
[----:B------:R-:W-:Y:S02]  /*39340*/  LOP3.LUT R32, R32, 0xffff, RZ, 0xc0, !PT ;  /* 0x0000ffff20207812 */ /* 0x000fe400078ec0ff */
[----:B------:R-:W-:Y:S02]  /*39350*/  LOP3.LUT R31, R31, 0xffff, RZ, 0xc0, !PT ;  /* 0x0000ffff1f1f7812 */ /* 0x000fe400078ec0ff */
[----:B------:R-:W-:Y:S02]  /*39360*/  LOP3.LUT R16, R16, 0xffff, RZ, 0xc0, !PT ;  /* 0x0000ffff10107812 */ /* 0x000fe400078ec0ff */
        /* <DEDUP_REMOVED lines=9> */
[--C-:B------:R-:W-:Y:S02]  /*39400*/  PRMT R29, R29, 0x3340, R1.reuse ;  /* 0x000033401d1d7816 */ /* 0x100fe40000000001 */
[--C-:B------:R-:W-:Y:S02]  /*39410*/  PRMT R28, R28, 0x3340, R1.reuse ;  /* 0x000033401c1c7816 */ /* 0x100fe40000000001 */
[----:B------:R-:W-:Y:S02]  /*39420*/  LOP3.LUT R26, R26, 0xffff, RZ, 0xc0, !PT ;  /* 0x0000ffff1a1a7812 */ /* 0x000fe400078ec0ff */
[----:B------:R-:W-:Y:S01]  /*39430*/  PRMT R27, R27, 0x3340, R1 ;  /* 0x000033401b1b7816 */ /* 0x000fe20000000001 */
[----:B------:R-:W-:Y:S01]  /*39440*/  NOP ;  /* 0x0000000000007918 */ /* 0x000fe20000000000 */
[----:B----4-:R-:W-:-:S02]  /*39450*/  PRMT R4, R4, 0x5410, R54 ;  /* 0x0000541004047816 */ /* 0x010fc40000000036 */
[----:B------:R-:W4:Y:S01]  /*39460*/  LDL.LU R54, [R1+0x17fc] ;  /* 0x0017fc0001367983 */ /* 0x000f220000300800 */
[----:B---3--:R-:W-:-:S03]  /*39470*/  PRMT R5, R5, 0x5410, R55 ;  /* 0x0000541005057816 */ /* 0x008fc60000000037 */
[----:B------:R0:W-:Y:S01]  /*39480*/  STL [R1+0x1b0], R4 ;  /* 0x0001b00401007387 */ /* 0x0001e20000100800 */
[----:B--2---:R-:W-:-:S03]  /*39490*/  PRMT R6, R6, 0x5410, R52 ;  /* 0x0000541006067816 */ /* 0x004fc60000000034 */
[----:B0-----:R-:W2:Y:S04]  /*394a0*/  LDL.LU R4, [R1+0xd0] ;  /* 0x0000d00001047983 */ /* 0x001ea80000300800 */
[----:B------:R-:W2:Y:S04]  /*394b0*/  LDL.LU R55, [R1+0x17f8] ;  /* 0x0017f80001377983 */ /* 0x000ea80000300800 */
[----:B------:R0:W-:Y:S04]  /*394c0*/  STL [R1+0x1b4], R5 ;  /* 0x0001b40501007387 */ /* 0x0001e80000100800 */
[----:B0-----:R-:W4:Y:S04]  /*394d0*/  LDL.LU R5, [R1+0x90] ;  /* 0x0000900001057983 */ /* 0x001f280000300800 */
[----:B------:R-:W3:Y:S04]  /*394e0*/  LDL.LU R56, [R1+0x17f4] ;  /* 0x0017f40001387983 */ /* 0x000ee80000300800 */
[----:B------:R0:W-:Y:S04]  /*394f0*/  STL [R1+0x1ac], R51 ;  /* 0x0001ac3301007387 */ /* 0x0001e80000100800 */
[----:B0-----:R-:W2:Y:S04]  /*39500*/  LDL.LU R51, [R1+0x17f0] ;  /* 0x0017f00001337983 */ /* 0x001ea80000300800 */
[----:B------:R-:W4:Y:S04]  /*39510*/  LDL.LU R52, [R1+0x17ec] ;  /* 0x0017ec0001347983 */ /* 0x000f280000300800 */
[----:B------:R0:W-:Y:S04]  /*39520*/  STL [R1+0x1a0], R6 ;  /* 0x0001a00601007387 */ /* 0x0001e80000100800 */
[----:B0-----:R-:W3:Y:S04]  /*39530*/  LDL.LU R6, [R1+0x58] ;  /* 0x0000580001067983 */ /* 0x001ee80000300800 */
[----:B------:R-:W2:Y:S04]  /*39540*/  LDL.LU R53, [R1+0x17e8] ;  /* 0x0017e80001357983 */ /* 0x000ea80000300800 */
[----:B------:R0:W-:Y:S04]  /*39550*/  STL [R1+0x1a8], R21 ;  /* 0x0001a81501007387 */ /* 0x0001e80000100800 */
[----:B0-----:R-:W3:Y:S04]  /*39560*/  LDL.LU R21, [R1+0x5c] ;  /* 0x00005c0001157983 */ /* 0x001ee80000300800 */
[----:B------:R-:W4:Y:S04]  /*39570*/  LDL.LU R48, [R1+0x17e4] ;  /* 0x0017e40001307983 */ /* 0x000f280000300800 */
[----:B------:R0:W-:Y:S04]  /*39580*/  STL [R1+0x1a4], R14 ;  /* 0x0001a40e01007387 */ /* 0x0001e80000100800 */
[----:B0-----:R-:W2:Y:S02]  /*39590*/  LDL.LU R14, [R1+0x17e0] ;  /* 0x0017e000010e7983 */ /* 0x001ea40000300800 */
[----:B--2---:R-:W-:-:S02]  /*395a0*/  PRMT R14, R47, 0x5410, R14 ;  /* 0x000054102f0e7816 */ /* 0x004fc4000000000e */
[----:B------:R-:W2:Y:S04]  /*395b0*/  LDL.LU R47, [R1+0x17dc] ;  /* 0x0017dc00012f7983 */ /* 0x000ea80000300800 */
[----:B------:R0:W-:Y:S04]  /*395c0*/  STL [R1+0x198], R14 ;  /* 0x0001980e01007387 */ /* 0x0001e80000100800 */
[----:B0-----:R-:W3:Y:S01]  /*395d0*/  LDL.LU R14, [R1+0x50] ;  /* 0x00005000010e7983 */ /* 0x001ee20000300800 */
[----:B--2---:R-:W-:-:S03]  /*395e0*/  PRMT R47, R46, 0x5410, R47 ;  /* 0x000054102e2f7816 */ /* 0x004fc6000000002f */
        /* <DEDUP_REMOVED lines=15> */
[----:B----4-:R-:W-:-:S03]  /*396e0*/  PRMT R43, R43, 0x5410, R48 ;  /* 0x000054102b2b7816 */ /* 0x010fc60000000030 */
[----:B------:R-:W4:Y:S01]  /*396f0*/  LDL.LU R48, [R1+0xa4] ;  /* 0x0000a40001307983 */ /* 0x000f220000300800 */
[----:B--2---:R-:W-:-:S05]  /*39700*/  PRMT R7, R7, 0x5410, R49 ;  /* 0x0000541007077816 */ /* 0x004fca0000000031 */
[----:B------:R0:W-:Y:S04]  /*39710*/  STL [R1+0x18c], R7 ;  /* 0x00018c0701007387 */ /* 0x0001e80000100800 */
[----:B------:R1:W-:Y:S01]  /*39720*/  STL [R1+0x184], R43 ;  /* 0x0001842b01007387 */ /* 0x0003e20000100800 */
[----:B0-----:R-:W-:-:S03]  /*39730*/  PRMT R7, R8, 0x5410, R53 ;  /* 0x0000541008077816 */ /* 0x001fc60000000035 */
[----:B------:R-:W2:Y:S01]  /*39740*/  LDL.LU R53, [R1+0x40] ;  /* 0x0000400001357983 */ /* 0x000ea20000300800 */
[----:B---3--:R-:W-:-:S03]  /*39750*/  PRMT R49, R50, 0x5410, R52 ;  /* 0x0000541032317816 */ /* 0x008fc60000000034 */
[----:B------:R-:W3:Y:S04]  /*39760*/  LDL.LU R8, [R1+0xa8] ;  /* 0x0000a80001087983 */ /* 0x000ee80000300800 */
[----:B------:R0:W-:Y:S04]  /*39770*/  STL [R1+0x24], R7 ;  /* 0x0000240701007387 */ /* 0x0001e80000100800 */
[----:B-1----:R-:W3:Y:S04]  /*39780*/  LDL.LU R43, [R1+0xc4] ;  /* 0x0000c400012b7983 */ /* 0x002ee80000300800 */
[----:B0-----:R-:W3:Y:S04]  /*39790*/  LDL.LU R7, [R1+0xd8] ;  /* 0x0000d80001077983 */ /* 0x001ee80000300800 */
[----:B------:R-:W4:Y:S01]  /*397a0*/  LDL.LU R52, [R1+0x74] ;  /* 0x0000740001347983 */ /* 0x000f220000300800 */
[----:B------:R-:W-:-:S03]  /*397b0*/  PRMT R51, R46, 0x5410, R51 ;  /* 0x000054102e337816 */ /* 0x000fc60000000033 */
[----:B------:R-:W3:Y:S04]  /*397c0*/  LDL.LU R50, [R1+0xe0] ;  /* 0x0000e00001327983 */ /* 0x000ee80000300800 */
[----:B------:R0:W-:Y:S01]  /*397d0*/  STL [R1+0x180], R49 ;  /* 0x0001803101007387 */ /* 0x0001e20000100800 */
[----:B------:R-:W-:-:S03]  /*397e0*/  PRMT R12, R12, 0x3340, R1 ;  /* 0x000033400c0c7816 */ /* 0x000fc60000000001 */
[----:B0-----:R-:W3:Y:S04]  /*397f0*/  LDL.LU R49, [R1+0xc8] ;  /* 0x0000c80001317983 */ /* 0x001ee80000300800 */
[----:B------:R-:W3:Y:S04]  /*39800*/  LDL.LU R46, [R1+0xcc] ;  /* 0x0000cc00012e7983 */ /* 0x000ee80000300800 */
[----:B------:R0:W-:Y:S01]  /*39810*/  STL [R1+0x20], R51 ;  /* 0x0000203301007387 */ /* 0x0001e20000100800 */
[----:B------:R-:W-:Y:S02]  /*39820*/  PRMT R54, R5, 0x5410, R54 ;  /* 0x0000541005367816 */ /* 0x000fe40000000036 */
[----:B------:R-:W-:-:S02]  /*39830*/  PRMT R60, R6, 0x5410, R60 ;  /* 0x00005410063c7816 */ /* 0x000fc4000000003c */
[----:B0-----:R-:W-:Y:S02]  /*39840*/  PRMT R51, R45, 0x5410, R56 ;  /* 0x000054102d337816 */ /* 0x001fe40000000038 */
[----:B------:R-:W3:Y:S01]  /*39850*/  LDL.LU R45, [R1+0xc0] ;  /* 0x0000c000012d7983 */ /* 0x000ee20000300800 */
[----:B------:R-:W-:-:S03]  /*39860*/  PRMT R56, R4, 0x5410, R55 ;  /* 0x0000541004387816 */ /* 0x000fc60000000037 */
[----:B------:R0:W-:Y:S01]  /*39870*/  STL [R1+0x14], R51 ;  /* 0x0000143301007387 */ /* 0x0001e20000100800 */
[----:B------:R-:W-:-:S03]  /*39880*/  PRMT R59, R21, 0x5410, R59 ;  /* 0x00005410153b7816 */ /* 0x000fc6000000003b */
[----:B------:R-:W3:Y:S01]  /*39890*/  LDL.LU R4, [R1+0x9c] ;  /* 0x00009c0001047983 */ /* 0x000ee20000300800 */
[----:B------:R-:W-:-:S03]  /*398a0*/  PRMT R14, R14, 0x5410, R58 ;  /* 0x000054100e0e7816 */ /* 0x000fc6000000003a */
[----:B------:R-:W3:Y:S04]  /*398b0*/  LDL.LU R5, [R1+0xa0] ;  /* 0x0000a00001057983 */ /* 0x000ee80000300800 */
[----:B------:R-:W3:Y:S04]  /*398c0*/  LDL.LU R6, [R1+0x94] ;  /* 0x0000940001067983 */ /* 0x000ee80000300800 */
[----:B------:R-:W3:Y:S04]  /*398d0*/  LDL.LU R21, [R1+0x98] ;  /* 0x0000980001157983 */ /* 0x000ee80000300800 */
[----:B------:R-:W3:Y:S01]  /*398e0*/  LDL.LU R58, [R1+0x70] ;  /* 0x00007000013a7983 */ /* 0x000ee20000300800 */
[----:B----4-:R-:W-:-:S02]  /*398f0*/  PRMT R11, R52, 0x5410, R11 ;  /* 0x00005410340b7816 */ /* 0x010fc4000000000b */
[----:B------:R-:W-:Y:S02]  /*39900*/  PRMT R52, R47, 0x5410, R12 ;  /* 0x000054102f347816 */ /* 0x000fe4000000000c */
[----:B------:R-:W4:Y:S01]  /*39910*/  LDL.LU R12, [R1+0x84] ;  /* 0x00008400010c7983 */ /* 0x000f220000300800 */
[----:B------:R-:W-:Y:S02]  /*39920*/  LOP3.LUT R44, R44, 0xffff, RZ, 0xc0, !PT ;  /* 0x0000ffff2c2c7812 */ /* 0x000fe400078ec0ff */
[--C-:B------:R-:W-:Y:S01]  /*39930*/  PRMT R10, R10, 0x3340, R1.reuse ;  /* 0x000033400a0a7816 */ /* 0x100fe20000000001 */
[----:B------:R-:W4:Y:S01]  /*39940*/  LDL.LU R55, [R1+0x7c] ;  /* 0x00007c0001377983 */ /* 0x000f220000300800 */
[--C-:B------:R-:W-:Y:S02]  /*39950*/  PRMT R9, R9, 0x3340, R1.reuse ;  /* 0x0000334009097816 */ /* 0x100fe40000000001 */
[--C-:B------:R-:W-:Y:S01]  /*39960*/  PRMT R44, R44, 0x3340, R1.reuse ;  /* 0x000033402c2c7816 */ /* 0x100fe20000000001 */
[----:B0-----:R-:W4:Y:S01]  /*39970*/  LDL.LU R51, [R1+0x54] ;  /* 0x0000540001337983 */ /* 0x001f220000300800 */
[----:B------:R-:W-:-:S02]  /*39980*/  PRMT R13, R13, 0x3340, R1 ;  /* 0x000033400d0d7816 */ /* 0x000fc40000000001 */
[----:B--2---:R-:W-:Y:S01]  /*39990*/  PRMT R10, R53, 0x5410, R10 ;  /* 0x00005410350a7816 */ /* 0x004fe2000000000a */
[----:B------:R-:W2:Y:S01]  /*399a0*/  LDL.LU R47, [R1+0x6c] ;  /* 0x00006c00012f7983 */ /* 0x000ea20000300800 */
[----:B------:R-:W-:-:S03]  /*399b0*/  PRMT R9, R48, 0x5410, R9 ;  /* 0x0000541030097816 */ /* 0x000fc60000000009 */
[----:B------:R-:W2:Y:S01]  /*399c0*/  LDL.LU R53, [R1] ;  /* 0x0000000001357983 */ /* 0x000ea20000300800 */
[----:B---3--:R-:W-:-:S03]  /*399d0*/  PRMT R13, R8, 0x5410, R13 ;  /* 0x00005410080d7816 */ /* 0x008fc6000000000d */
[----:B------:R-:W3:Y:S01]  /*399e0*/  LDL.LU R48, [R1+0x4c] ;  /* 0x00004c0001307983 */ /* 0x000ee20000300800 */
[----:B----4-:R-:W-:-:S03]  /*399f0*/  PRMT R12, R12, 0x5410, R44 ;  /* 0x000054100c0c7816 */ /* 0x010fc6000000002c */
[----:B------:R-:W4:Y:S04]  /*39a00*/  LDL.LU R44, [R1+0xb8] ;  /* 0x0000b800012c7983 */ /* 0x000f280000300800 */
[----:B------:R-:W2:Y:S02]  /*39a10*/  LDL.LU R8, [R1+0x17c8] ;  /* 0x0017c80001087983 */ /* 0x000ea40000300800 */
[----:B--2---:R-:W-:Y:S02]  /*39a20*/  PRMT R8, R43, 0x5410, R8 ;  /* 0x000054102b087816 */ /* 0x004fe40000000008 */
[----:B------:R-:W2:Y:S01]  /*39a30*/  LDL.LU R43, [R1+0x17c4] ;  /* 0x0017c400012b7983 */ /* 0x000ea20000300800 */
[----:B------:R-:W-:Y:S02]  /*39a40*/  PRMT R3, R3, 0x3340, R1 ;  /* 0x0000334003037816 */ /* 0x000fe40000000001 */
[----:B------:R-:W-:-:S02]  /*39a50*/  LOP3.LUT R40, R40, 0xffff, RZ, 0xc0, !PT ;  /* 0x0000ffff28287812 */ /* 0x000fc400078ec0ff */
[----:B------:R-:W-:Y:S02]  /*39a60*/  PRMT R50, R50, 0x5410, R3 ;  /* 0x0000541032327816 */ /* 0x000fe40000000003 */
[----:B--2---:R-:W-:Y:S02]  /*39a70*/  PRMT R7, R7, 0x5410, R43 ;  /* 0x0000541007077816 */ /* 0x004fe4000000002b */
[----:B------:R-:W2:Y:S01]  /*39a80*/  LDL.LU R43, [R1+0xb0] ;  /* 0x0000b000012b7983 */ /* 0x000ea20000300800 */
[----:B------:R-:W-:-:S03]  /*39a90*/  PRMT R37, R37, 0x3340, R1 ;  /* 0x0000334025257816 */ /* 0x000fc60000000001 */
[----:B------:R-:W3:Y:S01]  /*39aa0*/  LDL.LU R3, [R1+0xb4] ;  /* 0x0000b40001037983 */ /* 0x000ee20000300800 */
[--C-:B------:R-:W-:Y:S02]  /*39ab0*/  PRMT R36, R36, 0x3340, R1.reuse ;  /* 0x0000334024247816 */ /* 0x100fe40000000001 */
[----:B------:R-:W-:Y:S02]  /*39ac0*/  PRMT R40, R40, 0x3340, R1 ;  /* 0x0000334028287816 */ /* 0x000fe40000000001 */
[----:B------:R-:W-:Y:S02]  /*39ad0*/  PRMT R46, R46, 0x5410, R37 ;  /* 0x000054102e2e7816 */ /* 0x000fe40000000025 */
[----:B------:R-:W-:Y:S01]  /*39ae0*/  PRMT R49, R49, 0x5410, R36 ;  /* 0x0000541031317816 */ /* 0x000fe20000000024 */
[----:B------:R-:W4:Y:S04]  /*39af0*/  LDL.LU R37, [R1+0x88] ;  /* 0x0000880001257983 */ /* 0x000f280000300800 */
[----:B------:R-:W4:Y:S01]  /*39b00*/  LDL.LU R36, [R1+0x30] ;  /* 0x0000300001247983 */ /* 0x000f220000300800 */
[----:B--2---:R-:W-:-:S03]  /*39b10*/  PRMT R43, R43, 0x5410, R40 ;  /* 0x000054102b2b7816 */ /* 0x004fc60000000028 */
[----:B------:R-:W2:Y:S01]  /*39b20*/  LDL.LU R40, [R1+0x8c] ;  /* 0x00008c0001287983 */ /* 0x000ea20000300800 */
[----:B------:R-:W-:Y:S02]  /*39b30*/  LOP3.LUT R41, R41, 0xffff, RZ, 0xc0, !PT ;  /* 0x0000ffff29297812 */ /* 0x000fe400078ec0ff */
[----:B------:R-:W-:Y:S02]  /*39b40*/  LOP3.LUT R35, R35, 0xffff, RZ, 0xc0, !PT ;  /* 0x0000ffff23237812 */ /* 0x000fe400078ec0ff */
[----:B------:R-:W-:Y:S02]  /*39b50*/  LOP3.LUT R34, R34, 0xffff, RZ, 0xc0, !PT ;  /* 0x0000ffff22227812 */ /* 0x000fe400078ec0ff */
[--C-:B------:R-:W-:Y:S02]  /*39b60*/  PRMT R41, R41, 0x3340, R1.reuse ;  /* 0x0000334029297816 */ /* 0x100fe40000000001 */
[--C-:B------:R-:W-:Y:S02]  /*39b70*/  PRMT R42, R42, 0x3340, R1.reuse ;  /* 0x000033402a2a7816 */ /* 0x100fe40000000001 */
[----:B------:R-:W-:-:S02]  /*39b80*/  PRMT R35, R35, 0x3340, R1 ;  /* 0x0000334023237816 */ /* 0x000fc40000000001 */
[----:B------:R-:W-:Y:S02]  /*39b90*/  PRMT R34, R34, 0x3340, R1 ;  /* 0x0000334022227816 */ /* 0x000fe40000000001 */
[----:B------:R-:W-:Y:S02]  /*39ba0*/  LOP3.LUT R39, R39, 0xffff, RZ, 0xc0, !PT ;  /* 0x0000ffff27277812 */ /* 0x000fe400078ec0ff */
[----:B---3--:R-:W-:Y:S02]  /*39bb0*/  PRMT R41, R3, 0x5410, R41 ;  /* 0x0000541003297816 */ /* 0x008fe40000000029 */
[----:B------:R-:W-:Y:S02]  /*39bc0*/  PRMT R3, R4, 0x5410, R42 ;  /* 0x0000541004037816 */ /* 0x000fe4000000002a */
[----:B------:R-:W-:Y:S02]  /*39bd0*/  PRMT R33, R33, 0x3340, R1 ;  /* 0x0000334021217816 */ /* 0x000fe40000000001 */
[----:B------:R-:W-:-:S02]  /*39be0*/  PRMT R4, R5, 0x5410, R35 ;  /* 0x0000541005047816 */ /* 0x000fc40000000023 */
[--C-:B------:R-:W-:Y:S01]  /*39bf0*/  PRMT R39, R39, 0x3340, R1.reuse ;  /* 0x0000334027277816 */ /* 0x100fe20000000001 */
[----:B------:R-:W3:Y:S01]  /*39c00*/  LDL.LU R35, [R1+0x2c] ;  /* 0x00002c0001237983 */ /* 0x000ee20000300800 */
[----:B------:R-:W-:Y:S02]  /*39c10*/  PRMT R5, R6, 0x5410, R34 ;  /* 0x0000541006057816 */ /* 0x000fe40000000022 */
[--C-:B------:R-:W-:Y:S01]  /*39c20*/  PRMT R38, R38, 0x3340, R1.reuse ;  /* 0x0000334026267816 */ /* 0x100fe20000000001 */
[----:B------:R-:W3:Y:S01]  /*39c30*/  LDL.LU R34, [R1+0x80] ;  /* 0x0000800001227983 */ /* 0x000ee20000300800 */
[--C-:B------:R-:W-:Y:S02]  /*39c40*/  PRMT R0, R0, 0x3340, R1.reuse ;  /* 0x0000334000007816 */ /* 0x100fe40000000001 */
[----:B------:R-:W-:Y:S02]  /*39c50*/  PRMT R32, R32, 0x3340, R1 ;  /* 0x0000334020207816 */ /* 0x000fe40000000001 */
[----:B------:R-:W-:-:S02]  /*39c60*/  PRMT R6, R21, 0x5410, R33 ;  /* 0x0000541015067816 */ /* 0x000fc40000000021 */
[----:B------:R-:W3:Y:S01]  /*39c70*/  LDL.LU R21, [R1+0x1c] ;  /* 0x00001c0001157983 */ /* 0x000ee20000300800 */
[----:B------:R-:W-:Y:S02]  /*39c80*/  PRMT R45, R45, 0x5410, R39 ;  /* 0x000054102d2d7816 */ /* 0x000fe40000000027 */
[----:B----4-:R-:W-:Y:S01]  /*39c90*/  PRMT R44, R44, 0x5410, R38 ;  /* 0x000054102c2c7816 */ /* 0x010fe20000000026 */
[----:B------:R-:W4:Y:S04]  /*39ca0*/  LDL.LU R42, [R1+0x4] ;  /* 0x00000400012a7983 */ /* 0x000f280000300800 */
[----:B------:R-:W4:Y:S04]  /*39cb0*/  LDL.LU R39, [R1+0x18] ;  /* 0x0000180001277983 */ /* 0x000f280000300800 */
[----:B------:R-:W4:Y:S01]  /*39cc0*/  LDL.LU R38, [R1+0xbc] ;  /* 0x0000bc0001267983 */ /* 0x000f220000300800 */
[----:B--2---:R-:W-:-:S02]  /*39cd0*/  PRMT R40, R40, 0x5410, R0 ;  /* 0x0000541028287816 */ /* 0x004fc40000000000 */
[----:B------:R-:W-:Y:S02]  /*39ce0*/  PRMT R0, R58, 0x5410, R32 ;  /* 0x000054103a007816 */ /* 0x000fe40000000020 */
[----:B------:R-:W2:Y:S01]  /*39cf0*/  LDL.LU R32, [R1+0x48] ;  /* 0x0000480001207983 */ /* 0x000ea20000300800 */
[--C-:B------:R-:W-:Y:S02]  /*39d00*/  PRMT R31, R31, 0x3340, R1.reuse ;  /* 0x000033401f1f7816 */ /* 0x100fe40000000001 */
[--C-:B------:R-:W-:Y:S02]  /*39d10*/  PRMT R16, R16, 0x3340, R1.reuse ;  /* 0x0000334010107816 */ /* 0x100fe40000000001 */
[--C-:B------:R-:W-:Y:S02]  /*39d20*/  PRMT R30, R30, 0x3340, R1.reuse ;  /* 0x000033401e1e7816 */ /* 0x100fe40000000001 */
[--C-:B------:R-:W-:Y:S02]  /*39d30*/  PRMT R15, R15, 0x3340, R1.reuse ;  /* 0x000033400f0f7816 */ /* 0x100fe40000000001 */
[----:B------:R-:W-:-:S02]  /*39d40*/  PRMT R2, R2, 0x3340, R1 ;  /* 0x0000334002027816 */ /* 0x000fc40000000001 */
[----:B------:R-:W-:Y:S02]  /*39d50*/  PRMT R31, R37, 0x5410, R31 ;  /* 0x00005410251f7816 */ /* 0x000fe4000000001f */
[----:B------:R-:W-:Y:S02]  /*39d60*/  PRMT R33, R47, 0x5410, R16 ;  /* 0x000054102f217816 */ /* 0x000fe40000000010 */
[----:B------:R-:W4:Y:S01]  /*39d70*/  LDL.LU R47, [R1+0x10] ;  /* 0x00001000012f7983 */ /* 0x000f220000300800 */
[----:B------:R-:W-:Y:S02]  /*39d80*/  PRMT R37, R48, 0x5410, R53 ;  /* 0x0000541030257816 */ /* 0x000fe40000000035 */
[--C-:B------:R-:W-:Y:S01]  /*39d90*/  PRMT R17, R17, 0x3340, R1.reuse ;  /* 0x0000334011117816 */ /* 0x100fe20000000001 */
[----:B------:R-:W4:Y:S01]  /*39da0*/  LDL.LU R48, [R1+0x10c] ;  /* 0x00010c0001307983 */ /* 0x000f220000300800 */
[----:B------:R-:W-:Y:S02]  /*39db0*/  PRMT R18, R18, 0x3340, R1 ;  /* 0x0000334012127816 */ /* 0x000fe40000000001 */
[----:B------:R-:W-:-:S02]  /*39dc0*/  PRMT R2, R55, 0x5410, R2 ;  /* 0x0000541037027816 */ /* 0x000fc40000000002 */
[----:B---3--:R-:W-:Y:S02]  /*39dd0*/  PRMT R30, R34, 0x5410, R30 ;  /* 0x00005410221e7816 */ /* 0x008fe4000000001e */
[----:B------:R-:W-:Y:S02]  /*39de0*/  PRMT R34, R51, 0x5410, R15 ;  /* 0x0000541033227816 */ /* 0x000fe4000000000f */
[----:B------:R-:W3:Y:S01]  /*39df0*/  LDL.LU R51, [R1+0x114] ;  /* 0x0001140001337983 */ /* 0x000ee20000300800 */
[----:B------:R-:W-:-:S03]  /*39e00*/  PRMT R35, R35, 0x5410, R19 ;  /* 0x0000541023237816 */ /* 0x000fc60000000013 */
[----:B------:R-:W3:Y:S04]  /*39e10*/  LDL.LU R53, [R1+0x8] ;  /* 0x0000080001357983 */ /* 0x000ee80000300800 */
[----:B------:R-:W3:Y:S01]  /*39e20*/  LDL.LU R55, [R1+0x118] ;  /* 0x0001180001377983 */ /* 0x000ee20000300800 */
[----:B------:R-:W-:-:S03]  /*39e30*/  PRMT R36, R36, 0x5410, R18 ;  /* 0x0000541024247816 */ /* 0x000fc60000000012 */
[----:B------:R-:W3:Y:S04]  /*39e40*/  LDL.LU R58, [R1+0x128] ;  /* 0x00012800013a7983 */ /* 0x000ee80000300800 */
[----:B------:R-:W3:Y:S04]  /*39e50*/  LDL.LU R15, [R1+0x2e0] ;  /* 0x0002e000010f7983 */ /* 0x000ee80000300800 */
[----:B------:R-:W3:Y:S01]  /*39e60*/  LDL.LU R16, [R1+0x330] ;  /* 0x0003300001107983 */ /* 0x000ee20000300800 */
[----:B------:R-:W-:-:S04]  /*39e70*/  PRMT R20, R20, 0x3340, R1 ;  /* 0x0000334014147816 */ /* 0x000fc80000000001 */
[----:B------:R-:W-:Y:S02]  /*39e80*/  PRMT R20, R21, 0x5410, R20 ;  /* 0x0000541015147816 */ /* 0x000fe40000000014 */
[----:B--2---:R-:W-:Y:S02]  /*39e90*/  PRMT R32, R32, 0x5410, R17 ;  /* 0x0000541020207816 */ /* 0x004fe40000000011 */
[----:B------:R-:W2:Y:S04]  /*39ea0*/  LDL.LU R17, [R1+0x348] ;  /* 0x0003480001117983 */ /* 0x000ea80000300800 */
[----:B------:R-:W2:Y:S04]  /*39eb0*/  LDL.LU R18, [R1+0x32c] ;  /* 0x00032c0001127983 */ /* 0x000ea80000300800 */
[----:B------:R-:W2:Y:S04]  /*39ec0*/  LDL.LU R19, [R1+0x334] ;  /* 0x0003340001137983 */ /* 0x000ea80000300800 */
[----:B------:R0:W-:Y:S04]  /*39ed0*/  STL.64 [R1+0x17a8], R34 ;  /* 0x0017a82201007387 */ /* 0x0001e80000100a00 */
[----:B0-----:R-:W3:Y:S04]  /*39ee0*/  LDL.LU R35, [R1+0x28] ;  /* 0x0000280001237983 */ /* 0x001ee80000300800 */
[----:B------:R-:W2:Y:S04]  /*39ef0*/  LDL.LU R34, [R1+0x60] ;  /* 0x0000600001227983 */ /* 0x000ea80000300800 */
[----:B------:R0:W-:Y:S04]  /*39f00*/  STL.64 [R1+0x17a0], R32 ;  /* 0x0017a02001007387 */ /* 0x0001e80000100a00 */
[----:B0-----:R-:W2:Y:S04]  /*39f10*/  LDL.LU R32, [R1+0x2e4] ;  /* 0x0002e40001207983 */ /* 0x001ea80000300800 */
[----:B------:R-:W2:Y:S04]  /*39f20*/  LDL.LU R33, [R1+0x44] ;  /* 0x0000440001217983 */ /* 0x000ea80000300800 */
[----:B------:R-:W3:Y:S01]  /*39f30*/  LDL.LU R21, [R1+0x17c0] ;  /* 0x0017c00001157983 */ /* 0x000ee20000300800 */
[----:B------:R-:W-:-:S02]  /*39f40*/  PRMT R22, R22, 0x3340, R1 ;  /* 0x0000334016167816 */ /* 0x000fc40000000001 */
[----:B----4-:R-:W-:Y:S02]  /*39f50*/  PRMT R39, R39, 0x5410, R42 ;  /* 0x0000541027277816 */ /* 0x010fe4000000002a */
[----:B------:R-:W-:Y:S02]  /*39f60*/  PRMT R38, R38, 0x5410, R22 ;  /* 0x0000541026267816 */ /* 0x000fe40000000016 */
[----:B------:R-:W4:Y:S01]  /*39f70*/  LDL.LU R22, [R1+0x308] ;  /* 0x0003080001167983 */ /* 0x000f220000300800 */
[----:B------:R-:W-:Y:S02]  /*39f80*/  PRMT R42, R47, 0x5410, R23 ;  /* 0x000054102f2a7816 */ /* 0x000fe40000000017 */
[----:B---3--:R-:W-:Y:S02]  /*39f90*/  PRMT R21, R35, 0x5410, R21 ;  /* 0x0000541023157816 */ /* 0x008fe40000000015 */
[----:B------:R-:W3:Y:S04]  /*39fa0*/  LDL.LU R35, [R1+0x64] ;  /* 0x0000640001237983 */ /* 0x000ee80000300800 */
[----:B------:R0:W-:Y:S04]  /*39fb0*/  STL.64 [R1+0x17b8], R38 ;  /* 0x0017b82601007387 */ /* 0x0001e80000100a00 */
[----:B0-----:R-:W3:Y:S04]  /*39fc0*/  LDL.LU R38, [R1+0x148] ;  /* 0x0001480001267983 */ /* 0x001ee80000300800 */
[----:B------:R-:W3:Y:S04]  /*39fd0*/  LDL.LU R39, [R1+0x30c] ;  /* 0x00030c0001277983 */ /* 0x000ee80000300800 */
[----:B------:R0:W-:Y:S04]  /*39fe0*/  STL.64 [R1+0x17b0], R36 ;  /* 0x0017b02401007387 */ /* 0x0001e80000100a00 */
[----:B0-----:R-:W3:Y:S04]  /*39ff0*/  LDL.LU R37, [R1+0xc] ;  /* 0x00000c0001257983 */ /* 0x001ee80000300800 */
[----:B------:R-:W3:Y:S01]  /*3a000*/  LDL.LU R47, [R1+0x68] ;  /* 0x00006800012f7983 */ /* 0x000ee20000300800 */
[----:B------:R-:W-:-:S02]  /*3a010*/  PRMT R25, R25, 0x3340, R1 ;  /* 0x0000334019197816 */ /* 0x000fc40000000001 */
[----:B------:R-:W-:Y:S02]  /*3a020*/  PRMT R61, R61, 0x3340, R1 ;  /* 0x000033403d3d7816 */ /* 0x000fe40000000001 */
[----:B------:R-:W-:Y:S02]  /*3a030*/  PRMT R48, R48, 0x5410, R24 ;  /* 0x0000541030307816 */ /* 0x000fe40000000018 */
[----:B------:R-:W-:Y:S02]  /*3a040*/  PRMT R51, R51, 0x5410, R25 ;  /* 0x0000541033337816 */ /* 0x000fe40000000019 */
[----:B----4-:R-:W-:Y:S02]  /*3a050*/  LOP3.LUT R23, R22, 0xffff, RZ, 0xc0, !PT ;  /* 0x0000ffff16177812 */ /* 0x010fe400078ec0ff */
[----:B--2---:R-:W-:Y:S02]  /*3a060*/  LOP3.LUT R22, R32, 0xffff, RZ, 0xc0, !PT ;  /* 0x0000ffff20167812 */ /* 0x004fe400078ec0ff */
[----:B------:R-:W-:-:S02]  /*3a070*/  LOP3.LUT R15, R15, 0xffff, RZ, 0xc0, !PT ;  /* 0x0000ffff0f0f7812 */ /* 0x000fc400078ec0ff */
[----:B------:R-:W-:Y:S02]  /*3a080*/  PRMT R17, R17, 0x4210, R23 ;  /* 0x0000421011117816 */ /* 0x000fe40000000017 */
[----:B------:R-:W-:Y:S02]  /*3a090*/  PRMT R18, R18, 0x4210, R22 ;  /* 0x0000421012127816 */ /* 0x000fe40000000016 */
[----:B------:R-:W-:Y:S02]  /*3a0a0*/  PRMT R19, R19, 0x4210, R15 ;  /* 0x0000421013137816 */ /* 0x000fe4000000000f */
[----:B------:R-:W-:Y:S02]  /*3a0b0*/  PRMT R58, R58, 0x5410, R28 ;  /* 0x000054103a3a7816 */ /* 0x000fe4000000001c */
[----:B------:R-:W-:Y:S02]  /*3a0c0*/  PRMT R26, R26, 0x3340, R1 ;  /* 0x000033401a1a7816 */ /* 0x000fe40000000001 */
[----:B------:R-:W-:-:S02]  /*3a0d0*/  PRMT R55, R55, 0x5410, R27 ;  /* 0x0000541037377816 */ /* 0x000fc4000000001b */
[----:B------:R-:W-:Y:S02]  /*3a0e0*/  PRMT R53, R53, 0x5410, R26 ;  /* 0x0000541035357816 */ /* 0x000fe4000000001a */
[----:B---3--:R-:W-:Y:S02]  /*3a0f0*/  PRMT R25, R38, 0x5410, R29 ;  /* 0x0000541026197816 */ /* 0x008fe4000000001d */
[----:B------:R-:W-:-:S04]  /*3a100*/  LOP3.LUT R24, R39, 0xffff, RZ, 0xc0, !PT ;  /* 0x0000ffff27187812 */ /* 0x000fc800078ec0ff */
[----:B------:R-:W-:Y:S02]  /*3a110*/  PRMT R16, R16, 0x4210, R24 ;  /* 0x0000421010107816 */ /* 0x000fe40000000018 */
[----:B------:R-:W-:Y:S02]  /*3a120*/  PRMT R61, R37, 0x5410, R61 ;  /* 0x00005410253d7816 */ /* 0x000fe4000000003d */
[----:B------:R-:W0:Y:S01]  /*3a130*/  LDS.128 R36, [R57] ;  /* 0x0000000039247984 */ /* 0x000e220000000c00 */
[----:B------:R-:W-:-:S03]  /*3a140*/  NOP ;  /* 0x0000000000007918 */ /* 0x000fc60000000000 */
[----:B------:R1:W-:Y:S02]  /*3a150*/  STSM.16.M88.4 [R57], R16 ;  /* 0x0000001039007844 */ /* 0x0003e40000000200 */
[----:B-1----:R-:W-:Y:S02]  /*3a160*/  PRMT R16, R14, 0x5210, R33 ;  /* 0x000052100e107816 */ /* 0x002fe40000000021 */
[----:B------:R-:W-:Y:S02]  /*3a170*/  PRMT R17, R11, 0x5210, R34 ;  /* 0x000052100b117816 */ /* 0x000fe40000000022 */
[----:B------:R-:W-:Y:S01]  /*3a180*/  PRMT R18, R10, 0x5210, R35 ;  /* 0x000052100a127816 */ /* 0x000fe20000000023 */
[----:B------:R-:W-:Y:S01]  /*3a190*/  NOP ;  /* 0x0000000000007918 */ /* 0x000fe20000000000 */
[----:B------:R-:W1:Y:S04]  /*3a1a0*/  LDS.128 R32, [R57] ;  /* 0x0000000039207984 */ /* 0x000e680000000c00 */
[----:B------:R-:W-:Y:S04]  /*3a1b0*/  STL [R1], R25 ;  /* 0x0000001901007387 */ /* 0x000fe80000100800 */
[----:B0-----:R0:W-:Y:S04]  /*3a1c0*/  STL.64 [R1+0x50], R36 ;  /* 0x0000502401007387 */ /* 0x0011e80000100a00 */
[----:B------:R2:W-:Y:S04]  /*3a1d0*/  STL.64 [R1+0x58], R38 ;  /* 0x0000582601007387 */ /* 0x0005e80000100a00 */
[----:B------:R-:W3:Y:S04]  /*3a1e0*/  LDL.LU R11, [R1+0x3e0] ;  /* 0x0003e000010b7983 */ /* 0x000ee80000300800 */
[----:B------:R-:W4:Y:S04]  /*3a1f0*/  LDL.LU R29, [R1+0x3cc] ;  /* 0x0003cc00011d7983 */ /* 0x000f280000300800 */
[----:B------:R-:W4:Y:S04]  /*3a200*/  LDL.LU R28, [R1+0x3c8] ;  /* 0x0003c800011c7983 */ /* 0x000f280000300800 */
[----:B0-----:R-:W4:Y:S04]  /*3a210*/  LDL.LU R36, [R1+0x2fc] ;  /* 0x0002fc0001247983 */ /* 0x001f280000300800 */
[----:B------:R-:W4:Y:S04]  /*3a220*/  LDL.LU R37, [R1+0x2f4] ;  /* 0x0002f40001257983 */ /* 0x000f280000300800 */
[----:B--2---:R-:W2:Y:S04]  /*3a230*/  LDL.LU R38, [R1+0x2d4] ;  /* 0x0002d40001267983 */ /* 0x004ea80000300800 */
[----:B------:R-:W2:Y:S04]  /*3a240*/  LDL.LU R39, [R1+0x2d0] ;  /* 0x0002d00001277983 */ /* 0x000ea80000300800 */
[----:B------:R-:W2:Y:S04]  /*3a250*/  LDL.LU R10, [R1+0x3e4] ;  /* 0x0003e400010a7983 */ /* 0x000ea80000300800 */
[----:B------:R-:W2:Y:S04]  /*3a260*/  LDL.LU R27, [R1+0x33c] ;  /* 0x00033c00011b7983 */ /* 0x000ea80000300800 */
[----:B------:R-:W2:Y:S04]  /*3a270*/  LDL.LU R26, [R1+0x338] ;  /* 0x00033800011a7983 */ /* 0x000ea80000300800 */
[----:B-1----:R0:W-:Y:S04]  /*3a280*/  STL.64 [R1+0x30], R32 ;  /* 0x0000302001007387 */ /* 0x0021e80000100a00 */
[----:B------:R1:W-:Y:S04]  /*3a290*/  STL.64 [R1+0x38], R34 ;  /* 0x0000382201007387 */ /* 0x0003e80000100a00 */
[----:B------:R-:W2:Y:S01]  /*3a2a0*/  LDL.LU R25, [R1+0x328] ;  /* 0x0003280001197983 */ /* 0x000ea20000300800 */
[----:B------:R-:W-:Y:S01]  /*3a2b0*/  PRMT R19, R9, 0x5210, R47 ;  /* 0x0000521009137816 */ /* 0x000fe2000000002f */
[----:B------:R-:W-:-:S02]  /*3a2c0*/  NOP ;  /* 0x0000000000007918 */ /* 0x000fc40000000000 */
[----:B0-----:R-:W2:Y:S04]  /*3a2d0*/  LDL.LU R32, [R1+0x31c] ;  /* 0x00031c0001207983 */ /* 0x001ea80000300800 */
[----:B------:R-:W2:Y:S04]  /*3a2e0*/  LDL.LU R33, [R1+0x2dc] ;  /* 0x0002dc0001217983 */ /* 0x000ea80000300800 */
[----:B-1----:R-:W2:Y:S04]  /*3a2f0*/  LDL.LU R34, [R1+0x2e8] ;  /* 0x0002e80001227983 */ /* 0x002ea80000300800 */
[----:B------:R-:W2:Y:S04]  /*3a300*/  LDL.LU R35, [R1+0x2c0] ;  /* 0x0002c00001237983 */ /* 0x000ea80000300800 */
[----:B------:R-:W2:Y:S04]  /*3a310*/  LDL.LU R47, [R1+0x2c4] ;  /* 0x0002c400012f7983 */ /* 0x000ea80000300800 */
[----:B------:R-:W-:Y:S01]  /*3a320*/  STSM.16.M88.4 [R57], R16 ;  /* 0x0000001039007844 */ /* 0x000fe20000000200 */
[----:B------:R-:W-:-:S03]  /*3a330*/  NOP ;  /* 0x0000000000007918 */ /* 0x000fc60000000000 */
[----:B------:R-:W0:Y:S01]  /*3a340*/  LDS.128 R16, [R57] ;  /* 0x0000000039107984 */ /* 0x000e220000000c00 */
[----:B------:R-:W-:Y:S02]  /*3a350*/  PRMT R12, R12, 0x5210, R24 ;  /* 0x000052100c0c7816 */ /* 0x000fe40000000018 */
[----:B------:R-:W-:Y:S02]  /*3a360*/  PRMT R13, R13, 0x5210, R23 ;  /* 0x000052100d0d7816 */ /* 0x000fe40000000017 */
[----:B------:R-:W-:Y:S02]  /*3a370*/  PRMT R14, R8, 0x5210, R22 ;  /* 0x00005210080e7816 */ /* 0x000fe40000000016 */
[----:B------:R-:W-:Y:S01]  /*3a380*/  PRMT R15, R7, 0x5210, R15 ;  /* 0x00005210070f7816 */ /* 0x000fe2000000000f */
[----:B------:R-:W-:-:S04]  /*3a390*/  NOP ;  /* 0x0000000000007918 */ /* 0x000fc80000000000 */
[----:B------:R-:W-:Y:S04]  /*3a3a0*/  STSM.16.M88.4 [R57], R12 ;  /* 0x0000000c39007844 */ /* 0x000fe80000000200 */
[----:B0-----:R-:W-:Y:S04]  /*3a3b0*/  STL.64 [R1+0x170], R16 ;  /* 0x0001701001007387 */ /* 0x001fe80000100a00 */
[----:B------:R0:W-:Y:S02]  /*3a3c0*/  STL [R1+0x17c], R19 ;  /* 0x00017c1301007387 */ /* 0x0001e40000100800 */
[----:B0-----:R-:W-:Y:S01]  /*3a3d0*/  IMAD.MOV.U32 R19, RZ, RZ, R18 ;  /* 0x000000ffff137224 */ /* 0x001fe200078e0012 */
[----:B---3--:R-:W-:-:S02]  /*3a3e0*/  LOP3.LUT R17, R11, 0xffff, RZ, 0xc0, !PT ;  /* 0x0000ffff0b117812 */ /* 0x008fc400078ec0ff */
[----:B----4-:R-:W-:Y:S02]  /*3a3f0*/  LOP3.LUT R16, R29, 0xffff, RZ, 0xc0, !PT ;  /* 0x0000ffff1d107812 */ /* 0x010fe400078ec0ff */
[----:B------:R-:W-:Y:S02]  /*3a400*/  LOP3.LUT R15, R28, 0xffff, RZ, 0xc0, !PT ;  /* 0x0000ffff1c0f7812 */ /* 0x000fe400078ec0ff */
[----:B------:R-:W-:Y:S02]  /*3a410*/  PRMT R9, R37, 0x4210, R17 ;  /* 0x0000421025097816 */ /* 0x000fe40000000011 */
[----:B--2---:R-:W-:Y:S02]  /*3a420*/  PRMT R11, R39, 0x4210, R15 ;  /* 0x00004210270b7816 */ /* 0x004fe4000000000f */
[----:B------:R-:W-:Y:S02]  /*3a430*/  LOP3.LUT R18, R10, 0xffff, RZ, 0xc0, !PT ;  /* 0x0000ffff0a127812 */ /* 0x000fe400078ec0ff */
[----:B------:R-:W-:-:S02]  /*3a440*/  PRMT R10, R38, 0x4210, R16 ;  /* 0x00004210260a7816 */ /* 0x000fc40000000010 */
[----:B------:R-:W-:Y:S01]  /*3a450*/  PRMT R8, R36, 0x4210, R18 ;  /* 0x0000421024087816 */ /* 0x000fe20000000012 */
[----:B------:R-:W-:Y:S01]  /*3a460*/  NOP ;  /* 0x0000000000007918 */ /* 0x000fe20000000000 */
[----:B------:R-:W0:Y:S01]  /*3a470*/  LDS.128 R36, [R57] ;  /* 0x0000000039247984 */ /* 0x000e220000000c00 */
[----:B------:R-:W-:-:S03]  /*3a480*/  NOP ;  /* 0x0000000000007918 */ /* 0x000fc60000000000 */
[----:B------:R1:W-:Y:S01]  /*3a490*/  STSM.16.M88.4 [R57], R8 ;  /* 0x0000000839007844 */ /* 0x0003e20000000200 */
[----:B------:R-:W-:Y:S02]  /*3a4a0*/  LOP3.LUT R14, R27, 0xffff, RZ, 0xc0, !PT ;  /* 0x0000ffff1b0e7812 */ /* 0x000fe400078ec0ff */
[----:B------:R-:W-:Y:S02]  /*3a4b0*/  LOP3.LUT R13, R26, 0xffff, RZ, 0xc0, !PT ;  /* 0x0000ffff1a0d7812 */ /* 0x000fe400078ec0ff */
[----:B------:R-:W-:Y:S01]  /*3a4c0*/  LOP3.LUT R12, R25, 0xffff, RZ, 0xc0, !PT ;  /* 0x0000ffff190c7812 */ /* 0x000fe200078ec0ff */
[----:B------:R-:W-:Y:S01]  /*3a4d0*/  NOP ;  /* 0x0000000000007918 */ /* 0x000fe20000000000 */
[----:B------:R-:W2:Y:S01]  /*3a4e0*/  LDS.128 R24, [R57] ;  /* 0x0000000039187984 */ /* 0x000ea20000000c00 */
[----:B------:R-:W-:Y:S02]  /*3a4f0*/  LOP3.LUT R7, R32, 0xffff, RZ, 0xc0, !PT ;  /* 0x0000ffff20077812 */ /* 0x000fe400078ec0ff */
[----:B-1----:R-:W-:-:S02]  /*3a500*/  PRMT R8, R33, 0x4210, R14 ;  /* 0x0000421021087816 */ /* 0x002fc4000000000e */
[----:B------:R-:W-:Y:S02]  /*3a510*/  PRMT R9, R34, 0x4210, R13 ;  /* 0x0000421022097816 */ /* 0x000fe4000000000d */
[----:B------:R-:W-:Y:S01]  /*3a520*/  PRMT R10, R35, 0x4210, R12 ;  /* 0x00004210230a7816 */ /* 0x000fe2000000000c */
[----:B------:R-:W-:Y:S01]  /*3a530*/  NOP ;  /* 0x0000000000007918 */ /* 0x000fe20000000000 */
[----:B------:R-:W-:-:S05]  /*3a540*/  PRMT R11, R47, 0x4210, R7 ;  /* 0x000042102f0b7816 */ /* 0x000fca0000000007 */
[----:B------:R-:W-:Y:S01]  /*3a550*/  STSM.16.M88.4 [R57], R8 ;  /* 0x0000000839007844 */ /* 0x000fe20000000200 */
[----:B------:R-:W-:-:S03]  /*3a560*/  NOP ;  /* 0x0000000000007918 */ /* 0x000fc60000000000 */
[----:B------:R-:W1:Y:S04]  /*3a570*/  LDS.128 R32, [R57] ;  /* 0x0000000039207984 */ /* 0x000e680000000c00 */
[----:B0-----:R-:W-:Y:S04]  /*3a580*/  STL.64 [R1+0x150], R36 ;  /* 0x0001502401007387 */ /* 0x001fe80000100a00 */
[----:B------:R0:W-:Y:S04]  /*3a590*/  STL.64 [R1+0x158], R38 ;  /* 0x0001582601007387 */ /* 0x0001e80000100a00 */
[----:B0-----:R-:W3:Y:S04]  /*3a5a0*/  LDL.LU.64 R38, [R1+0x17b8] ;  /* 0x0017b80001267983 */ /* 0x001ee80000300a00 */
[----:B------:R-:W4:Y:S04]  /*3a5b0*/  LDL.LU.64 R36, [R1+0x17b0] ;  /* 0x0017b00001247983 */ /* 0x000f280000300a00 */
[----:B------:R-:W3:Y:S04]  /*3a5c0*/  LDL.LU R22, [R1+0x2a8] ;  /* 0x0002a80001167983 */ /* 0x000ee80000300800 */
[----:B------:R-:W4:Y:S04]  /*3a5d0*/  LDL.LU R23, [R1+0x354] ;  /* 0x0003540001177983 */ /* 0x000f280000300800 */
[----:B--2---:R0:W-:Y:S04]  /*3a5e0*/  STL.64 [R1+0x160], R24 ;  /* 0x0001601801007387 */ /* 0x0041e80000100a00 */
[----:B------:R2:W-:Y:S01]  /*3a5f0*/  STL.64 [R1+0x168], R26 ;  /* 0x0001681a01007387 */ /* 0x0005e20000100a00 */
[----:B------:R-:W-:-:S03]  /*3a600*/  PRMT R8, R3, 0x5210, R18 ;  /* 0x0000521003087816 */ /* 0x000fc60000000012 */
[----:B0-----:R-:W3:Y:S04]  /*3a610*/  LDL.LU R24, [R1+0x350] ;  /* 0x0003500001187983 */ /* 0x001ee80000300800 */
[----:B------:R-:W4:Y:S04]  /*3a620*/  LDL.LU R29, [R1+0x344] ;  /* 0x00034400011d7983 */ /* 0x000f280000300800 */
[----:B------:R-:W4:Y:S04]  /*3a630*/  LDL.LU R28, [R1+0x340] ;  /* 0x00034000011c7983 */ /* 0x000f280000300800 */
[----:B--2---:R-:W2:Y:S04]  /*3a640*/  LDL.LU R27, [R1+0x290] ;  /* 0x00029000011b7983 */ /* 0x004ea80000300800 */
[----:B------:R-:W2:Y:S01]  /*3a650*/  LDL.LU R26, [R1+0x288] ;  /* 0x00028800011a7983 */ /* 0x000ea20000300800 */
[----:B------:R-:W-:-:S03]  /*3a660*/  PRMT R9, R4, 0x5210, R17 ;  /* 0x0000521004097816 */ /* 0x000fc60000000011 */
[----:B------:R-:W2:Y:S01]  /*3a670*/  LDL.LU R25, [R1+0x284] ;  /* 0x0002840001197983 */ /* 0x000ea20000300800 */
[----:B------:R-:W-:-:S03]  /*3a680*/  PRMT R10, R5, 0x5210, R16 ;  /* 0x00005210050a7816 */ /* 0x000fc60000000010 */
[----:B------:R-:W2:Y:S01]  /*3a690*/  LDL.LU R47, [R1+0x250] ;  /* 0x00025000012f7983 */ /* 0x000ea20000300800 */
[----:B------:R-:W-:Y:S01]  /*3a6a0*/  PRMT R11, R6, 0x5210, R15 ;  /* 0x00005210060b7816 */ /* 0x000fe2000000000f */
[----:B------:R-:W-:Y:S02]  /*3a6b0*/  NOP ;  /* 0x0000000000007918 */ /* 0x000fe40000000000 */
[----:B------:R-:W2:Y:S04]  /*3a6c0*/  LDL.LU R3, [R1+0x2b8] ;  /* 0x0002b80001037983 */ /* 0x000ea80000300800 */
[----:B------:R-:W2:Y:S04]  /*3a6d0*/  LDL.LU R18, [R1+0x270] ;  /* 0x0002700001127983 */ /* 0x000ea80000300800 */
[----:B------:R-:W2:Y:S04]  /*3a6e0*/  LDL.LU R17, [R1+0x2a0] ;  /* 0x0002a00001117983 */ /* 0x000ea80000300800 */
[----:B------:R-:W2:Y:S04]  /*3a6f0*/  LDL.LU R16, [R1+0x3d8] ;  /* 0x0003d80001107983 */ /* 0x000ea80000300800 */
[----:B------:R-:W2:Y:S04]  /*3a700*/  LDL.LU R15, [R1+0x3ec] ;  /* 0x0003ec00010f7983 */ /* 0x000ea80000300800 */
[----:B-1----:R-:W-:Y:S04]  /*3a710*/  STL.64 [R1+0x140], R32 ;  /* 0x0001402001007387 */ /* 0x002fe80000100a00 */
[----:B------:R0:W-:Y:S04]  /*3a720*/  STSM.16.M88.4 [R57], R8 ;  /* 0x0000000839007844 */ /* 0x0001e80000000200 */
[----:B------:R-:W-:Y:S01]  /*3a730*/  STL.64 [R1+0x148], R34 ;  /* 0x0001482201007387 */ /* 0x000fe20000100a00 */
[----:B------:R-:W-:-:S03]  /*3a740*/  NOP ;  /* 0x0000000000007918 */ /* 0x000fc60000000000 */
[----:B------:R-:W1:Y:S04]  /*3a750*/  LDS.128 R32, [R57] ;  /* 0x0000000039207984 */ /* 0x000e680000000c00 */
[----:B0-----:R-:W2:Y:S04]  /*3a760*/  LDL.LU R10, [R1+0x3e8] ;  /* 0x0003e800010a7983 */ /* 0x001ea80000300800 */
[----:B------:R-:W2:Y:S04]  /*3a770*/  LDL.LU R11, [R1+0x3dc] ;  /* 0x0003dc00010b7983 */ /* 0x000ea80000300800 */
[----:B-1----:R-:W-:Y:S04]  /*3a780*/  STL.64 [R1+0x40], R32 ;  /* 0x0000402001007387 */ /* 0x002fe80000100a00 */
[----:B------:R0:W-:Y:S04]  /*3a790*/  STL.64 [R1+0x48], R34 ;  /* 0x0000482201007387 */ /* 0x0001e80000100a00 */
[----:B0-----:R-:W2:Y:S01]  /*3a7a0*/  LDL.LU.64 R34, [R1+0x17a8] ;  /* 0x0017a80001227983 */ /* 0x001ea20000300a00 */
[----:B------:R-:W-:-:S02]  /*3a7b0*/  PRMT R4, R30, 0x5210, R14 ;  /* 0x000052101e047816 */ /* 0x000fc4000000000e */
[----:B------:R-:W-:Y:S01]  /*3a7c0*/  PRMT R5, R31, 0x5210, R13 ;  /* 0x000052101f057816 */ /* 0x000fe2000000000d */
[----:B------:R-:W2:Y:S01]  /*3a7d0*/  LDL.LU.64 R32, [R1+0x17a0] ;  /* 0x0017a00001207983 */ /* 0x000ea20000300a00 */
[----:B------:R-:W-:Y:S02]  /*3a7e0*/  PRMT R6, R0, 0x5210, R12 ;  /* 0x0000521000067816 */ /* 0x000fe4000000000c */
[----:B------:R-:W-:Y:S01]  /*3a7f0*/  PRMT R7, R2, 0x5210, R7 ;  /* 0x0000521002077816 */ /* 0x000fe20000000007 */
[----:B------:R-:W-:-:S04]  /*3a800*/  NOP ;  /* 0x0000000000007918 */ /* 0x000fc80000000000 */
[----:B------:R-:W-:Y:S01]  /*3a810*/  STSM.16.M88.4 [R57], R4 ;  /* 0x0000000439007844 */ /* 0x000fe20000000200 */
[----:B------:R-:W-:-:S03]  /*3a820*/  NOP ;  /* 0x0000000000007918 */ /* 0x000fc60000000000 */
[----:B------:R-:W0:Y:S04]  /*3a830*/  LDS.128 R4, [R57] ;  /* 0x0000000039047984 */ /* 0x000e280000000c00 */
[----:B0-----:R2:W-:Y:S04]  /*3a840*/  STL.64 [R1+0x130], R4 ;  /* 0x0001300401007387 */ /* 0x0015e80000100a00 */
[----:B------:R0:W-:Y:S01]  /*3a850*/  STL.64 [R1+0x138], R6 ;  /* 0x0001380601007387 */ /* 0x0001e20000100a00 */
[----:B---3--:R-:W-:Y:S02]  /*3a860*/  LOP3.LUT R2, R24, 0xffff, RZ, 0xc0, !PT ;  /* 0x0000ffff18027812 */ /* 0x008fe400078ec0ff */
[----:B----4-:R-:W-:-:S02]  /*3a870*/  LOP3.LUT R0, R29, 0xffff, RZ, 0xc0, !PT ;  /* 0x0000ffff1d007812 */ /* 0x010fc400078ec0ff */
[----:B--2---:R-:W-:Y:S02]  /*3a880*/  PRMT R5, R26, 0x4210, R2 ;  /* 0x000042101a057816 */ /* 0x004fe40000000002 */
[----:B0-----:R-:W-:Y:S02]  /*3a890*/  PRMT R6, R25, 0x4210, R0 ;  /* 0x0000421019067816 */ /* 0x001fe40000000000 */
[----:B------:R-:W-:Y:S02]  /*3a8a0*/  LOP3.LUT R12, R16, 0xffff, RZ, 0xc0, !PT ;  /* 0x0000ffff100c7812 */ /* 0x000fe400078ec0ff */
[----:B------:R-:W-:-:S04]  /*3a8b0*/  LOP3.LUT R15, R15, 0xffff, RZ, 0xc0, !PT ;  /* 0x0000ffff0f0f7812 */ /* 0x000fc800078ec0ff */
[----:B------:R-:W-:Y:S02]  /*3a8c0*/  PRMT R8, R17, 0x4210, R15 ;  /* 0x0000421011087816 */ /* 0x000fe4000000000f */
[----:B------:R-:W-:Y:S02]  /*3a8d0*/  LOP3.LUT R14, R10, 0xffff, RZ, 0xc0, !PT ;  /* 0x0000ffff0a0e7812 */ /* 0x000fe400078ec0ff */
[----:B------:R-:W-:Y:S02]  /*3a8e0*/  LOP3.LUT R13, R11, 0xffff, RZ, 0xc0, !PT ;  /* 0x0000ffff0b0d7812 */ /* 0x000fe400078ec0ff */
[----:B------:R-:W-:Y:S02]  /*3a8f0*/  PRMT R9, R3, 0x4210, R14 ;  /* 0x0000421003097816 */ /* 0x000fe4000000000e */
[----:B------:R-:W-:Y:S02]  /*3a900*/  PRMT R10, R18, 0x4210, R13 ;  /* 0x00004210120a7816 */ /* 0x000fe4000000000d */
[----:B------:R-:W-:Y:S01]  /*3a910*/  PRMT R11, R22, 0x4210, R12 ;  /* 0x00004210160b7816 */ /* 0x000fe2000000000c */
[----:B------:R-:W-:Y:S01]  /*3a920*/  NOP ;  /* 0x0000000000007918 */ /* 0x000fe20000000000 */
[----:B------:R-:W-:-:S03]  /*3a930*/  LOP3.LUT R3, R23, 0xffff, RZ, 0xc0, !PT ;  /* 0x0000ffff17037812 */ /* 0x000fc600078ec0ff */
[----:B------:R0:W-:Y:S01]  /*3a940*/  STSM.16.M88.4 [R57], R8 ;  /* 0x0000000839007844 */ /* 0x0001e20000000200 */
[----:B------:R-:W-:Y:S01]  /*3a950*/  PRMT R4, R27, 0x4210, R3 ;  /* 0x000042101b047816 */ /* 0x000fe20000000003 */
[----:B------:R-:W-:Y:S02]  /*3a960*/  NOP ;  /* 0x0000000000007918 */ /* 0x000fe40000000000 */
[----:B------:R-:W1:Y:S01]  /*3a970*/  LDS.128 R24, [R57] ;  /* 0x0000000039187984 */ /* 0x000e620000000c00 */
[----:B0-----:R-:W-:-:S03]  /*3a980*/  LOP3.LUT R8, R28, 0xffff, RZ, 0xc0, !PT ;  /* 0x0000ffff1c087812 */ /* 0x001fc600078ec0ff */
[----:B------:R-:W2:Y:S01]  /*3a990*/  LDL.LU R9, [R1+0x42c] ;  /* 0x00042c0001097983 */ /* 0x000ea20000300800 */
[----:B------:R-:W-:-:S03]  /*3a9a0*/  PRMT R7, R47, 0x4210, R8 ;  /* 0x000042102f077816 */ /* 0x000fc60000000008 */
[----:B------:R-:W3:Y:S01]  /*3a9b0*/  LDL.LU R10, [R1+0x3fc] ;  /* 0x0003fc00010a7983 */ /* 0x000ee20000300800 */
[----:B------:R-:W-:-:S03]  /*3a9c0*/  NOP ;  /* 0x0000000000007918 */ /* 0x000fc60000000000 */
[----:B------:R0:W-:Y:S02]  /*3a9d0*/  STSM.16.M88.4 [R57], R4 ;  /* 0x0000000439007844 */ /* 0x0001e40000000200 */
[----:B0-----:R-:W-:Y:S02]  /*3a9e0*/  PRMT R4, R34, 0x5210, R15 ;  /* 0x0000521022047816 */ /* 0x001fe4000000000f */
[----:B-1----:R-:W-:Y:S04]  /*3a9f0*/  STL.64 [R1+0xe0], R24 ;  /* 0x0000e01801007387 */ /* 0x002fe80000100a00 */
[----:B------:R-:W-:Y:S01]  /*3aa00*/  STL.64 [R1+0xe8], R26 ;  /* 0x0000e81a01007387 */ /* 0x000fe20000100a00 */
[----:B------:R-:W-:-:S03]  /*3aa10*/  NOP ;  /* 0x0000000000007918 */ /* 0x000fc60000000000 */
[----:B------:R-:W4:Y:S04]  /*3aa20*/  LDL.LU R11, [R1+0x3f8] ;  /* 0x0003f800010b7983 */ /* 0x000f280000300800 */
[----:B------:R-:W4:Y:S04]  /*3aa30*/  LDL.LU R31, [R1+0x318] ;  /* 0x00031800011f7983 */ /* 0x000f280000300800 */
[----:B------:R-:W4:Y:S04]  /*3aa40*/  LDL.LU R30, [R1+0x304] ;  /* 0x00030400011e7983 */ /* 0x000f280000300800 */
[----:B------:R-:W4:Y:S04]  /*3aa50*/  LDL.LU R16, [R1+0x2ec] ;  /* 0x0002ec0001107983 */ /* 0x000f280000300800 */
[----:B------:R-:W4:Y:S04]  /*3aa60*/  LDL.LU R17, [R1+0x300] ;  /* 0x0003000001117983 */ /* 0x000f280000300800 */
[----:B------:R-:W2:Y:S04]  /*3aa70*/  LDL.LU R15, [R1+0x438] ;  /* 0x00043800010f7983 */ /* 0x000ea80000300800 */
[----:B------:R-:W0:Y:S04]  /*3aa80*/  LDS.128 R24, [R57] ;  /* 0x0000000039187984 */ /* 0x000e280000000c00 */
[----:B------:R-:W4:Y:S04]  /*3aa90*/  LDL.LU R18, [R1+0x364] ;  /* 0x0003640001127983 */ /* 0x000f280000300800 */
[----:B0-----:R0:W-:Y:S04]  /*3aaa0*/  STL.64 [R1+0xd0], R24 ;  /* 0x0000d01801007387 */ /* 0x0011e80000100a00 */
[----:B------:R1:W-:Y:S04]  /*3aab0*/  STL.64 [R1+0xd8], R26 ;  /* 0x0000d81a01007387 */ /* 0x0003e80000100a00 */
[----:B0-----:R-:W4:Y:S04]  /*3aac0*/  LDL.LU R24, [R1+0x360] ;  /* 0x0003600001187983 */ /* 0x001f280000300800 */
[----:B------:R-:W4:Y:S04]  /*3aad0*/  LDL.LU R29, [R1+0x35c] ;  /* 0x00035c00011d7983 */ /* 0x000f280000300800 */
[----:B------:R-:W4:Y:S04]  /*3aae0*/  LDL.LU R28, [R1+0x358] ;  /* 0x00035800011c7983 */ /* 0x000f280000300800 */
[----:B-1----:R-:W4:Y:S04]  /*3aaf0*/  LDL.LU R27, [R1+0x34c] ;  /* 0x00034c00011b7983 */ /* 0x002f280000300800 */
[----:B------:R-:W4:Y:S04]  /*3ab00*/  LDL.LU R26, [R1+0x324] ;  /* 0x00032400011a7983 */ /* 0x000f280000300800 */
[----:B------:R-:W4:Y:S04]  /*3ab10*/  LDL.LU R25, [R1+0x320] ;  /* 0x0003200001197983 */ /* 0x000f280000300800 */
[----:B------:R-:W4:Y:S01]  /*3ab20*/  LDL.LU R47, [R1+0x298] ;  /* 0x00029800012f7983 */ /* 0x000f220000300800 */
[----:B------:R-:W-:-:S02]  /*3ab30*/  PRMT R5, R33, 0x5210, R14 ;  /* 0x0000521021057816 */ /* 0x000fc4000000000e */
[----:B------:R-:W-:Y:S02]  /*3ab40*/  PRMT R6, R32, 0x5210, R13 ;  /* 0x0000521020067816 */ /* 0x000fe4000000000d */
[----:B------:R-:W-:Y:S01]  /*3ab50*/  PRMT R7, R20, 0x5210, R12 ;  /* 0x0000521014077816 */ /* 0x000fe2000000000c */
[----:B------:R-:W-:-:S04]  /*3ab60*/  NOP ;  /* 0x0000000000007918 */ /* 0x000fc80000000000 */
[----:B------:R0:W-:Y:S02]  /*3ab70*/  STSM.16.M88.4 [R57], R4 ;  /* 0x0000000439007844 */ /* 0x0001e40000000200 */
[----:B0-----:R-:W-:Y:S02]  /*3ab80*/  PRMT R4, R37, 0x5210, R3 ;  /* 0x0000521025047816 */ /* 0x001fe40000000003 */
[----:B------:R-:W-:Y:S02]  /*3ab90*/  PRMT R5, R36, 0x5210, R2 ;  /* 0x0000521024057816 */ /* 0x000fe40000000002 */
[----:B------:R-:W-:Y:S02]  /*3aba0*/  PRMT R6, R35, 0x5210, R0 ;  /* 0x0000521023067816 */ /* 0x000fe40000000000 */
[----:B------:R-:W-:Y:S01]  /*3abb0*/  PRMT R7, R21, 0x5210, R8 ;  /* 0x0000521015077816 */ /* 0x000fe20000000008 */
[----:B------:R-:W-:Y:S01]  /*3abc0*/  NOP ;  /* 0x0000000000007918 */ /* 0x000fe20000000000 */
[----:B------:R-:W0:Y:S01]  /*3abd0*/  LDS.128 R20, [R57] ;  /* 0x0000000039147984 */ /* 0x000e220000000c00 */
[----:B------:R-:W-:-:S03]  /*3abe0*/  NOP ;  /* 0x0000000000007918 */ /* 0x000fc60000000000 */
[----:B------:R1:W-:Y:S04]  /*3abf0*/  STSM.16.M88.4 [R57], R4 ;  /* 0x0000000439007844 */ /* 0x0003e80000000200 */
[----:B0-----:R-:W-:Y:S04]  /*3ac00*/  STL.64 [R1+0x1750], R20 ;  /* 0x0017501401007387 */ /* 0x001fe80000100a00 */
[----:B------:R-:W-:Y:S01]  /*3ac10*/  STL.64 [R1+0x1748], R22 ;  /* 0x0017481601007387 */ /* 0x000fe20000100a00 */
[----:B--2---:R-:W-:Y:S01]  /*3ac20*/  LOP3.LUT R0, R15, 0xffff, RZ, 0xc0, !PT ;  /* 0x0000ffff0f007812 */ /* 0x004fe200078ec0ff */
[----:B------:R-:W-:-:S02]  /*3ac30*/  NOP ;  /* 0x0000000000007918 */ /* 0x000fc40000000000 */
[----:B------:R-:W0:Y:S01]  /*3ac40*/  LDS.128 R12, [R57] ;  /* 0x00000000390c7984 */ /* 0x000e220000000c00 */
[----:B------:R-:W-:Y:S02]  /*3ac50*/  LOP3.LUT R2, R9, 0xffff, RZ, 0xc0, !PT ;  /* 0x0000ffff09027812 */ /* 0x000fe400078ec0ff */
[----:B---3--:R-:W-:Y:S02]  /*3ac60*/  LOP3.LUT R3, R10, 0xffff, RZ, 0xc0, !PT ;  /* 0x0000ffff0a037812 */ /* 0x008fe400078ec0ff */
[----:B----4-:R-:W-:Y:S02]  /*3ac70*/  LOP3.LUT R8, R11, 0xffff, RZ, 0xc0, !PT ;  /* 0x0000ffff0b087812 */ /* 0x010fe400078ec0ff */
[----:B-1----:R-:W-:Y:S01]  /*3ac80*/  PRMT R4, R31, 0x4210, R0 ;  /* 0x000042101f047816 */ /* 0x002fe20000000000 */
[----:B0-----:R0:W-:Y:S04]  /*3ac90*/  STL.64 [R1+0xc0], R12 ;  /* 0x0000c00c01007387 */ /* 0x0011e80000100a00 */
[----:B------:R1:W-:Y:S04]  /*3aca0*/  STL.64 [R1+0xc8], R14 ;  /* 0x0000c80e01007387 */ /* 0x0003e80000100a00 */
[----:B------:R-:W2:Y:S04]  /*3acb0*/  LDL.LU R23, [R1+0x468] ;  /* 0x0004680001177983 */ /* 0x000ea80000300800 */
[----:B------:R-:W3:Y:S04]  /*3acc0*/  LDL.LU R20, [R1+0x464] ;  /* 0x0004640001147983 */ /* 0x000ee80000300800 */
[----:B------:R-:W4:Y:S04]  /*3acd0*/  LDL.LU R21, [R1+0x44c] ;  /* 0x00044c0001157983 */ /* 0x000f280000300800 */
[----:B------:R-:W4:Y:S04]  /*3ace0*/  LDL.LU R35, [R1+0x43c] ;  /* 0x00043c0001237983 */ /* 0x000f280000300800 */
[----:B------:R-:W4:Y:S01]  /*3acf0*/  LDL.LU R36, [R1+0x388] ;  /* 0x0003880001247983 */ /* 0x000f220000300800 */
[----:B------:R-:W-:-:S03]  /*3ad00*/  PRMT R5, R30, 0x4210, R2 ;  /* 0x000042101e057816 */ /* 0x000fc60000000002 */
[----:B------:R-:W4:Y:S01]  /*3ad10*/  LDL.LU R37, [R1+0x384] ;  /* 0x0003840001257983 */ /* 0x000f220000300800 */
[----:B------:R-:W-:-:S03]  /*3ad20*/  PRMT R6, R16, 0x4210, R3 ;  /* 0x0000421010067816 */ /* 0x000fc60000000003 */
[----:B------:R-:W4:Y:S01]  /*3ad30*/  LDL.LU R32, [R1+0x380] ;  /* 0x0003800001207983 */ /* 0x000f220000300800 */
[----:B------:R-:W-:Y:S01]  /*3ad40*/  PRMT R7, R17, 0x4210, R8 ;  /* 0x0000421011077816 */ /* 0x000fe20000000008 */
[----:B------:R-:W-:Y:S02]  /*3ad50*/  NOP ;  /* 0x0000000000007918 */ /* 0x000fe40000000000 */
[----:B0-----:R-:W4:Y:S01]  /*3ad60*/  LDL.LU R13, [R1+0x2a4] ;  /* 0x0002a400010d7983 */ /* 0x001f220000300800 */
[----:B------:R-:W-:-:S03]  /*3ad70*/  LOP3.LUT R12, R28, 0xffff, RZ, 0xc0, !PT ;  /* 0x0000ffff1c0c7812 */ /* 0x000fc600078ec0ff */
[----:B------:R-:W4:Y:S04]  /*3ad80*/  LDL.LU R33, [R1+0x374] ;  /* 0x0003740001217983 */ /* 0x000f280000300800 */
[----:B-1----:R-:W4:Y:S01]  /*3ad90*/  LDL.LU R14, [R1+0x370] ;  /* 0x00037000010e7983 */ /* 0x002f220000300800 */
[----:B------:R-:W-:-:S03]  /*3ada0*/  LOP3.LUT R9, R18, 0xffff, RZ, 0xc0, !PT ;  /* 0x0000ffff12097812 */ /* 0x000fc600078ec0ff */
[----:B------:R-:W4:Y:S04]  /*3adb0*/  LDL.LU R34, [R1+0x36c] ;  /* 0x00036c0001227983 */ /* 0x000f280000300800 */
[----:B------:R-:W4:Y:S04]  /*3adc0*/  LDL.LU R15, [R1+0x368] ;  /* 0x00036800010f7983 */ /* 0x000f280000300800 */
[----:B------:R-:W4:Y:S04]  /*3add0*/  LDL.LU R16, [R1+0x3c4] ;  /* 0x0003c40001107983 */ /* 0x000f280000300800 */
[----:B------:R0:W-:Y:S04]  /*3ade0*/  STSM.16.M88.4 [R57], R4 ;  /* 0x0000000439007844 */ /* 0x0001e80000000200 */
[----:B------:R-:W4:Y:S04]  /*3adf0*/  LDL.LU R17, [R1+0x3b0] ;  /* 0x0003b00001117983 */ /* 0x000f280000300800 */
[----:B------:R-:W4:Y:S01]  /*3ae00*/  LDL.LU R18, [R1+0x3ac] ;  /* 0x0003ac0001127983 */ /* 0x000f220000300800 */
[----:B0-----:R-:W-:-:S03]  /*3ae10*/  PRMT R7, R47, 0x4210, R12 ;  /* 0x000042102f077816 */ /* 0x001fc6000000000c */
[----:B------:R-:W4:Y:S01]  /*3ae20*/  LDL.LU R47, [R1+0x3a8] ;  /* 0x0003a800012f7983 */ /* 0x000f220000300800 */
[----:B------:R-:W-:Y:S02]  /*3ae30*/  LOP3.LUT R11, R24, 0xffff, RZ, 0xc0, !PT ;  /* 0x0000ffff180b7812 */ /* 0x000fe400078ec0ff */
[----:B------:R-:W-:Y:S01]  /*3ae40*/  LOP3.LUT R10, R29, 0xffff, RZ, 0xc0, !PT ;  /* 0x0000ffff1d0a7812 */ /* 0x000fe200078ec0ff */
[----:B------:R-:W-:Y:S01]  /*3ae50*/  NOP ;  /* 0x0000000000007918 */ /* 0x000fe20000000000 */
[----:B------:R-:W-:Y:S01]  /*3ae60*/  PRMT R4, R27, 0x4210, R9 ;  /* 0x000042101b047816 */ /* 0x000fe20000000009 */
[----:B------:R-:W0:Y:S01]  /*3ae70*/  LDS.128 R28, [R57] ;  /* 0x00000000391c7984 */ /* 0x000e220000000c00 */
[----:B------:R-:W-:Y:S02]  /*3ae80*/  PRMT R5, R26, 0x4210, R11 ;  /* 0x000042101a057816 */ /* 0x000fe4000000000b */
[----:B------:R-:W-:Y:S01]  /*3ae90*/  PRMT R6, R25, 0x4210, R10 ;  /* 0x0000421019067816 */ /* 0x000fe2000000000a */
[----:B------:R-:W-:-:S04]  /*3aea0*/  NOP ;  /* 0x0000000000007918 */ /* 0x000fc80000000000 */
[----:B------:R1:W-:Y:S01]  /*3aeb0*/  STSM.16.M88.4 [R57], R4 ;  /* 0x0000000439007844 */ /* 0x0003e20000000200 */
[----:B------:R-:W-:-:S03]  /*3aec0*/  NOP ;  /* 0x0000000000007918 */ /* 0x000fc60000000000 */
[----:B------:R-:W0:Y:S01]  /*3aed0*/  LDS.128 R24, [R57] ;  /* 0x0000000039187984 */ /* 0x000e220000000c00 */
[----:B-1----:R-:W-:Y:S02]  /*3aee0*/  PRMT R4, R43, 0x5210, R0 ;  /* 0x000052102b047816 */ /* 0x002fe40000000000 */
[----:B------:R-:W-:Y:S02]  /*3aef0*/  PRMT R5, R41, 0x5210, R2 ;  /* 0x0000521029057816 */ /* 0x000fe40000000002 */
[----:B------:R-:W-:Y:S02]  /*3af00*/  PRMT R6, R40, 0x5210, R3 ;  /* 0x0000521028067816 */ /* 0x000fe40000000003 */
[----:B------:R-:W-:Y:S01]  /*3af10*/  PRMT R7, R38, 0x5210, R8 ;  /* 0x0000521026077816 */ /* 0x000fe20000000008 */
[----:B------:R-:W-:-:S04]  /*3af20*/  NOP ;  /* 0x0000000000007918 */ /* 0x000fc80000000000 */
[----:B------:R1:W-:Y:S02]  /*3af30*/  STSM.16.M88.4 [R57], R4 ;  /* 0x0000000439007844 */ /* 0x0003e40000000200 */
[----:B-1----:R-:W-:Y:S02]  /*3af40*/  PRMT R4, R46, 0x5210, R9 ;  /* 0x000052102e047816 */ /* 0x002fe40000000009 */
[----:B------:R-:W-:Y:S02]  /*3af50*/  PRMT R6, R44, 0x5210, R10 ;  /* 0x000052102c067816 */ /* 0x000fe4000000000a */
[----:B------:R-:W-:Y:S01]  /*3af60*/  PRMT R5, R45, 0x5210, R11 ;  /* 0x000052102d057816 */ /* 0x000fe2000000000b */
[----:B------:R-:W-:Y:S01]  /*3af70*/  NOP ;  /* 0x0000000000007918 */ /* 0x000fe20000000000 */
[----:B------:R-:W1:Y:S01]  /*3af80*/  LDS.128 R8, [R57] ;  /* 0x0000000039087984 */ /* 0x000e620000000c00 */
[----:B------:R-:W-:Y:S01]  /*3af90*/  PRMT R7, R39, 0x5210, R12 ;  /* 0x0000521027077816 */ /* 0x000fe2000000000c */
[----:B------:R-:W-:-:S04]  /*3afa0*/  NOP ;  /* 0x0000000000007918 */ /* 0x000fc80000000000 */
[----:B------:R-:W-:Y:S04]  /*3afb0*/  STSM.16.M88.4 [R57], R4 ;  /* 0x0000000439007844 */ /* 0x000fe80000000200 */
[----:B0-----:R-:W-:Y:S04]  /*3afc0*/  STL [R1+0x1740], R28 ;  /* 0x0017401c01007387 */ /* 0x001fe80000100800 */
[----:B------:R-:W-:Y:S04]  /*3afd0*/  STL [R1+0x1730], R29 ;  /* 0x0017301d01007387 */ /* 0x000fe80000100800 */
[----:B------:R-:W-:Y:S04]  /*3afe0*/  STL [R1+0x1700], R31 ;  /* 0x0017001f01007387 */ /* 0x000fe80000100800 */
[----:B------:R-:W-:Y:S04]  /*3aff0*/  STL [R1+0x1744], R24 ;  /* 0x0017441801007387 */ /* 0x000fe80000100800 */
[----:B------:R-:W-:Y:S04]  /*3b000*/  STL [R1+0x1720], R25 ;  /* 0x0017201901007387 */ /* 0x000fe80000100800 */
[----:B------:R-:W-:Y:S01]  /*3b010*/  STL.64 [R1+0x1710], R26 ;  /* 0x0017101a01007387 */ /* 0x000fe20000100a00 */
[----:B------:R-:W-:-:S03]  /*3b020*/  NOP ;  /* 0x0000000000007918 */ /* 0x000fc60000000000 */
[----:B-1----:R0:W-:Y:S04]  /*3b030*/  STL.64 [R1+0xa0], R8 ;  /* 0x0000a00801007387 */ /* 0x0021e80000100a00 */
[----:B------:R1:W-:Y:S01]  /*3b040*/  STL.64 [R1+0xa8], R10 ;  /* 0x0000a80a01007387 */ /* 0x0003e20000100a00 */
[----:B--2---:R-:W-:Y:S02]  /*3b050*/  LOP3.LUT R0, R23, 0xffff, RZ, 0xc0, !PT ;  /* 0x0000ffff17007812 */ /* 0x004fe400078ec0ff */
[----:B---3--:R-:W-:Y:S02]  /*3b060*/  LOP3.LUT R2, R20, 0xffff, RZ, 0xc0, !PT ;  /* 0x0000ffff14027812 */ /* 0x008fe400078ec0ff */
[----:B----4-:R-:W-:Y:S02]  /*3b070*/  LOP3.LUT R3, R21, 0xffff, RZ, 0xc0, !PT ;  /* 0x0000ffff15037812 */ /* 0x010fe400078ec0ff */
[----:B------:R-:W2:Y:S01]  /*3b080*/  LDS.128 R20, [R57] ;  /* 0x0000000039147984 */ /* 0x000ea20000000c00 */
[----:B0-----:R-:W-:-:S02]  /*3b090*/  LOP3.LUT R8, R35, 0xffff, RZ, 0xc0, !PT ;  /* 0x0000ffff23087812 */ /* 0x001fc400078ec0ff */
[----:B------:R-:W-:Y:S02]  /*3b0a0*/  PRMT R4, R36, 0x4210, R0 ;  /* 0x0000421024047816 */ /* 0x000fe40000000000 */
[----:B------:R-:W-:Y:S02]  /*3b0b0*/  PRMT R5, R37, 0x4210, R2 ;  /* 0x0000421025057816 */ /* 0x000fe40000000002 */
[----:B------:R-:W-:Y:S02]  /*3b0c0*/  PRMT R6, R32, 0x4210, R3 ;  /* 0x0000421020067816 */ /* 0x000fe40000000003 */
[----:B------:R-:W-:Y:S01]  /*3b0d0*/  PRMT R7, R13, 0x4210, R8 ;  /* 0x000042100d077816 */ /* 0x000fe20000000008 */
[----:B------:R-:W-:Y:S01]  /*3b0e0*/  NOP ;  /* 0x0000000000007918 */ /* 0x000fe20000000000 */
[----:B------:R-:W-:Y:S02]  /*3b0f0*/  LOP3.LUT R9, R33, 0xffff, RZ, 0xc0, !PT ;  /* 0x0000ffff21097812 */ /* 0x000fe400078ec0ff */
[----:B-1----:R-:W-:-:S02]  /*3b100*/  LOP3.LUT R11, R14, 0xffff, RZ, 0xc0, !PT ;  /* 0x0000ffff0e0b7812 */ /* 0x002fc400078ec0ff */
[----:B------:R-:W-:Y:S01]  /*3b110*/  LOP3.LUT R10, R34, 0xffff, RZ, 0xc0, !PT ;  /* 0x0000ffff220a7812 */ /* 0x000fe200078ec0ff */
[----:B------:R0:W-:Y:S01]  /*3b120*/  STSM.16.M88.4 [R57], R4 ;  /* 0x0000000439007844 */ /* 0x0001e20000000200 */
[----:B------:R-:W-:-:S03]  /*3b130*/  LOP3.LUT R12, R15, 0xffff, RZ, 0xc0, !PT ;  /* 0x0000ffff0f0c7812 */ /* 0x000fc600078ec0ff */
[----:B--2---:R-:W-:Y:S01]  /*3b140*/  STL.64 [R1+0x90], R20 ;  /* 0x0000901401007387 */ /* 0x004fe20000100a00 */
[----:B------:R-:W-:-:S03]  /*3b150*/  IMAD.MOV.U32 R31, RZ, RZ, R22 ;  /* 0x000000ffff1f7224 */ /* 0x000fc600078e0016 */
[----:B------:R-:W-:Y:S01]  /*3b160*/  STL [R1+0x9c], R23 ;  /* 0x00009c1701007387 */ /* 0x000fe20000100800 */
[----:B------:R-:W-:Y:S01]  /*3b170*/  NOP ;  /* 0x0000000000007918 */ /* 0x000fe20000000000 */
[----:B0-----:R-:W-:Y:S02]  /*3b180*/  PRMT R4, R16, 0x4210, R9 ;  /* 0x0000421010047816 */ /* 0x001fe40000000009 */
[----:B------:R-:W-:Y:S02]  /*3b190*/  PRMT R5, R17, 0x4210, R11 ;  /* 0x0000421011057816 */ /* 0x000fe4000000000b */
[----:B------:R-:W-:Y:S02]  /*3b1a0*/  PRMT R6, R18, 0x4210, R10 ;  /* 0x0000421012067816 */ /* 0x000fe4000000000a */
[----:B------:R-:W-:Y:S02]  /*3b1b0*/  PRMT R7, R47, 0x4210, R12 ;  /* 0x000042102f077816 */ /* 0x000fe4000000000c */
[----:B------:R-:W0:Y:S01]  /*3b1c0*/  LDS.128 R44, [R57] ;  /* 0x00000000392c7984 */ /* 0x000e220000000c00 */
[----:B------:R-:W-:-:S03]  /*3b1d0*/  NOP ;  /* 0x0000000000007918 */ /* 0x000fc60000000000 */
[----:B------:R-:W-:Y:S01]  /*3b1e0*/  STSM.16.M88.4 [R57], R4 ;  /* 0x0000000439007844 */ /* 0x000fe20000000200 */
[----:B------:R-:W-:-:S03]  /*3b1f0*/  NOP ;  /* 0x0000000000007918 */ /* 0x000fc60000000000 */
[----:B------:R-:W1:Y:S04]  /*3b200*/  LDS.128 R20, [R57] ;  /* 0x0000000039147984 */ /* 0x000e680000000c00 */
[----:B------:R-:W-:Y:S04]  /*3b210*/  STL.64 [R1+0x1718], R30 ;  /* 0x0017181e01007387 */ /* 0x000fe80000100a00 */
[----:B0-----:R-:W-:Y:S04]  /*3b220*/  STL [R1+0x16e0], R45 ;  /* 0x0016e02d01007387 */ /* 0x001fe80000100800 */
[----:B------:R-:W-:Y:S04]  /*3b230*/  STL [R1+0x16c8], R47 ;  /* 0x0016c82f01007387 */ /* 0x000fe80000100800 */
[----:B------:R-:W2:Y:S04]  /*3b240*/  LDL.LU R29, [R1+0x49c] ;  /* 0x00049c00011d7983 */ /* 0x000ea80000300800 */
[----:B------:R-:W3:Y:S04]  /*3b250*/  LDL.LU R28, [R1+0x498] ;  /* 0x00049800011c7983 */ /* 0x000ee80000300800 */
[----:B-1----:R-:W-:Y:S04]  /*3b260*/  STL.64 [R1+0x120], R20 ;  /* 0x0001201401007387 */ /* 0x002fe80000100a00 */
[----:B------:R0:W-:Y:S04]  /*3b270*/  STL.64 [R1+0x128], R22 ;  /* 0x0001281601007387 */ /* 0x0001e80000100a00 */
        /* <DEDUP_REMOVED lines=14> */
[----:B------:R-:W-:-:S02]  /*3b360*/  PRMT R4, R52, 0x5210, R0 ;  /* 0x0000521034047816 */ /* 0x000fc40000000000 */
[----:B------:R-:W-:Y:S02]  /*3b370*/  PRMT R5, R50, 0x5210, R2 ;  /* 0x0000521032057816 */ /* 0x000fe40000000002 */
[----:B------:R-:W-:Y:S02]  /*3b380*/  PRMT R6, R49, 0x5210, R3 ;  /* 0x0000521031067816 */ /* 0x000fe40000000003 */
[----:B------:R-:W-:Y:S01]  /*3b390*/  PRMT R7, R42, 0x5210, R8 ;  /* 0x000052102a077816 */ /* 0x000fe20000000008 */
[----:B------:R-:W-:-:S04]  /*3b3a0*/  NOP ;  /* 0x0000000000007918 */ /* 0x000fc80000000000 */
[----:B------:R0:W-:Y:S01]  /*3b3b0*/  STSM.16.M88.4 [R57], R4 ;  /* 0x0000000439007844 */ /* 0x0001e20000000200 */
[----:B------:R-:W-:-:S03]  /*3b3c0*/  NOP ;  /* 0x0000000000007918 */ /* 0x000fc60000000000 */
[----:B------:R-:W1:Y:S01]  /*3b3d0*/  LDS.128 R24, [R57] ;  /* 0x0000000039187984 */ /* 0x000e620000000c00 */
[----:B0-----:R-:W-:Y:S02]  /*3b3e0*/  PRMT R4, R54, 0x5210, R9 ;  /* 0x0000521036047816 */ /* 0x001fe40000000009 */
[----:B------:R-:W-:Y:S02]  /*3b3f0*/  PRMT R6, R60, 0x5210, R10 ;  /* 0x000052103c067816 */ /* 0x000fe4000000000a */
[----:B------:R-:W-:Y:S02]  /*3b400*/  PRMT R5, R59, 0x5210, R11 ;  /* 0x000052103b057816 */ /* 0x000fe4000000000b */
[----:B------:R-:W-:Y:S01]  /*3b410*/  PRMT R7, R48, 0x5210, R12 ;  /* 0x0000521030077816 */ /* 0x000fe2000000000c */
[----:B------:R-:W-:-:S04]  /*3b420*/  NOP ;  /* 0x0000000000007918 */ /* 0x000fc80000000000 */
[----:B------:R0:W-:Y:S01]  /*3b430*/  STSM.16.M88.4 [R57], R4 ;  /* 0x0000000439007844 */ /* 0x0001e20000000200 */
[----:B------:R-:W0:Y:S03]  /*3b440*/  LDC R59, c[0x0][0x244] ;  /* 0x00009100ff3b7b82 */ /* 0x000e260000000800 */
[----:B-1----:R-:W-:Y:S01]  /*3b450*/  STL [R1+0x114], R25 ;  /* 0x0001141901007387 */ /* 0x002fe20000100800 */
[----:B------:R-:W-:Y:S02]  /*3b460*/  IMAD.MOV.U32 R45, RZ, RZ, R24 ;  /* 0x000000ffff2d7224 */ /* 0x000fe400078e0018 */
[----:B------:R-:W-:Y:S01]  /*3b470*/  IMAD.MOV.U32 R47, RZ, RZ, R26 ;  /* 0x000000ffff2f7224 */ /* 0x000fe200078e001a */
[----:B------:R-:W-:Y:S01]  /*3b480*/  STL [R1+0x11c], R27 ;  /* 0x00011c1b01007387 */ /* 0x000fe20000100800 */
[----:B------:R-:W-:-:S03]  /*3b490*/  NOP ;  /* 0x0000000000007918 */ /* 0x000fc60000000000 */
[----:B------:R-:W1:Y:S04]  /*3b4a0*/  LDS.128 R24, [R57] ;  /* 0x0000000039187984 */ /* 0x000e680000000c00 */
[----:B------:R-:W4:Y:S04]  /*3b4b0*/  LDL.LU R16, [R1+0x20] ;  /* 0x0000200001107983 */ /* 0x000f280000300800 */
[----:B------:R-:W4:Y:S04]  /*3b4c0*/  LDL.LU R17, [R1+0x14] ;  /* 0x0000140001117983 */ /* 0x000f280000300800 */
[----:B------:R-:W-:Y:S04]  /*3b4d0*/  STL.64 [R1+0x16e8], R44 ;  /* 0x0016e82c01007387 */ /* 0x000fe80000100a00 */
[----:B------:R-:W-:Y:S01]  /*3b4e0*/  STL.64 [R1+0x16d8], R46 ;  /* 0x0016d82e01007387 */ /* 0x000fe20000100a00 */
[----:B--2---:R-:W-:-:S02]  /*3b4f0*/  LOP3.LUT R2, R29, 0xffff, RZ, 0xc0, !PT ;  /* 0x0000ffff1d027812 */ /* 0x004fc400078ec0ff */
[----:B---3--:R-:W-:Y:S02]  /*3b500*/  LOP3.LUT R0, R28, 0xffff, RZ, 0xc0, !PT ;  /* 0x0000ffff1c007812 */ /* 0x008fe400078ec0ff */
[----:B----4-:R-:W-:Y:S02]  /*3b510*/  LOP3.LUT R3, R22, 0xffff, RZ, 0xc0, !PT ;  /* 0x0000ffff16037812 */ /* 0x010fe400078ec0ff */
[----:B------:R-:W-:Y:S02]  /*3b520*/  LOP3.LUT R8, R23, 0xffff, RZ, 0xc0, !PT ;  /* 0x0000ffff17087812 */ /* 0x000fe400078ec0ff */
[----:B0-----:R-:W-:Y:S02]  /*3b530*/  PRMT R4, R20, 0x4210, R2 ;  /* 0x0000421014047816 */ /* 0x001fe40000000002 */
[----:B------:R-:W-:Y:S02]  /*3b540*/  PRMT R5, R14, 0x4210, R0 ;  /* 0x000042100e057816 */ /* 0x000fe40000000000 */
[----:B------:R-:W2:Y:S01]  /*3b550*/  LDL.LU R14, [R1+0x184] ;  /* 0x00018400010e7983 */ /* 0x000ea20000300800 */
[----:B------:R-:W-:-:S03]  /*3b560*/  PRMT R6, R34, 0x4210, R3 ;  /* 0x0000421022067816 */ /* 0x000fc60000000003 */
[----:B------:R-:W3:Y:S01]  /*3b570*/  LDL.LU R34, [R1+0x24] ;  /* 0x0000240001227983 */ /* 0x000ee20000300800 */
[----:B------:R-:W-:Y:S01]  /*3b580*/  PRMT R7, R18, 0x4210, R8 ;  /* 0x0000421012077816 */ /* 0x000fe20000000008 */
[----:B------:R-:W-:-:S04]  /*3b590*/  NOP ;  /* 0x0000000000007918 */ /* 0x000fc80000000000 */
[----:B------:R0:W-:Y:S01]  /*3b5a0*/  STSM.16.M88.4 [R57], R4 ;  /* 0x0000000439007844 */ /* 0x0001e20000000200 */
[----:B------:R-:W-:Y:S01]  /*3b5b0*/  LOP3.LUT R9, R21, 0xffff, RZ, 0xc0, !PT ;  /* 0x0000ffff15097812 */ /* 0x000fe200078ec0ff */
[----:B------:R-:W-:Y:S02]  /*3b5c0*/  NOP ;  /* 0x0000000000007918 */ /* 0x000fe40000000000 */
[----:B------:R-:W4:Y:S04]  /*3b5d0*/  LDS.128 R20, [R57] ;  /* 0x0000000039147984 */ /* 0x000f280000000c00 */
[----:B-1----:R-:W-:Y:S04]  /*3b5e0*/  STL.64 [R1+0x100], R24 ;  /* 0x0001001801007387 */ /* 0x002fe80000100a00 */
[----:B------:R-:W-:Y:S04]  /*3b5f0*/  STL.64 [R1+0x108], R26 ;  /* 0x0001081a01007387 */ /* 0x000fe80000100a00 */
[----:B------:R-:W3:Y:S01]  /*3b600*/  LDL.LU R18, [R1+0x180] ;  /* 0x0001800001127983 */ /* 0x000ee20000300800 */
[----:B------:R-:W-:-:S04]  /*3b610*/  LOP3.LUT R12, R37, 0xffff, RZ, 0xc0, !PT ;  /* 0x0000ffff250c7812 */ /* 0x000fc800078ec0ff */
[----:B0-----:R-:W-:Y:S01]  /*3b620*/  PRMT R7, R15, 0x4210, R12 ;  /* 0x000042100f077816 */ /* 0x001fe2000000000c */
[----:B----4-:R-:W-:Y:S04]  /*3b630*/  STL.64 [R1+0xf0], R20 ;  /* 0x0000f01401007387 */ /* 0x010fe80000100a00 */
[----:B------:R-:W-:Y:S01]  /*3b640*/  STL.64 [R1+0xf8], R22 ;  /* 0x0000f81601007387 */ /* 0x000fe20000100a00 */
[----:B------:R-:W-:Y:S01]  /*3b650*/  LOP3.LUT R11, R35, 0xffff, RZ, 0xc0, !PT ;  /* 0x0000ffff230b7812 */ /* 0x000fe200078ec0ff */
[----:B------:R-:W-:Y:S02]  /*3b660*/  NOP ;  /* 0x0000000000007918 */ /* 0x000fe40000000000 */
[----:B------:R-:W4:Y:S01]  /*3b670*/  LDL.LU R15, [R1+0x4cc] ;  /* 0x0004cc00010f7983 */ /* 0x000f220000300800 */
[----:B------:R-:W-:-:S02]  /*3b680*/  LOP3.LUT R10, R36, 0xffff, RZ, 0xc0, !PT ;  /* 0x0000ffff240a7812 */ /* 0x000fc400078ec0ff */
[----:B------:R-:W-:Y:S01]  /*3b690*/  PRMT R4, R32, 0x4210, R9 ;  /* 0x0000421020047816 */ /* 0x000fe20000000009 */
[----:B------:R-:W4:Y:S01]  /*3b6a0*/  LDL.LU R41, [R1+0x4c8] ;  /* 0x0004c80001297983 */ /* 0x000f220000300800 */
[----:B------:R-:W-:Y:S02]  /*3b6b0*/  PRMT R5, R13, 0x4210, R11 ;  /* 0x000042100d057816 */ /* 0x000fe4000000000b */
[----:B------:R-:W-:Y:S01]  /*3b6c0*/  PRMT R6, R33, 0x4210, R10 ;  /* 0x0000421021067816 */ /* 0x000fe2000000000a */
[----:B------:R-:W4:Y:S04]  /*3b6d0*/  LDL.LU R43, [R1+0x4b8] ;  /* 0x0004b800012b7983 */ /* 0x000f280000300800 */
[----:B------:R0:W-:Y:S01]  /*3b6e0*/  STSM.16.M88.4 [R57], R4 ;  /* 0x0000000439007844 */ /* 0x0001e20000000200 */
[----:B------:R-:W-:-:S03]  /*3b6f0*/  NOP ;  /* 0x0000000000007918 */ /* 0x000fc60000000000 */
[----:B------:R-:W1:Y:S01]  /*3b700*/  LDS.128 R20, [R57] ;  /* 0x0000000039147984 */ /* 0x000e620000000c00 */
[----:B0-----:R-:W-:Y:S02]  /*3b710*/  PRMT R6, R56, 0x5210, R3 ;  /* 0x0000521038067816 */ /* 0x001fe40000000003 */
[----:B------:R-:W-:Y:S01]  /*3b720*/  PRMT R7, R51, 0x5210, R8 ;  /* 0x0000521033077816 */ /* 0x000fe20000000008 */
[----:B------:R-:W0:Y:S01]  /*3b730*/  LDC R56, c[0x0][0x244] ;  /* 0x00009100ff387b82 */ /* 0x000e220000000800 */
[----:B------:R-:W-:Y:S02]  /*3b740*/  PRMT R5, R16, 0x5210, R0 ;  /* 0x0000521010057816 */ /* 0x000fe40000000000 */
[----:B------:R-:W-:Y:S01]  /*3b750*/  PRMT R4, R17, 0x5210, R2 ;  /* 0x0000521011047816 */ /* 0x000fe20000000002 */
[----:B------:R-:W-:Y:S01]  /*3b760*/  NOP ;  /* 0x0000000000007918 */ /* 0x000fe20000000000 */
[----:B-1----:R-:W-:Y:S04]  /*3b770*/  STL.64 [R1+0x80], R20 ;  /* 0x0000801401007387 */ /* 0x002fe80000100a00 */
[----:B------:R1:W-:Y:S04]  /*3b780*/  STL.64 [R1+0x88], R22 ;  /* 0x0000881601007387 */ /* 0x0003e80000100a00 */
        /* <DEDUP_REMOVED lines=8> */
[----:B------:R2:W-:Y:S01]  /*3b810*/  STSM.16.M88.4 [R57], R4 ;  /* 0x0000000439007844 */ /* 0x0005e20000000200 */
[----:B------:R-:W-:-:S03]  /*3b820*/  NOP ;  /* 0x0000000000007918 */ /* 0x000fc60000000000 */
[----:B------:R-:W1:Y:S04]  /*3b830*/  LDS.128 R36, [R57] ;  /* 0x0000000039247984 */ /* 0x000e680000000c00 */
[----:B------:R-:W4:Y:S04]  /*3b840*/  LDL.LU R35, [R1+0x3a0] ;  /* 0x0003a00001237983 */ /* 0x000f280000300800 */
[----:B------:R-:W4:Y:S01]  /*3b850*/  LDL.LU R32, [R1+0x518] ;  /* 0x0005180001207983 */ /* 0x000f220000300800 */
[----:B--2---:R-:W-:Y:S02]  /*3b860*/  PRMT R4, R14, 0x5210, R9 ;  /* 0x000052100e047816 */ /* 0x004fe40000000009 */
[----:B---3--:R-:W-:-:S02]  /*3b870*/  PRMT R6, R34, 0x5210, R10 ;  /* 0x0000521022067816 */ /* 0x008fc4000000000a */
[----:B------:R-:W-:Y:S02]  /*3b880*/  PRMT R5, R18, 0x5210, R11 ;  /* 0x0000521012057816 */ /* 0x000fe4000000000b */
[----:B------:R-:W2:Y:S04]  /*3b890*/  LDL.LU R18, [R1+0x50c] ;  /* 0x00050c0001127983 */ /* 0x000ea80000300800 */
[----:B------:R-:W3:Y:S04]  /*3b8a0*/  LDL.LU R13, [R1+0x4c0] ;  /* 0x0004c000010d7983 */ /* 0x000ee80000300800 */
[----:B------:R-:W3:Y:S04]  /*3b8b0*/  LDL.LU R33, [R1+0x4fc] ;  /* 0x0004fc0001217983 */ /* 0x000ee80000300800 */
[----:B-1----:R-:W-:Y:S04]  /*3b8c0*/  STL [R1+0x16f0], R36 ;  /* 0x0016f02401007387 */ /* 0x002fe80000100800 */
[----:B------:R-:W-:Y:S04]  /*3b8d0*/  STL [R1+0x16b8], R37 ;  /* 0x0016b82501007387 */ /* 0x000fe80000100800 */
[----:B------:R-:W-:Y:S04]  /*3b8e0*/  STL.64 [R1+0x16a8], R38 ;  /* 0x0016a82601007387 */ /* 0x000fe80000100a00 */
[----:B------:R-:W3:Y:S04]  /*3b8f0*/  LDL.LU R14, [R1+0x188] ;  /* 0x00018800010e7983 */ /* 0x000ee80000300800 */
[----:B------:R-:W3:Y:S01]  /*3b900*/  LDL.LU R34, [R1+0x190] ;  /* 0x0001900001227983 */ /* 0x000ee20000300800 */
[----:B----4-:R-:W-:-:S03]  /*3b910*/  LOP3.LUT R2, R15, 0xffff, RZ, 0xc0, !PT ;  /* 0x0000ffff0f027812 */ /* 0x010fc600078ec0ff */
[----:B------:R-:W4:Y:S01]  /*3b920*/  LDL.LU R15, [R1+0x18c] ;  /* 0x00018c00010f7983 */ /* 0x000f220000300800 */
[----:B------:R-:W-:Y:S01]  /*3b930*/  PRMT R7, R61, 0x5210, R12 ;  /* 0x000052103d077816 */ /* 0x000fe2000000000c */
[----:B------:R-:W-:-:S04]  /*3b940*/  NOP ;  /* 0x0000000000007918 */ /* 0x000fc80000000000 */
[----:B------:R1:W-:Y:S01]  /*3b950*/  STSM.16.M88.4 [R57], R4 ;  /* 0x0000000439007844 */ /* 0x0003e20000000200 */
[----:B------:R-:W-:Y:S01]  /*3b960*/  LOP3.LUT R0, R41, 0xffff, RZ, 0xc0, !PT ;  /* 0x0000ffff29007812 */ /* 0x000fe200078ec0ff */
[----:B------:R-:W0:Y:S01]  /*3b970*/  LDC R61, c[0x0][0x244] ;  /* 0x00009100ff3d7b82 */ /* 0x000e220000000800 */
[----:B------:R-:W-:Y:S01]  /*3b980*/  LOP3.LUT R3, R43, 0xffff, RZ, 0xc0, !PT ;  /* 0x0000ffff2b037812 */ /* 0x000fe200078ec0ff */
[----:B------:R-:W-:Y:S01]  /*3b990*/  NOP ;  /* 0x0000000000007918 */ /* 0x000fe20000000000 */
[----:B------:R-:W0:Y:S01]  /*3b9a0*/  LDS.128 R40, [R57] ;  /* 0x0000000039287984 */ /* 0x000e220000000c00 */
[----:B------:R-:W-:Y:S02]  /*3b9b0*/  LOP3.LUT R8, R29, 0xffff, RZ, 0xc0, !PT ;  /* 0x0000ffff1d087812 */ /* 0x000fe400078ec0ff */
[----:B-1----:R-:W-:Y:S02]  /*3b9c0*/  PRMT R4, R28, 0x4210, R2 ;  /* 0x000042101c047816 */ /* 0x002fe40000000002 */
[----:B------:R-:W-:-:S02]  /*3b9d0*/  PRMT R5, R22, 0x4210, R0 ;  /* 0x0000421016057816 */ /* 0x000fc40000000000 */
[----:B------:R-:W-:Y:S02]  /*3b9e0*/  PRMT R6, R16, 0x4210, R3 ;  /* 0x0000421010067816 */ /* 0x000fe40000000003 */
[----:B------:R-:W4:Y:S01]  /*3b9f0*/  LDL.LU R16, [R1+0x198] ;  /* 0x0001980001107983 */ /* 0x000f220000300800 */
[----:B------:R-:W-:Y:S01]  /*3ba00*/  PRMT R7, R17, 0x4210, R8 ;  /* 0x0000421011077816 */ /* 0x000fe20000000008 */
[----:B------:R-:W-:-:S04]  /*3ba10*/  NOP ;  /* 0x0000000000007918 */ /* 0x000fc80000000000 */
[----:B------:R1:W-:Y:S01]  /*3ba20*/  STSM.16.M88.4 [R57], R4 ;  /* 0x0000000439007844 */ /* 0x0003e20000000200 */
[----:B------:R-:W-:Y:S02]  /*3ba30*/  LOP3.LUT R10, R23, 0xffff, RZ, 0xc0, !PT ;  /* 0x0000ffff170a7812 */ /* 0x000fe400078ec0ff */
[----:B------:R-:W-:Y:S01]  /*3ba40*/  LOP3.LUT R9, R20, 0xffff, RZ, 0xc0, !PT ;  /* 0x0000ffff14097812 */ /* 0x000fe200078ec0ff */
[----:B------:R-:W4:Y:S01]  /*3ba50*/  LDL.LU R17, [R1+0x19c] ;  /* 0x00019c0001117983 */ /* 0x000f220000300800 */
[----:B------:R-:W-:Y:S01]  /*3ba60*/  LOP3.LUT R11, R21, 0xffff, RZ, 0xc0, !PT ;  /* 0x0000ffff150b7812 */ /* 0x000fe200078ec0ff */
[----:B------:R-:W-:Y:S02]  /*3ba70*/  NOP ;  /* 0x0000000000007918 */ /* 0x000fe40000000000 */
[----:B------:R-:W3:Y:S04]  /*3ba80*/  LDS.128 R20, [R57] ;  /* 0x0000000039147984 */ /* 0x000ee80000000c00 */
[----:B0-----:R-:W-:Y:S04]  /*3ba90*/  STL.64 [R1+0x16b0], R40 ;  /* 0x0016b02801007387 */ /* 0x001fe80000100a00 */
[----:B------:R-:W-:Y:S01]  /*3baa0*/  STL.64 [R1+0x16a0], R42 ;  /* 0x0016a02a01007387 */ /* 0x000fe20000100a00 */
[----:B------:R-:W-:-:S02]  /*3bab0*/  LOP3.LUT R12, R35, 0xffff, RZ, 0xc0, !PT ;  /* 0x0000ffff230c7812 */ /* 0x000fc400078ec0ff */
[----:B-1----:R-:W-:Y:S02]  /*3bac0*/  PRMT R4, R32, 0x4210, R10 ;  /* 0x0000421020047816 */ /* 0x002fe4000000000a */
[----:B--2---:R-:W-:Y:S02]  /*3bad0*/  PRMT R5, R18, 0x4210, R9 ;  /* 0x0000421012057816 */ /* 0x004fe40000000009 */
[----:B------:R-:W2:Y:S01]  /*3bae0*/  LDL.LU R18, [R1+0x194] ;  /* 0x0001940001127983 */ /* 0x000ea20000300800 */
[----:B---3--:R-:W-:-:S03]  /*3baf0*/  PRMT R6, R13, 0x4210, R11 ;  /* 0x000042100d067816 */ /* 0x008fc6000000000b */
[----:B------:R-:W-:Y:S01]  /*3bb00*/  STL.64 [R1+0xb0], R20 ;  /* 0x0000b01401007387 */ /* 0x000fe20000100a00 */
[----:B------:R-:W-:Y:S01]  /*3bb10*/  PRMT R7, R33, 0x4210, R12 ;  /* 0x0000421021077816 */ /* 0x000fe2000000000c */
[----:B------:R-:W-:Y:S02]  /*3bb20*/  NOP ;  /* 0x0000000000007918 */ /* 0x000fe40000000000 */
[----:B------:R-:W-:Y:S04]  /*3bb30*/  STL.64 [R1+0xb8], R22 ;  /* 0x0000b81601007387 */ /* 0x000fe80000100a00 */
[----:B------:R-:W3:Y:S04]  /*3bb40*/  LDL.LU R26, [R1+0x528] ;  /* 0x00052800011a7983 */ /* 0x000ee80000300800 */
[----:B------:R-:W3:Y:S04]  /*3bb50*/  LDL.LU R27, [R1+0x51c] ;  /* 0x00051c00011b7983 */ /* 0x000ee80000300800 */
[----:B------:R-:W3:Y:S04]  /*3bb60*/  LDL.LU R25, [R1+0x4f8] ;  /* 0x0004f80001197983 */ /* 0x000ee80000300800 */
[----:B------:R0:W-:Y:S01]  /*3bb70*/  STSM.16.M88.4 [R57], R4 ;  /* 0x0000000439007844 */ /* 0x0001e20000000200 */
[----:B------:R-:W-:-:S03]  /*3bb80*/  NOP ;  /* 0x0000000000007918 */ /* 0x000fc60000000000 */
[----:B------:R-:W3:Y:S04]  /*3bb90*/  LDL.LU R24, [R1+0x4ec] ;  /* 0x0004ec0001187983 */ /* 0x000ee80000300800 */
[----:B------:R-:W3:Y:S04]  /*3bba0*/  LDL.LU R29, [R1+0x558] ;  /* 0x00055800011d7983 */ /* 0x000ee80000300800 */
[----:B------:R-:W3:Y:S01]  /*3bbb0*/  LDL.LU R13, [R1+0x54c] ;  /* 0x00054c00010d7983 */ /* 0x000ee20000300800 */
[----:B0-----:R-:W-:Y:S02]  /*3bbc0*/  PRMT R5, R14, 0x5210, R0 ;  /* 0x000052100e057816 */ /* 0x001fe40000000000 */
[----:B----4-:R-:W-:Y:S01]  /*3bbd0*/  PRMT R6, R15, 0x5210, R3 ;  /* 0x000052100f067816 */ /* 0x010fe20000000003 */
[----:B------:R-:W0:Y:S04]  /*3bbe0*/  LDS.128 R20, [R57] ;  /* 0x0000000039147984 */ /* 0x000e280000000c00 */
[----:B------:R-:W4:Y:S04]  /*3bbf0*/  LDL.LU R14, [R1+0x52c] ;  /* 0x00052c00010e7983 */ /* 0x000f280000300800 */
[----:B------:R-:W4:Y:S04]  /*3bc00*/  LDL.LU R15, [R1+0x524] ;  /* 0x00052400010f7983 */ /* 0x000f280000300800 */
[----:B0-----:R-:W-:Y:S04]  /*3bc10*/  STL.64 [R1+0x70], R20 ;  /* 0x0000701401007387 */ /* 0x001fe80000100a00 */
[----:B------:R0:W-:Y:S04]  /*3bc20*/  STL.64 [R1+0x78], R22 ;  /* 0x0000781601007387 */ /* 0x0001e80000100a00 */
[----:B------:R-:W4:Y:S04]  /*3bc30*/  LDL.LU R28, [R1+0x3d4] ;  /* 0x0003d400011c7983 */ /* 0x000f280000300800 */
[----:B0-----:R-:W4:Y:S04]  /*3bc40*/  LDL.LU R22, [R1+0x3d0] ;  /* 0x0003d00001167983 */ /* 0x001f280000300800 */
[----:B------:R-:W4:Y:S04]  /*3bc50*/  LDL.LU R23, [R1+0x3c0] ;  /* 0x0003c00001177983 */ /* 0x000f280000300800 */
[----:B------:R-:W4:Y:S01]  /*3bc60*/  LDL.LU R20, [R1+0x3bc] ;  /* 0x0003bc0001147983 */ /* 0x000f220000300800 */
[----:B------:R-:W-:Y:S01]  /*3bc70*/  PRMT R4, R34, 0x5210, R2 ;  /* 0x0000521022047816 */ /* 0x000fe20000000002 */
[----:B------:R-:W-:Y:S01]  /*3bc80*/  NOP ;  /* 0x0000000000007918 */ /* 0x000fe20000000000 */
[----:B------:R-:W-:Y:S01]  /*3bc90*/  PRMT R7, R53, 0x5210, R8 ;  /* 0x0000521035077816 */ /* 0x000fe20000000008 */
[----:B------:R-:W4:Y:S04]  /*3bca0*/  LDL.LU R21, [R1+0x588] ;  /* 0x0005880001157983 */ /* 0x000f280000300800 */
[----:B------:R0:W-:Y:S01]  /*3bcb0*/  STSM.16.M88.4 [R57], R4 ;  /* 0x0000000439007844 */ /* 0x0001e20000000200 */
[----:B------:R-:W-:-:S03]  /*3bcc0*/  NOP ;  /* 0x0000000000007918 */ /* 0x000fc60000000000 */
[----:B------:R-:W1:Y:S01]  /*3bcd0*/  LDS.128 R32, [R57] ;  /* 0x0000000039207984 */ /* 0x000e620000000c00 */
[----:B0-----:R-:W-:Y:S02]  /*3bce0*/  PRMT R5, R16, 0x5210, R9 ;  /* 0x0000521010057816 */ /* 0x001fe40000000009 */
[----:B------:R-:W-:Y:S01]  /*3bcf0*/  PRMT R4, R17, 0x5210, R10 ;  /* 0x0000521011047816 */ /* 0x000fe2000000000a */
[----:B------:R-:W4:Y:S04]  /*3bd00*/  LDL.LU R16, [R1+0x57c] ;  /* 0x00057c0001107983 */ /* 0x000f280000300800 */
[----:B------:R-:W4:Y:S01]  /*3bd10*/  LDL.LU R17, [R1+0x56c] ;  /* 0x00056c0001117983 */ /* 0x000f220000300800 */
[----:B------:R-:W-:Y:S02]  /*3bd20*/  PRMT R7, R55, 0x5210, R12 ;  /* 0x0000521037077816 */ /* 0x000fe4000000000c */
[----:B--2---:R-:W-:Y:S01]  /*3bd30*/  PRMT R6, R18, 0x5210, R11 ;  /* 0x0000521012067816 */ /* 0x004fe2000000000b */
[----:B------:R-:W-:Y:S01]  /*3bd40*/  NOP ;  /* 0x0000000000007918 */ /* 0x000fe20000000000 */
[----:B------:R-:W2:Y:S04]  /*3bd50*/  LDL.LU R18, [R1+0x578] ;  /* 0x0005780001127983 */ /* 0x000ea80000300800 */
[----:B-1----:R-:W-:Y:S04]  /*3bd60*/  STL.64 [R1+0x1698], R32 ;  /* 0x0016982001007387 */ /* 0x002fe80000100a00 */
[----:B------:R0:W-:Y:S01]  /*3bd70*/  STSM.16.M88.4 [R57], R4 ;  /* 0x0000000439007844 */ /* 0x0001e20000000200 */
[----:B---3--:R-:W-:-:S03]  /*3bd80*/  LOP3.LUT R3, R27, 0xffff, RZ, 0xc0, !PT ;  /* 0x0000ffff1b037812 */ /* 0x008fc600078ec0ff */
[----:B------:R-:W-:Y:S01]  /*3bd90*/  STL.64 [R1+0x1690], R34 ;  /* 0x0016902201007387 */ /* 0x000fe20000100a00 */
[----:B------:R-:W-:Y:S02]  /*3bda0*/  LOP3.LUT R2, R25, 0xffff, RZ, 0xc0, !PT ;  /* 0x0000ffff19027812 */ /* 0x000fe400078ec0ff */
[----:B------:R-:W-:Y:S02]  /*3bdb0*/  LOP3.LUT R0, R26, 0xffff, RZ, 0xc0, !PT ;  /* 0x0000ffff1a007812 */ /* 0x000fe400078ec0ff */
[----:B------:R-:W-:Y:S01]  /*3bdc0*/  LOP3.LUT R8, R24, 0xffff, RZ, 0xc0, !PT ;  /* 0x0000ffff18087812 */ /* 0x000fe200078ec0ff */
[----:B------:R-:W-:Y:S01]  /*3bdd0*/  NOP ;  /* 0x0000000000007918 */ /* 0x000fe20000000000 */
[----:B------:R-:W1:Y:S01]  /*3bde0*/  LDS.128 R24, [R57] ;  /* 0x0000000039187984 */ /* 0x000e620000000c00 */
[----:B0-----:R-:W-:-:S03]  /*3bdf0*/  PRMT R5, R13, 0x4210, R3 ;  /* 0x000042100d057816 */ /* 0x001fc60000000003 */
[----:B------:R-:W3:Y:S01]  /*3be00*/  LDL.LU R13, [R1+0x1a0] ;  /* 0x0001a000010d7983 */ /* 0x000ee20000300800 */
[----:B----4-:R-:W-:-:S03]  /*3be10*/  PRMT R6, R14, 0x4210, R2 ;  /* 0x000042100e067816 */ /* 0x010fc60000000002 */
[----:B------:R-:W4:Y:S01]  /*3be20*/  LDL.LU R14, [R1+0x1a8] ;  /* 0x0001a800010e7983 */ /* 0x000f220000300800 */
[----:B------:R-:W-:-:S03]  /*3be30*/  PRMT R7, R15, 0x4210, R8 ;  /* 0x000042100f077816 */ /* 0x000fc60000000008 */
[----:B------:R-:W4:Y:S04]  /*3be40*/  LDL.LU R15, [R1+0x1a4] ;  /* 0x0001a400010f7983 */ /* 0x000f280000300800 */
[----:B-1----:R-:W-:Y:S04]  /*3be50*/  STL.64 [R1+0x60], R24 ;  /* 0x0000601801007387 */ /* 0x002fe80000100a00 */
[----:B------:R-:W-:Y:S01]  /*3be60*/  STL.64 [R1+0x68], R26 ;  /* 0x0000681a01007387 */ /* 0x000fe20000100a00 */
[----:B------:R-:W-:-:S03]  /*3be70*/  LOP3.LUT R52, R28, 0xffff, RZ, 0xc0, !PT ;  /* 0x0000ffff1c347812 */ /* 0x000fc600078ec0ff */
[----:B------:R-:W4:Y:S01]  /*3be80*/  LDL.LU R28, [R1+0x1b0] ;  /* 0x0001b000011c7983 */ /* 0x000f220000300800 */
[----:B------:R-:W-:-:S03]  /*3be90*/  LOP3.LUT R54, R23, 0xffff, RZ, 0xc0, !PT ;  /* 0x0000ffff17367812 */ /* 0x000fc600078ec0ff */
[----:B------:R-:W4:Y:S01]  /*3bea0*/  LDL.LU R23, [R1+0x1b4] ;  /* 0x0001b40001177983 */ /* 0x000f220000300800 */
[----:B------:R-:W-:Y:S02]  /*3beb0*/  LOP3.LUT R53, R22, 0xffff, RZ, 0xc0, !PT ;  /* 0x0000ffff16357812 */ /* 0x000fe400078ec0ff */
[----:B------:R-:W-:Y:S01]  /*3bec0*/  LOP3.LUT R55, R20, 0xffff, RZ, 0xc0, !PT ;  /* 0x0000ffff14377812 */ /* 0x000fe200078ec0ff */
[----:B------:R-:W4:Y:S04]  /*3bed0*/  LDL.LU R22, [R1+0x1ac] ;  /* 0x0001ac0001167983 */ /* 0x000f280000300800 */
[----:B------:R-:W4:Y:S01]  /*3bee0*/  LDL.LU R20, [R1] ;  /* 0x0000000001147983 */ /* 0x000f220000300800 */
[----:B------:R-:W-:Y:S01]  /*3bef0*/  PRMT R4, R29, 0x4210, R0 ;  /* 0x000042101d047816 */ /* 0x000fe20000000000 */
[----:B------:R-:W-:-:S04]  /*3bf00*/  NOP ;  /* 0x0000000000007918 */ /* 0x000fc80000000000 */
[----:B------:R0:W-:Y:S02]  /*3bf10*/  STSM.16.M88.4 [R57], R4 ;  /* 0x0000000439007844 */ /* 0x0001e40000000200 */
[----:B0-----:R-:W-:Y:S01]  /*3bf20*/  PRMT R4, R21, 0x4210, R52 ;  /* 0x0000421015047816 */ /* 0x001fe20000000034 */
[----:B------:R-:W-:Y:S01]  /*3bf30*/  IMAD.MOV.U32 R21, RZ, RZ, R19 ;  /* 0x000000ffff157224 */ /* 0x000fe200078e0013 */
[----:B------:R-:W-:Y:S02]  /*3bf40*/  PRMT R5, R16, 0x4210, R53 ;  /* 0x0000421010057816 */ /* 0x000fe40000000035 */
[----:B------:R-:W-:Y:S02]  /*3bf50*/  PRMT R6, R17, 0x4210, R54 ;  /* 0x0000421011067816 */ /* 0x000fe40000000036 */
[----:B--2---:R-:W-:Y:S01]  /*3bf60*/  PRMT R7, R18, 0x4210, R55 ;  /* 0x0000421012077816 */ /* 0x004fe20000000037 */
[----:B------:R-:W-:Y:S01]  /*3bf70*/  NOP ;  /* 0x0000000000007918 */ /* 0x000fe20000000000 */
[----:B------:R-:W0:Y:S01]  /*3bf80*/  LDS.128 R16, [R57] ;  /* 0x0000000039107984 */ /* 0x000e220000000c00 */
[----:B------:R-:W-:-:S03]  /*3bf90*/  NOP ;  /* 0x0000000000007918 */ /* 0x000fc60000000000 */
[----:B------:R3:W-:Y:S02]  /*3bfa0*/  STSM.16.M88.4 [R57], R4 ;  /* 0x0000000439007844 */ /* 0x0007e40000000200 */
[----:B---3--:R-:W-:Y:S02]  /*3bfb0*/  PRMT R4, R13, 0x5210, R0 ;  /* 0x000052100d047816 */ /* 0x008fe40000000000 */
[----:B----4-:R-:W-:Y:S02]  /*3bfc0*/  PRMT R6, R14, 0x5210, R2 ;  /* 0x000052100e067816 */ /* 0x010fe40000000002 */
[----:B------:R-:W-:Y:S01]  /*3bfd0*/  PRMT R5, R15, 0x5210, R3 ;  /* 0x000052100f057816 */ /* 0x000fe20000000003 */
[----:B------:R-:W-:Y:S01]  /*3bfe0*/  NOP ;  /* 0x0000000000007918 */ /* 0x000fe20000000000 */
[----:B------:R-:W1:Y:S01]  /*3bff0*/  LDS.128 R12, [R57] ;  /* 0x00000000390c7984 */ /* 0x000e620000000c00 */
[----:B------:R-:W-:Y:S01]  /*3c000*/  PRMT R7, R58, 0x5210, R8 ;  /* 0x000052103a077816 */ /* 0x000fe20000000008 */
[----:B------:R-:W-:-:S04]  /*3c010*/  NOP ;  /* 0x0000000000007918 */ /* 0x000fc80000000000 */
[----:B------:R2:W-:Y:S01]  /*3c020*/  STSM.16.M88.4 [R57], R4 ;  /* 0x0000000439007844 */ /* 0x0005e20000000200 */
[----:B------:R-:W-:-:S03]  /*3c030*/  NOP ;  /* 0x0000000000007918 */ /* 0x000fc60000000000 */
[----:B0-----:R-:W-:Y:S04]  /*3c040*/  STL.64 [R1+0x1688], R16 ;  /* 0x0016881001007387 */ /* 0x001fe80000100a00 */
[----:B------:R0:W-:Y:S04]  /*3c050*/  STL [R1+0x1670], R18 ;  /* 0x0016701201007387 */ /* 0x0001e80000100800 */
[----:B------:R-:W3:Y:S01]  /*3c060*/  LDS.128 R8, [R57] ;  /* 0x0000000039087984 */ /* 0x000ee20000000c00 */
[----:B--2---:R-:W2:Y:S03]  /*3c070*/  LDC R5, c[0x0][0x244] ;  /* 0x00009100ff057b82 */ /* 0x004ea60000000800 */
[----:B0-----:R-:W4:Y:S05]  /*3c080*/  LDL.LU R18, [R1+0x8d4] ;  /* 0x0008d40001127983 */ /* 0x001f2a0000300800 */
[----:B------:R-:W0:Y:S01]  /*3c090*/  LDC R6, c[0x0][0x244] ;  /* 0x00009100ff067b82 */ /* 0x000e220000000800 */
[----:B------:R1:W-:Y:S01]  /*3c0a0*/  STL [R1+0x1660], R19 ;  /* 0x0016601301007387 */ /* 0x0003e20000100800 */
[----:B------:R-:W-:-:S06]  /*3c0b0*/  PRMT R52, R28, 0x5210, R52 ;  /* 0x000052101c347816 */ /* 0x000fcc0000000034 */
[----:B------:R-:W0:Y:S01]  /*3c0c0*/  LDC R4, c[0x0][0x244] ;  /* 0x00009100ff047b82 */ /* 0x000e220000000800 */
[----:B-1----:R-:W2:Y:S01]  /*3c0d0*/  LDL.LU R19, [R1+0xb78] ;  /* 0x000b780001137983 */ /* 0x002ea20000300800 */
[----:B------:R-:W-:-:S03]  /*3c0e0*/  PRMT R53, R23, 0x5210, R53 ;  /* 0x0000521017357816 */ /* 0x000fc60000000035 */
[----:B------:R-:W-:Y:S04]  /*3c0f0*/  STL.64 [R1+0x1680], R12 ;  /* 0x0016800c01007387 */ /* 0x000fe80000100a00 */
[----:B------:R-:W-:Y:S04]  /*3c100*/  STL.64 [R1+0x1668], R14 ;  /* 0x0016680e01007387 */ /* 0x000fe80000100a00 */
[----:B------:R-:W4:Y:S01]  /*3c110*/  LDL.LU R23, [R1+0x50] ;  /* 0x0000500001177983 */ /* 0x000f220000300800 */
[----:B------:R-:W-:-:S03]  /*3c120*/  PRMT R55, R20, 0x5210, R55 ;  /* 0x0000521014377816 */ /* 0x000fc60000000037 */
[----:B------:R-:W4:Y:S04]  /*3c130*/  LDL.LU R20, [R1+0x30] ;  /* 0x0000300001147983 */ /* 0x000f280000300800 */
[----:B------:R-:W4:Y:S04]  /*3c140*/  LDL R24, [R1+0xb80] ;  /* 0x000b800001187983 */ /* 0x000f280000100800 */
[----:B------:R-:W4:Y:S04]  /*3c150*/  LDL R28, [R1+0xb7c] ;  /* 0x000b7c00011c7983 */ /* 0x000f280000100800 */
[----:B------:R-:W4:Y:S04]  /*3c160*/  LDL R29, [R1+0xb84] ;  /* 0x000b8400011d7983 */ /* 0x000f280000100800 */
[----:B------:R-:W4:Y:S04]  /*3c170*/  LDL R25, [R1+0xb88] ;  /* 0x000b880001197983 */ /* 0x000f280000100800 */
[----:B------:R-:W4:Y:S04]  /*3c180*/  LDL R36, [R1+0xb8c] ;  /* 0x000b8c0001247983 */ /* 0x000f280000100800 */
[----:B------:R-:W4:Y:S04]  /*3c190*/  LDL R37, [R1+0xb94] ;  /* 0x000b940001257983 */ /* 0x000f280000100800 */
[----:B---3--:R-:W-:Y:S04]  /*3c1a0*/  STL.64 [R1+0x1678], R8 ;  /* 0x0016780801007387 */ /* 0x008fe80000100a00 */
[----:B------:R1:W-:Y:S04]  /*3c1b0*/  STL [R1+0x165c], R11 ;  /* 0x00165c0b01007387 */ /* 0x0003e80000100800 */
[----:B-1----:R-:W3:Y:S01]  /*3c1c0*/  LDL.LU R11, [R1+0xb90] ;  /* 0x000b9000010b7983 */ /* 0x002ee20000300800 */
[----:B------:R-:W-:Y:S01]  /*3c1d0*/  PRMT R54, R22, 0x5210, R54 ;  /* 0x0000521016367816 */ /* 0x000fe20000000036 */
[----:B------:R-:W-:-:S04]  /*3c1e0*/  NOP ;  /* 0x0000000000007918 */ /* 0x000fc80000000000 */
[----:B------:R1:W-:Y:S02]  /*3c1f0*/  STSM.16.M88.4 [R57], R52 ;  /* 0x0000003439007844 */ /* 0x0003e40000000200 */
[----:B-1----:R-:W1:Y:S01]  /*3c200*/  LDC R55, c[0x0][0x244] ;  /* 0x00009100ff377b82 */ /* 0x002e620000000800 */
[----:B------:R-:W-:Y:S01]  /*3c210*/  NOP ;  /* 0x0000000000007918 */ /* 0x000fe20000000000 */
[----:B--2---:R-:W-:Y:S01]  /*3c220*/  IMAD R0, R19, UR4, RZ ;  /* 0x0000000413007c24 */ /* 0x004fe2000f8e02ff */
[----:B------:R-:W-:-:S04]  /*3c230*/  ULDC.64 UR4, c[0x0][0x220] ;  /* 0x0000880000047ab9 */ /* 0x000fc80000000a00 */
[----:B------:R-:W-:Y:S01]  /*3c240*/  IADD3 R48, P1, R0, UR4, RZ ;  /* 0x0000000400307c10 */ /* 0x000fe2000ff3e0ff */
[----:B------:R-:W-:-:S03]  /*3c250*/  ULDC UR4, c[0x0][0x248] ;  /* 0x0000920000047ab9 */ /* 0x000fc60000000800 */
[----:B------:R-:W-:Y:S02]  /*3c260*/  LEA.HI.X.SX32 R7, R0, UR5, 0x1, P1 ;  /* 0x0000000500077c11 */ /* 0x000fe400088f0eff */
[----:B------:R-:W-:Y:S01]  /*3c270*/  ISETP.GE.AND P1, PT, R19, UR6, PT ;  /* 0x0000000613007c0c */ /* 0x000fe2000bf26270 */
[C---:B----4-:R-:W-:Y:S01]  /*3c280*/  IMAD R13, R18.reuse, UR4, RZ ;  /* 0x00000004120d7c24 */ /* 0x050fe2000f8e02ff */
[----:B------:R-:W-:Y:S01]  /*3c290*/  ULDC.64 UR4, c[0x0][0x220] ;  /* 0x0000880000047ab9 */ /* 0x000fe20000000a00 */
[----:B------:R-:W-:Y:S01]  /*3c2a0*/  IMAD R5, R5, 0x20, R0 ;  /* 0x0000002005057824 */ /* 0x000fe200078e0200 */
[----:B------:R-:W-:Y:S01]  /*3c2b0*/  ISETP.LT.AND P1, PT, R18, UR29, !P1 ;  /* 0x0000001d12007c0c */ /* 0x000fe2000cf21270 */
[----:B------:R-:W-:Y:S01]  /*3c2c0*/  ULDC UR6, c[0x0][0x22c] ;  /* 0x00008b0000067ab9 */ /* 0x000fe20000000800 */
[----:B------:R-:W-:Y:S01]  /*3c2d0*/  SHF.R.S32.HI R12, RZ, 0x1f, R13 ;  /* 0x0000001fff0c7819 */ /* 0x000fe2000001140d */
[----:B------:R-:W-:Y:S01]  /*3c2e0*/  ULDC UR29, c[0x0][0x248] ;  /* 0x00009200001d7ab9 */ /* 0x000fe20000000800 */
[----:B------:R-:W-:-:S02]  /*3c2f0*/  IADD3 R2, P2, R13, R48, RZ ;  /* 0x000000300d027210 */ /* 0x000fc40007f5e0ff */
[----:B------:R-:W-:-:S03]  /*3c300*/  PRMT R0, R23, 0x7770, RZ ;  /* 0x0000777017007816 */ /* 0x000fc600000000ff */
[----:B------:R-:W-:Y:S01]  /*3c310*/  IMAD.X R3, R12, 0x1, R7, P2 ;  /* 0x000000010c037824 */ /* 0x000fe200010e0607 */
[----:B------:R-:W-:-:S04]  /*3c320*/  IADD3 R49, P2, R5, UR4, RZ ;  /* 0x0000000405317c10 */ /* 0x000fc8000ff5e0ff */
[----:B------:R0:W-:Y:S01]  /*3c330*/  @P1 STG.E.U8 desc[UR20][R2.64], R0 ;  /* 0x0000000002001986 */ /* 0x0001e2000c101114 */
[----:B------:R-:W-:Y:S01]  /*3c340*/  ISETP.GE.AND P1, PT, R18, UR7, PT ;  /* 0x0000000712007c0c */ /* 0x000fe2000bf26270 */
[----:B0-----:R-:W-:Y:S01]  /*3c350*/  IMAD R3, R6, 0x20, R5 ;  /* 0x0000002006037824 */ /* 0x001fe200078e0205 */
[----:B------:R-:W-:Y:S01]  /*3c360*/  LEA.HI.X.SX32 R5, R5, UR5, 0x1, P2 ;  /* 0x0000000505057c11 */ /* 0x000fe200090f0eff */
[----:B------:R-:W-:-:S03]  /*3c370*/  ULDC.64 UR4, c[0x0][0x220] ;  /* 0x0000880000047ab9 */ /* 0x000fc60000000a00 */
[----:B------:R-:W-:Y:S01]  /*3c380*/  IADD3 R2, P3, R3, UR4, RZ ;  /* 0x0000000403027c10 */ /* 0x000fe2000ff7e0ff */
[----:B------:R-:W-:Y:S01]  /*3c390*/  IMAD R0, R4, 0x20, R3 ;  /* 0x0000002004007824 */ /* 0x000fe200078e0203 */
[----:B------:R-:W-:Y:S01]  /*3c3a0*/  ISETP.LT.AND P5, PT, R37, UR24, !P1 ;  /* 0x0000001825007c0c */ /* 0x000fe2000cfa1270 */
[----:B------:R-:W-:Y:S01]  /*3c3b0*/  ULDC UR24, c[0x0][0x248] ;  /* 0x0000920000187ab9 */ /* 0x000fe20000000800 */
[----:B------:R-:W-:Y:S01]  /*3c3c0*/  LEA.HI.X.SX32 R3, R3, UR5, 0x1, P3 ;  /* 0x0000000503037c11 */ /* 0x000fe200098f0eff */
[----:B------:R-:W-:Y:S01]  /*3c3d0*/  ULDC.64 UR4, c[0x0][0x220] ;  /* 0x0000880000047ab9 */ /* 0x000fe20000000a00 */
[C---:B------:R-:W-:Y:S02]  /*3c3e0*/  IADD3 R52, P3, R13.reuse, R2, RZ ;  /* 0x000000020d347210 */ /* 0x040fe40007f7e0ff */
[----:B------:R-:W-:Y:S02]  /*3c3f0*/  IADD3 R50, P4, R13, R49, RZ ;  /* 0x000000310d327210 */ /* 0x000fe40007f9e0ff */
[----:B---3--:R-:W-:Y:S01]  /*3c400*/  ISETP.LT.AND P2, PT, R11, UR22, !P1 ;  /* 0x000000160b007c0c */ /* 0x008fe2000cf41270 */
[----:B------:R-:W-:Y:S01]  /*3c410*/  IMAD.X R53, R12, 0x1, R3, P3 ;  /* 0x000000010c357824 */ /* 0x000fe200018e0603 */
[----:B------:R-:W-:Y:S01]  /*3c420*/  IADD3 R6, P3, R0, UR4, RZ ;  /* 0x0000000400067c10 */ /* 0x000fe2000ff7e0ff */
[----:B------:R-:W-:Y:S01]  /*3c430*/  IMAD.X R51, R12, 0x1, R5, P4 ;  /* 0x000000010c337824 */ /* 0x000fe200020e0605 */
[----:B------:R-:W-:Y:S01]  /*3c440*/  PRMT R4, R23, 0x7771, RZ ;  /* 0x0000777117047816 */ /* 0x000fe200000000ff */
[----:B-1----:R-:W-:Y:S01]  /*3c450*/  IMAD R55, R55, 0x20, R0 ;  /* 0x0000002037377824 */ /* 0x002fe200078e0200 */
[----:B------:R-:W-:Y:S01]  /*3c460*/  PRMT R54, R23, 0x7772, RZ ;  /* 0x0000777217367816 */ /* 0x000fe200000000ff */
[----:B------:R-:W-:Y:S01]  /*3c470*/  ULDC UR22, c[0x0][0x248] ;  /* 0x0000920000167ab9 */ /* 0x000fe20000000800 */
[----:B------:R-:W-:Y:S01]  /*3c480*/  LEA.HI.X.SX32 R0, R0, UR5, 0x1, P3 ;  /* 0x0000000500007c11 */ /* 0x000fe200098f0eff */
[----:B------:R-:W-:Y:S01]  /*3c490*/  ULDC.64 UR4, c[0x0][0x220] ;  /* 0x0000880000047ab9 */ /* 0x000fe20000000a00 */
[----:B------:R0:W-:Y:S01]  /*3c4a0*/  @P5 STG.E.U8 desc[UR20][R50.64], R4 ;  /* 0x0000000432005986 */ /* 0x0001e2000c101114 */
[----:B------:R-:W-:Y:S01]  /*3c4b0*/  ISETP.LT.AND P5, PT, R36, UR18, !P1 ;  /* 0x0000001224007c0c */ /* 0x000fe2000cfa1270 */
[----:B------:R-:W-:Y:S01]  /*3c4c0*/  IMAD R56, R56, 0x20, R55 ;  /* 0x0000002038387824 */ /* 0x000fe200078e0237 */
[----:B------:R-:W-:Y:S01]  /*3c4d0*/  PRMT R58, R20, 0x7770, RZ ;  /* 0x00007770143a7816 */ /* 0x000fe200000000ff */
[----:B------:R1:W-:Y:S01]  /*3c4e0*/  @P2 STG.E.U8 desc[UR20][R52.64], R54 ;  /* 0x0000003634002986 */ /* 0x0003e2000c101114 */
[----:B------:R-:W-:Y:S01]  /*3c4f0*/  ISETP.LT.AND P2, PT, R25, UR16, !P1 ;  /* 0x0000001019007c0c */ /* 0x000fe2000cf41270 */
[----:B------:R-:W-:Y:S01]  /*3c500*/  ULDC UR16, c[0x0][0x248] ;  /* 0x0000920000107ab9 */ /* 0x000fe20000000800 */
[----:B------:R-:W-:Y:S01]  /*3c510*/  ULDC UR18, c[0x0][0x248] ;  /* 0x0000920000127ab9 */ /* 0x000fe20000000800 */
[----:B0-----:R-:W-:-:S02]  /*3c520*/  IADD3 R4, P3, R55, UR4, RZ ;  /* 0x0000000437047c10 */ /* 0x001fc4000ff7e0ff */
[----:B------:R-:W-:Y:S02]  /*3c530*/  IADD3 R50, P4, R13, R6, RZ ;  /* 0x000000060d327210 */ /* 0x000fe40007f9e0ff */
[----:B------:R-:W-:Y:S01]  /*3c540*/  LEA.HI.X.SX32 R55, R55, UR5, 0x1, P3 ;  /* 0x0000000537377c11 */ /* 0x000fe200098f0eff */
[----:B------:R-:W-:Y:S01]  /*3c550*/  ULDC.64 UR4, c[0x0][0x220] ;  /* 0x0000880000047ab9 */ /* 0x000fe20000000a00 */
[----:B-1----:R-:W-:Y:S01]  /*3c560*/  IADD3 R52, P3, R13, R4, RZ ;  /* 0x000000040d347210 */ /* 0x002fe20007f7e0ff */
[C---:B------:R-:W-:Y:S01]  /*3c570*/  IMAD.X R51, R12.reuse, 0x1, R0, P4 ;  /* 0x000000010c337824 */ /* 0x040fe200020e0600 */
[----:B------:R-:W-:Y:S02]  /*3c580*/  PRMT R54, R23, 0x7773, RZ ;  /* 0x0000777317367816 */ /* 0x000fe400000000ff */
[----:B------:R-:W2:Y:S01]  /*3c590*/  LDL.LU R23, [R1+0x170] ;  /* 0x0001700001177983 */ /* 0x000ea20000300800 */
[----:B------:R-:W-:-:S03]  /*3c5a0*/  IMAD.X R53, R12, 0x1, R55, P3 ;  /* 0x000000010c357824 */ /* 0x000fc600018e0637 */
[----:B------:R0:W-:Y:S01]  /*3c5b0*/  @P5 STG.E.U8 desc[UR20][R50.64], R54 ;  /* 0x0000003632005986 */ /* 0x0001e2000c101114 */
[----:B------:R-:W-:Y:S01]  /*3c5c0*/  ISETP.LT.AND P4, PT, R29, UR14, !P1 ;  /* 0x0000000e1d007c0c */ /* 0x000fe2000cf81270 */
[----:B------:R-:W-:Y:S02]  /*3c5d0*/  ULDC UR14, c[0x0][0x248] ;  /* 0x00009200000e7ab9 */ /* 0x000fe40000000800 */
[----:B------:R1:W-:Y:S01]  /*3c5e0*/  @P2 STG.E.U8 desc[UR20][R52.64], R58 ;  /* 0x0000003a34002986 */ /* 0x0003e2000c101114 */
[----:B0-----:R-:W-:Y:S01]  /*3c5f0*/  IADD3 R50, P3, R56, UR4, RZ ;  /* 0x0000000438327c10 */ /* 0x001fe2000ff7e0ff */
[----:B-1----:R-:W-:-:S03]  /*3c600*/  IMAD R52, R59, 0x20, R56 ;  /* 0x000000203b347824 */ /* 0x002fc600078e0238 */
[----:B------:R-:W-:Y:S01]  /*3c610*/  LEA.HI.X.SX32 R56, R56, UR5, 0x1, P3 ;  /* 0x0000000538387c11 */ /* 0x000fe200098f0eff */
[----:B------:R-:W-:Y:S01]  /*3c620*/  VIADD R53, R18, 0x2 ;  /* 0x0000000212357836 */ /* 0x000fe20000000000 */
[----:B------:R-:W-:Y:S01]  /*3c630*/  IADD3 R58, P2, R13, R50, RZ ;  /* 0x000000320d3a7210 */ /* 0x000fe20007f5e0ff */
[----:B------:R-:W-:Y:S02]  /*3c640*/  ULDC.64 UR4, c[0x0][0x220] ;  /* 0x0000880000047ab9 */ /* 0x000fe40000000a00 */
[----:B------:R-:W-:Y:S02]  /*3c650*/  IADD3 R51, P5, R52, UR4, RZ ;  /* 0x0000000434337c10 */ /* 0x000fe4000ffbe0ff */
[----:B------:R-:W-:Y:S01]  /*3c660*/  ISETP.LT.AND P3, PT, R24, UR12, !P1 ;  /* 0x0000000c18007c0c */ /* 0x000fe2000cf61270 */
[----:B------:R-:W-:Y:S01]  /*3c670*/  IMAD.X R59, R12, 0x1, R56, P2 ;  /* 0x000000010c3b7824 */ /* 0x000fe200010e0638 */
[----:B------:R-:W-:Y:S01]  /*3c680*/  PRMT R54, R20, 0x7771, RZ ;  /* 0x0000777114367816 */ /* 0x000fe200000000ff */
[----:B------:R-:W-:Y:S01]  /*3c690*/  ULDC UR12, c[0x0][0x228] ;  /* 0x00008a00000c7ab9 */ /* 0x000fe20000000800 */
[----:B------:R-:W-:Y:S01]  /*3c6a0*/  ISETP.GE.AND P2, PT, R53, UR6, PT ;  /* 0x0000000635007c0c */ /* 0x000fe2000bf46270 */
[----:B------:R-:W-:Y:S01]  /*3c6b0*/  ULDC.64 UR6, c[0x0][0x228] ;  /* 0x00008a0000067ab9 */ /* 0x000fe20000000a00 */
[----:B------:R-:W-:Y:S01]  /*3c6c0*/  LEA.HI.X.SX32 R53, R52, UR5, 0x1, P5 ;  /* 0x0000000534357c11 */ /* 0x000fe2000a8f0eff */
[----:B------:R0:W-:Y:S01]  /*3c6d0*/  @P4 STG.E.U8 desc[UR20][R58.64], R54 ;  /* 0x000000363a004986 */ /* 0x0001e2000c101114 */
[----:B------:R-:W-:Y:S01]  /*3c6e0*/  IADD3 R60, P5, R13, R51, RZ ;  /* 0x000000330d3c7210 */ /* 0x000fe20007fbe0ff */
[----:B------:R-:W-:Y:S01]  /*3c6f0*/  ULDC.64 UR4, c[0x0][0x220] ;  /* 0x0000880000047ab9 */ /* 0x000fe20000000a00 */
[----:B0-----:R-:W-:Y:S01]  /*3c700*/  IMAD R54, R61, 0x20, R52 ;  /* 0x000000203d367824 */ /* 0x001fe200078e0234 */
[----:B------:R-:W-:-:S02]  /*3c710*/  PRMT R58, R20, 0x7772, RZ ;  /* 0x00007772143a7816 */ /* 0x000fc400000000ff */
[----:B------:R-:W-:-:S05]  /*3c720*/  IMAD.X R61, R12, 0x1, R53, P5 ;  /* 0x000000010c3d7824 */ /* 0x000fca00028e0635 */
[----:B------:R0:W-:Y:S02]  /*3c730*/  @P3 STG.E.U8 desc[UR20][R60.64], R58 ;  /* 0x0000003a3c003986 */ /* 0x0001e4000c101114 */
[----:B0-----:R-:W-:Y:S02]  /*3c740*/  PRMT R61, R20, 0x7773, RZ ;  /* 0x00007773143d7816 */ /* 0x001fe400000000ff */
[----:B------:R-:W3:Y:S01]  /*3c750*/  LDL.LU R20, [R1+0x150] ;  /* 0x0001500001147983 */ /* 0x000ee20000300800 */
[----:B------:R-:W-:Y:S01]  /*3c760*/  IADD3 R52, P4, R54, UR4, RZ ;  /* 0x0000000436347c10 */ /* 0x000fe2000ff9e0ff */
[----:B------:R-:W-:Y:S01]  /*3c770*/  ULDC UR4, c[0x0][0x248] ;  /* 0x0000920000047ab9 */ /* 0x000fe20000000800 */
[----:B------:R-:W-:Y:S01]  /*3c780*/  ISETP.LT.AND P1, PT, R28, UR10, !P1 ;  /* 0x0000000a1c007c0c */ /* 0x000fe2000cf21270 */
[----:B------:R-:W4:Y:S01]  /*3c790*/  LDL.LU R22, [R1+0x54] ;  /* 0x0000540001167983 */ /* 0x000f220000300800 */
[----:B------:R-:W-:Y:S01]  /*3c7a0*/  LEA.HI.X.SX32 R54, R54, UR5, 0x1, P4 ;  /* 0x0000000536367c11 */ /* 0x000fe2000a0f0eff */
[C---:B------:R-:W-:Y:S01]  /*3c7b0*/  VIADD R8, R13.reuse, UR4 ;  /* 0x000000040d087c36 */ /* 0x040fe20008000000 */
[----:B------:R-:W-:Y:S01]  /*3c7c0*/  IADD3 R58, P4, R13, R52, RZ ;  /* 0x000000340d3a7210 */ /* 0x000fe20007f9e0ff */
[----:B------:R-:W-:Y:S01]  /*3c7d0*/  ULDC.64 UR4, c[0x0][0x228] ;  /* 0x00008a0000047ab9 */ /* 0x000fe20000000a00 */
[----:B------:R-:W-:Y:S01]  /*3c7e0*/  ISETP.LT.AND P3, PT, R19, UR8, !P0 ;  /* 0x0000000813007c0c */ /* 0x000fe2000c761270 */
[----:B------:R-:W-:Y:S01]  /*3c7f0*/  ULDC UR8, c[0x0][0x228] ;  /* 0x00008a0000087ab9 */ /* 0x000fe20000000800 */
[----:B------:R-:W-:Y:S01]  /*3c800*/  ULDC UR10, c[0x0][0x228] ;  /* 0x00008a00000a7ab9 */ /* 0x000fe20000000800 */
[----:B------:R-:W-:Y:S01]  /*3c810*/  IMAD.X R59, R12, 0x1, R54, P4 ;  /* 0x000000010c3b7824 */ /* 0x000fe200020e0636 */
[----:B------:R-:W-:-:S04]  /*3c820*/  SHF.R.S32.HI R9, RZ, 0x1f, R8 ;  /* 0x0000001fff097819 */ /* 0x000fc80000011408 */
[----:B------:R0:W-:Y:S01]  /*3c830*/  @P1 STG.E.U8 desc[UR20][R58.64], R61 ;  /* 0x0000003d3a001986 */ /* 0x0001e2000c101114 */
[----:B------:R-:W-:Y:S01]  /*3c840*/  ISETP.LT.AND P1, PT, R37, UR6, !P0 ;  /* 0x0000000625007c0c */ /* 0x000fe2000c721270 */
[----:B------:R-:W-:Y:S01]  /*3c850*/  ULDC UR6, c[0x0][0x228] ;  /* 0x00008a0000067ab9 */ /* 0x000fe20000000800 */
[C---:B------:R-:W-:Y:S02]  /*3c860*/  IADD3 R60, P4, R8.reuse, R48, RZ ;  /* 0x00000030083c7210 */ /* 0x040fe40007f9e0ff */
[----:B0-----:R-:W-:-:S03]  /*3c870*/  IADD3 R58, P5, R8, R49, RZ ;  /* 0x00000031083a7210 */ /* 0x001fc60007fbe0ff */
[C---:B------:R-:W-:Y:S02]  /*3c880*/  IMAD.X R61, R9.reuse, 0x1, R7, P4 ;  /* 0x00000001093d7824 */ /* 0x040fe400020e0607 */
[----:B------:R-:W-:Y:S01]  /*3c890*/  IMAD.X R59, R9, 0x1, R5, P5 ;  /* 0x00000001093b7824 */ /* 0x000fe200028e0605 */
[----:B------:R-:W-:Y:S01]  /*3c8a0*/  ISETP.LT.AND P4, PT, R11, UR4, !P0 ;  /* 0x000000040b007c0c */ /* 0x000fe2000c781270 */
[----:B------:R-:W-:Y:S01]  /*3c8b0*/  ULDC UR4, c[0x0][0x228] ;  /* 0x00008a0000047ab9 */ /* 0x000fe20000000800 */
[----:B------:R-:W-:-:S05]  /*3c8c0*/  IADD3 R12, P5, R8, R2, RZ ;  /* 0x00000002080c7210 */ /* 0x000fca0007fbe0ff */
[----:B------:R-:W-:Y:S01]  /*3c8d0*/  IMAD.X R13, R9, 0x1, R3, P5 ;  /* 0x00000001090d7824 */ /* 0x000fe200028e0603 */
[C---:B--2---:R-:W-:Y:S02]  /*3c8e0*/  PRMT R15, R23.reuse, 0x7770, RZ ;  /* 0x00007770170f7816 */ /* 0x044fe400000000ff */
[----:B------:R-:W-:-:S03]  /*3c8f0*/  PRMT R14, R23, 0x7771, RZ ;  /* 0x00007771170e7816 */ /* 0x000fc600000000ff */
[----:B------:R-:W-:Y:S04]  /*3c900*/  @P3 STG.E.U8 desc[UR20][R60.64], R15 ;  /* 0x0000000f3c003986 */ /* 0x000fe8000c101114 */
[----:B------:R0:W-:Y:S01]  /*3c910*/  @P1 STG.E.U8 desc[UR20][R58.64], R14 ;  /* 0x0000000e3a001986 */ /* 0x0001e2000c101114 */
[----:B------:R-:W-:Y:S01]  /*3c920*/  ISETP.LT.AND P3, PT, R36, UR26, !P0 ;  /* 0x0000001a24007c0c */ /* 0x000fe2000c761270 */
[----:B------:R-:W-:Y:S01]  /*3c930*/  ULDC UR26, c[0x0][0x248] ;  /* 0x00009200001a7ab9 */ /* 0x000fe20000000800 */
[C---:B0-----:R-:W-:Y:S02]  /*3c940*/  PRMT R58, R23.reuse, 0x7772, RZ ;  /* 0x00007772173a7816 */ /* 0x041fe400000000ff */
[----:B------:R-:W-:Y:S02]  /*3c950*/  PRMT R59, R23, 0x7773, RZ ;  /* 0x00007773173b7816 */ /* 0x000fe400000000ff */
[----:B------:R-:W2:Y:S01]  /*3c960*/  LDL.LU R23, [R1+0x34] ;  /* 0x0000340001177983 */ /* 0x000ea20000300800 */
[----:B------:R-:W-:-:S02]  /*3c970*/  IADD3 R60, P5, R8, R6, RZ ;  /* 0x00000006083c7210 */ /* 0x000fc40007fbe0ff */
[----:B------:R-:W-:Y:S01]  /*3c980*/  ISETP.LT.AND P1, PT, R25, UR28, !P0 ;  /* 0x0000001c19007c0c */ /* 0x000fe2000c721270 */
[----:B------:R0:W-:Y:S01]  /*3c990*/  @P4 STG.E.U8 desc[UR20][R12.64], R58 ;  /* 0x0000003a0c004986 */ /* 0x0001e2000c101114 */
[----:B------:R-:W-:Y:S01]  /*3c9a0*/  ULDC UR28, c[0x0][0x248] ;  /* 0x00009200001c7ab9 */ /* 0x000fe20000000800 */
[----:B------:R-:W-:Y:S01]  /*3c9b0*/  IMAD.X R61, R9, 0x1, R0, P5 ;  /* 0x00000001093d7824 */ /* 0x000fe200028e0600 */
[----:B------:R-:W-:-:S04]  /*3c9c0*/  IADD3 R14, P5, R8, R50, RZ ;  /* 0x00000032080e7210 */ /* 0x000fc80007fbe0ff */
[----:B------:R1:W-:Y:S01]  /*3c9d0*/  @P3 STG.E.U8 desc[UR20][R60.64], R59 ;  /* 0x0000003b3c003986 */ /* 0x0003e2000c101114 */
[----:B------:R-:W-:Y:S02]  /*3c9e0*/  ISETP.LT.AND P3, PT, R29, UR4, !P0 ;  /* 0x000000041d007c0c */ /* 0x000fe4000c761270 */
[----:B0-----:R-:W-:Y:S01]  /*3c9f0*/  IADD3 R58, P4, R8, R4, RZ ;  /* 0x00000004083a7210 */ /* 0x001fe20007f9e0ff */
[----:B------:R-:W-:Y:S01]  /*3ca00*/  IMAD.X R15, R9, 0x1, R56, P5 ;  /* 0x00000001090f7824 */ /* 0x000fe200028e0638 */
[----:B------:R-:W-:-:S03]  /*3ca10*/  ULDC UR4, c[0x0][0x228] ;  /* 0x00008a0000047ab9 */ /* 0x000fc60000000800 */
[----:B-1----:R-:W-:Y:S01]  /*3ca20*/  IMAD.X R59, R9, 0x1, R55, P4 ;  /* 0x00000001093b7824 */ /* 0x002fe200020e0637 */
[----:B---3--:R-:W-:-:S05]  /*3ca30*/  PRMT R60, R20, 0x7770, RZ ;  /* 0x00007770143c7816 */ /* 0x008fca00000000ff */
[----:B------:R0:W-:Y:S01]  /*3ca40*/  @P1 STG.E.U8 desc[UR20][R58.64], R60 ;  /* 0x0000003c3a001986 */ /* 0x0001e2000c101114 */
[C---:B------:R-:W-:Y:S02]  /*3ca50*/  PRMT R12, R20.reuse, 0x7772, RZ ;  /* 0x00007772140c7816 */ /* 0x040fe400000000ff */
[----:B0-----:R-:W-:Y:S02]  /*3ca60*/  PRMT R59, R20, 0x7771, RZ ;  /* 0x00007771143b7816 */ /* 0x001fe400000000ff */
[C---:B------:R-:W-:Y:S02]  /*3ca70*/  IADD3 R60, P1, R8.reuse, R51, RZ ;  /* 0x00000033083c7210 */ /* 0x040fe40007f3e0ff */
[----:B------:R-:W-:Y:S01]  /*3ca80*/  IADD3 R58, P5, R8, R52, RZ ;  /* 0x00000034083a7210 */ /* 0x000fe20007fbe0ff */
[----:B------:R0:W-:Y:S02]  /*3ca90*/  @P3 STG.E.U8 desc[UR20][R14.64], R59 ;  /* 0x0000003b0e003986 */ /* 0x0001e4000c101114 */
[----:B------:R-:W-:-:S02]  /*3caa0*/  IMAD.X R61, R9, 0x1, R53, P1 ;  /* 0x00000001093d7824 */ /* 0x000fc400008e0635 */
[----:B0-----:R-:W-:Y:S01]  /*3cab0*/  IMAD.X R59, R9, 0x1, R54, P5 ;  /* 0x00000001093b7824 */ /* 0x001fe200028e0636 */
[----:B------:R-:W-:Y:S02]  /*3cac0*/  PRMT R9, R20, 0x7773, RZ ;  /* 0x0000777314097816 */ /* 0x000fe400000000ff */
[----:B------:R-:W3:Y:S01]  /*3cad0*/  LDL.LU R20, [R1+0x174] ;  /* 0x0001740001147983 */ /* 0x000ee20000300800 */
[----:B------:R-:W-:Y:S01]  /*3cae0*/  ISETP.LT.AND P4, PT, R24, UR4, !P0 ;  /* 0x0000000418007c0c */ /* 0x000fe2000c781270 */
[----:B------:R-:W-:Y:S01]  /*3caf0*/  ULDC UR4, c[0x0][0x248] ;  /* 0x0000920000047ab9 */ /* 0x000fe20000000800 */
[----:B------:R-:W-:Y:S01]  /*3cb00*/  ISETP.LT.AND P0, PT, R28, UR6, !P0 ;  /* 0x000000061c007c0c */ /* 0x000fe2000c701270 */
[----:B------:R-:W-:-:S10]  /*3cb10*/  ULDC UR6, c[0x0][0x228] ;  /* 0x00008a0000067ab9 */ /* 0x000fd40000000800 */
[----:B------:R-:W-:Y:S04]  /*3cb20*/  @P4 STG.E.U8 desc[UR20][R60.64], R12 ;  /* 0x0000000c3c004986 */ /* 0x000fe8000c101114 */
[----:B------:R0:W-:Y:S01]  /*3cb30*/  @P0 STG.E.U8 desc[UR20][R58.64], R9 ;  /* 0x000000093a000986 */ /* 0x0001e2000c101114 */
[----:B------:R-:W-:Y:S01]  /*3cb40*/  ISETP.LT.AND P4, PT, R19, UR6, !P2 ;  /* 0x0000000613007c0c */ /* 0x000fe2000d781270 */
[----:B------:R-:W-:Y:S01]  /*3cb50*/  ULDC UR6, c[0x0][0x228] ;  /* 0x00008a0000067ab9 */ /* 0x000fe20000000800 */
[----:B------:R-:W-:Y:S01]  /*3cb60*/  ISETP.LT.AND P3, PT, R37, UR8, !P2 ;  /* 0x0000000825007c0c */ /* 0x000fe2000d761270 */
[----:B------:R-:W-:Y:S01]  /*3cb70*/  ULDC UR8, c[0x0][0x228] ;  /* 0x00008a0000087ab9 */ /* 0x000fe20000000800 */
[----:B0-----:R-:W-:Y:S01]  /*3cb80*/  VIADD R59, R8, UR4 ;  /* 0x00000004083b7c36 */ /* 0x001fe20008000000 */
[----:B------:R-:W-:Y:S01]  /*3cb90*/  ULDC UR4, c[0x0][0x22c] ;  /* 0x00008b0000047ab9 */ /* 0x000fe20000000800 */
[----:B------:R-:W-:-:S03]  /*3cba0*/  VIADD R60, R18, 0x3 ;  /* 0x00000003123c7836 */ /* 0x000fc60000000000 */
[----:B------:R-:W-:Y:S02]  /*3cbb0*/  SHF.R.S32.HI R58, RZ, 0x1f, R59 ;  /* 0x0000001fff3a7819 */ /* 0x000fe4000001143b */
[C---:B------:R-:W-:Y:S02]  /*3cbc0*/  IADD3 R14, P1, R59.reuse, R48, RZ ;  /* 0x000000303b0e7210 */ /* 0x040fe40007f3e0ff */
[----:B------:R-:W-:Y:S02]  /*3cbd0*/  IADD3 R12, P5, R59, R49, RZ ;  /* 0x000000313b0c7210 */ /* 0x000fe40007fbe0ff */
[----:B------:R-:W-:Y:S01]  /*3cbe0*/  ISETP.LT.AND P0, PT, R11, UR6, !P2 ;  /* 0x000000060b007c0c */ /* 0x000fe2000d701270 */
[----:B------:R-:W-:Y:S01]  /*3cbf0*/  IMAD.X R15, R58, 0x1, R7, P1 ;  /* 0x000000013a0f7824 */ /* 0x000fe200008e0607 */
[----:B------:R-:W-:Y:S01]  /*3cc00*/  ISETP.GE.AND P1, PT, R60, UR4, PT ;  /* 0x000000043c007c0c */ /* 0x000fe2000bf26270 */
[----:B------:R-:W-:Y:S01]  /*3cc10*/  IMAD.X R13, R58, 0x1, R5, P5 ;  /* 0x000000013a0d7824 */ /* 0x000fe200028e0605 */
[C---:B----4-:R-:W-:Y:S01]  /*3cc20*/  PRMT R61, R22.reuse, 0x7770, RZ ;  /* 0x00007770163d7816 */ /* 0x050fe200000000ff */
[----:B------:R-:W-:Y:S01]  /*3cc30*/  ULDC UR4, c[0x0][0x228] ;  /* 0x00008a0000047ab9 */ /* 0x000fe20000000800 */
[----:B------:R-:W-:Y:S01]  /*3cc40*/  IADD3 R60, P5, R59, R2, RZ ;  /* 0x000000023b3c7210 */ /* 0x000fe20007fbe0ff */
[----:B------:R-:W-:Y:S01]  /*3cc50*/  ULDC UR6, c[0x0][0x228] ;  /* 0x00008a0000067ab9 */ /* 0x000fe20000000800 */
[C---:B------:R-:W-:Y:S01]  /*3cc60*/  PRMT R9, R22.reuse, 0x7771, RZ ;  /* 0x0000777116097816 */ /* 0x040fe200000000ff */
[----:B------:R0:W-:Y:S01]  /*3cc70*/  @P4 STG.E.U8 desc[UR20][R14.64], R61 ;  /* 0x0000003d0e004986 */ /* 0x0001e2000c101114 */
[----:B------:R-:W-:-:S03]  /*3cc80*/  PRMT R8, R22, 0x7772, RZ ;  /* 0x0000777216087816 */ /* 0x000fc600000000ff */
[----:B------:R1:W-:Y:S01]  /*3cc90*/  @P3 STG.E.U8 desc[UR20][R12.64], R9 ;  /* 0x000000090c003986 */ /* 0x0003e2000c101114 */
[----:B0-----:R-:W-:Y:S01]  /*3cca0*/  IMAD.X R61, R58, 0x1, R3, P5 ;  /* 0x000000013a3d7824 */ /* 0x001fe200028e0603 */
[----:B------:R-:W-:Y:S01]  /*3ccb0*/  ISETP.LT.AND P3, PT, R36, UR4, !P2 ;  /* 0x0000000424007c0c */ /* 0x000fe2000d761270 */
[----:B------:R-:W-:-:S03]  /*3ccc0*/  ULDC UR4, c[0x0][0x22c] ;  /* 0x00008b0000047ab9 */ /* 0x000fc60000000800 */
[----:B------:R0:W-:Y:S01]  /*3ccd0*/  @P0 STG.E.U8 desc[UR20][R60.64], R8 ;  /* 0x000000083c000986 */ /* 0x0001e2000c101114 */
[C---:B------:R-:W-:Y:S02]  /*3cce0*/  IADD3 R16, P0, R59.reuse, R6, RZ ;  /* 0x000000063b107210 */ /* 0x040fe40007f1e0ff */
[----:B-1----:R-:W-:Y:S02]  /*3ccf0*/  IADD3 R12, P5, R59, R4, RZ ;  /* 0x000000043b0c7210 */ /* 0x002fe40007fbe0ff */
[----:B------:R-:W-:Y:S01]  /*3cd00*/  ISETP.LT.AND P4, PT, R25, UR6, !P2 ;  /* 0x0000000619007c0c */ /* 0x000fe2000d781270 */
[----:B------:R-:W-:Y:S01]  /*3cd10*/  IMAD.X R17, R58, 0x1, R0, P0 ;  /* 0x000000013a117824 */ /* 0x000fe200000e0600 */
[----:B------:R-:W-:Y:S01]  /*3cd20*/  ISETP.LT.AND P6, PT, R29, UR8, !P2 ;  /* 0x000000081d007c0c */ /* 0x000fe2000d7c1270 */
[----:B0-----:R-:W-:Y:S01]  /*3cd30*/  VIADD R60, R18, 0x4 ;  /* 0x00000004123c7836 */ /* 0x001fe20000000000 */
[----:B------:R-:W-:Y:S01]  /*3cd40*/  PRMT R14, R22, 0x7773, RZ ;  /* 0x00007773160e7816 */ /* 0x000fe200000000ff */
[----:B------:R-:W-:Y:S01]  /*3cd50*/  IMAD.X R13, R58, 0x1, R55, P5 ;  /* 0x000000013a0d7824 */ /* 0x000fe200028e0637 */
[----:B------:R-:W4:Y:S01]  /*3cd60*/  LDL.LU R22, [R1+0x154] ;  /* 0x0001540001167983 */ /* 0x000f220000300800 */
[----:B------:R-:W-:Y:S01]  /*3cd70*/  ULDC UR6, c[0x0][0x228] ;  /* 0x00008a0000067ab9 */ /* 0x000fe20000000800 */
[----:B------:R-:W-:Y:S01]  /*3cd80*/  ISETP.GE.AND P0, PT, R60, UR4, PT ;  /* 0x000000043c007c0c */ /* 0x000fe2000bf06270 */
[----:B------:R-:W-:Y:S01]  /*3cd90*/  ULDC UR8, c[0x0][0x228] ;  /* 0x00008a0000087ab9 */ /* 0x000fe20000000800 */
[----:B------:R-:W-:Y:S01]  /*3cda0*/  IADD3 R60, P5, R59, R50, RZ ;  /* 0x000000323b3c7210 */ /* 0x000fe20007fbe0ff */
[----:B------:R0:W-:Y:S01]  /*3cdb0*/  @P3 STG.E.U8 desc[UR20][R16.64], R14 ;  /* 0x0000000e10003986 */ /* 0x0001e2000c101114 */
[----:B------:R-:W-:-:S03]  /*3cdc0*/  ULDC UR4, c[0x0][0x248] ;  /* 0x0000920000047ab9 */ /* 0x000fc60000000800 */
[----:B------:R-:W-:Y:S01]  /*3cdd0*/  IMAD.X R61, R58, 0x1, R56, P5 ;  /* 0x000000013a3d7824 */ /* 0x000fe200028e0638 */
[----:B------:R-:W-:Y:S01]  /*3cde0*/  ISETP.LT.AND P3, PT, R24, UR6, !P2 ;  /* 0x0000000618007c0c */ /* 0x000fe2000d761270 */
[----:B------:R-:W-:Y:S01]  /*3cdf0*/  ULDC UR6, c[0x0][0x228] ;  /* 0x00008a0000067ab9 */ /* 0x000fe20000000800 */
[----:B0-----:R-:W-:-:S05]  /*3ce00*/  IADD3 R14, P5, R59, R52, RZ ;  /* 0x000000343b0e7210 */ /* 0x001fca0007fbe0ff */
[----:B------:R-:W-:Y:S01]  /*3ce10*/  IMAD.X R15, R58, 0x1, R54, P5 ;  /* 0x000000013a0f7824 */ /* 0x000fe200028e0636 */
[----:B------:R-:W-:Y:S01]  /*3ce20*/  ISETP.LT.AND P2, PT, R28, UR8, !P2 ;  /* 0x000000081c007c0c */ /* 0x000fe2000d741270 */
[----:B------:R-:W-:Y:S01]  /*3ce30*/  ULDC UR8, c[0x0][0x228] ;  /* 0x00008a0000087ab9 */ /* 0x000fe20000000800 */
[----:B------:R-:W-:Y:S01]  /*3ce40*/  ISETP.LT.AND P5, PT, R37, UR6, !P1 ;  /* 0x0000000625007c0c */ /* 0x000fe2000cfa1270 */
[----:B------:R-:W-:Y:S01]  /*3ce50*/  ULDC UR6, c[0x0][0x228] ;  /* 0x00008a0000067ab9 */ /* 0x000fe20000000800 */
[C---:B--2---:R-:W-:Y:S02]  /*3ce60*/  PRMT R9, R23.reuse, 0x7770, RZ ;  /* 0x0000777017097816 */ /* 0x044fe400000000ff */
[----:B------:R-:W-:-:S03]  /*3ce70*/  PRMT R8, R23, 0x7771, RZ ;  /* 0x0000777117087816 */ /* 0x000fc600000000ff */
[----:B------:R-:W-:Y:S04]  /*3ce80*/  @P4 STG.E.U8 desc[UR20][R12.64], R9 ;  /* 0x000000090c004986 */ /* 0x000fe8000c101114 */
[----:B------:R0:W-:Y:S02]  /*3ce90*/  @P6 STG.E.U8 desc[UR20][R60.64], R8 ;  /* 0x000000083c006986 */ /* 0x0001e4000c101114 */
[----:B0-----:R-:W-:-:S05]  /*3cea0*/  IADD3 R8, P4, R59, R51, RZ ;  /* 0x000000333b087210 */ /* 0x001fca0007f9e0ff */
[----:B------:R-:W-:Y:S01]  /*3ceb0*/  IMAD.X R9, R58, 0x1, R53, P4 ;  /* 0x000000013a097824 */ /* 0x000fe200020e0635 */
[----:B------:R-:W-:Y:S01]  /*3cec0*/  PRMT R58, R23, 0x7772, RZ ;  /* 0x00007772173a7816 */ /* 0x000fe200000000ff */
[----:B------:R-:W-:Y:S01]  /*3ced0*/  VIADD R59, R59, UR4 ;  /* 0x000000043b3b7c36 */ /* 0x000fe20008000000 */
[----:B------:R-:W-:Y:S01]  /*3cee0*/  ISETP.LT.AND P4, PT, R19, UR10, !P1 ;  /* 0x0000000a13007c0c */ /* 0x000fe2000cf81270 */
[----:B------:R-:W-:Y:S01]  /*3cef0*/  ULDC UR10, c[0x0][0x228] ;  /* 0x00008a00000a7ab9 */ /* 0x000fe20000000800 */
[----:B------:R-:W-:Y:S01]  /*3cf00*/  ULDC UR4, c[0x0][0x22c] ;  /* 0x00008b0000047ab9 */ /* 0x000fe20000000800 */
[----:B------:R0:W-:Y:S01]  /*3cf10*/  @P3 STG.E.U8 desc[UR20][R8.64], R58 ;  /* 0x0000003a08003986 */ /* 0x0001e2000c101114 */
[----:B------:R-:W-:Y:S02]  /*3cf20*/  SHF.R.S32.HI R60, RZ, 0x1f, R59 ;  /* 0x0000001fff3c7819 */ /* 0x000fe4000001143b */
[----:B------:R-:W-:Y:S02]  /*3cf30*/  IADD3 R12, P6, R59, R48, RZ ;  /* 0x000000303b0c7210 */ /* 0x000fe40007fde0ff */
[----:B0-----:R-:W-:-:S02]  /*3cf40*/  PRMT R58, R23, 0x7773, RZ ;  /* 0x00007773173a7816 */ /* 0x001fc400000000ff */
[----:B------:R-:W2:Y:S01]  /*3cf50*/  LDL.LU R23, [R1+0x58] ;  /* 0x0000580001177983 */ /* 0x000ea20000300800 */
[----:B------:R-:W-:Y:S01]  /*3cf60*/  IADD3 R8, P3, R59, R49, RZ ;  /* 0x000000313b087210 */ /* 0x000fe20007f7e0ff */
[C---:B------:R-:W-:Y:S02]  /*3cf70*/  IMAD.X R13, R60.reuse, 0x1, R7, P6 ;  /* 0x000000013c0d7824 */ /* 0x040fe400030e0607 */
[----:B------:R0:W-:Y:S02]  /*3cf80*/  @P2 STG.E.U8 desc[UR20][R14.64], R58 ;  /* 0x0000003a0e002986 */ /* 0x0001e4000c101114 */
[----:B------:R-:W-:Y:S01]  /*3cf90*/  IMAD.X R9, R60, 0x1, R5, P3 ;  /* 0x000000013c097824 */ /* 0x000fe200018e0605 */
[C---:B---3--:R-:W-:Y:S02]  /*3cfa0*/  PRMT R61, R20.reuse, 0x7770, RZ ;  /* 0x00007770143d7816 */ /* 0x048fe400000000ff */
[----:B0-----:R-:W-:-:S03]  /*3cfb0*/  PRMT R58, R20, 0x7771, RZ ;  /* 0x00007771143a7816 */ /* 0x001fc600000000ff */
[----:B------:R0:W-:Y:S04]  /*3cfc0*/  @P4 STG.E.U8 desc[UR20][R12.64], R61 ;  /* 0x0000003d0c004986 */ /* 0x0001e8000c101114 */
[----:B------:R1:W-:Y:S01]  /*3cfd0*/  @P5 STG.E.U8 desc[UR20][R8.64], R58 ;  /* 0x0000003a08005986 */ /* 0x0003e2000c101114 */
[C---:B0-----:R-:W-:Y:S02]  /*3cfe0*/  PRMT R61, R20.reuse, 0x7772, RZ ;  /* 0x00007772143d7816 */ /* 0x041fe400000000ff */
[----:B-1----:R-:W-:Y:S01]  /*3cff0*/  PRMT R58, R20, 0x7773, RZ ;  /* 0x00007773143a7816 */ /* 0x002fe200000000ff */
[----:B------:R-:W-:Y:S02]  /*3d000*/  IMAD.MOV.U32 R20, RZ, RZ, R21 ;  /* 0x000000ffff147224 */ /* 0x000fe400078e0015 */
[----:B------:R-:W3:Y:S01]  /*3d010*/  LDL.LU R21, [R1+0x38] ;  /* 0x0000380001157983 */ /* 0x000ee20000300800 */
[----:B------:R-:W-:-:S02]  /*3d020*/  IADD3 R26, P4, R59, R6, RZ ;  /* 0x000000063b1a7210 */ /* 0x000fc40007f9e0ff */
[C---:B------:R-:W-:Y:S02]  /*3d030*/  IADD3 R16, P5, R59.reuse, R4, RZ ;  /* 0x000000043b107210 */ /* 0x040fe40007fbe0ff */
[----:B------:R-:W-:Y:S01]  /*3d040*/  IADD3 R30, P3, R59, R2, RZ ;  /* 0x000000023b1e7210 */ /* 0x000fe20007f7e0ff */
[C---:B------:R-:W-:Y:S01]  /*3d050*/  IMAD.X R27, R60.reuse, 0x1, R0, P4 ;  /* 0x000000013c1b7824 */ /* 0x040fe200020e0600 */
[----:B------:R-:W-:Y:S01]  /*3d060*/  ISETP.LT.AND P2, PT, R11, UR6, !P1 ;  /* 0x000000060b007c0c */ /* 0x000fe2000cf41270 */
[C---:B------:R-:W-:Y:S01]  /*3d070*/  IMAD.X R17, R60.reuse, 0x1, R55, P5 ;  /* 0x000000013c117824 */ /* 0x040fe200028e0637 */
[C---:B------:R-:W-:Y:S01]  /*3d080*/  IADD3 R12, P4, R59.reuse, R50, RZ ;  /* 0x000000323b0c7210 */ /* 0x040fe20007f9e0ff */
[----:B------:R-:W-:Y:S01]  /*3d090*/  IMAD.X R31, R60, 0x1, R3, P3 ;  /* 0x000000013c1f7824 */ /* 0x000fe200018e0603 */
[----:B------:R-:W-:Y:S01]  /*3d0a0*/  IADD3 R8, P5, R59, R51, RZ ;  /* 0x000000333b087210 */ /* 0x000fe20007fbe0ff */
[----:B------:R-:W-:Y:S01]  /*3d0b0*/  VIADD R14, R18, 0x5 ;  /* 0x00000005120e7836 */ /* 0x000fe20000000000 */
[----:B------:R-:W-:Y:S01]  /*3d0c0*/  ISETP.LT.AND P3, PT, R36, UR8, !P1 ;  /* 0x0000000824007c0c */ /* 0x000fe2000cf61270 */
[C---:B------:R-:W-:Y:S01]  /*3d0d0*/  IMAD.X R13, R60.reuse, 0x1, R56, P4 ;  /* 0x000000013c0d7824 */ /* 0x040fe200020e0638 */
[----:B------:R-:W-:Y:S01]  /*3d0e0*/  ISETP.LT.AND P4, PT, R25, UR10, !P1 ;  /* 0x0000000a19007c0c */ /* 0x000fe2000cf81270 */
[----:B------:R-:W-:Y:S01]  /*3d0f0*/  IMAD.X R9, R60, 0x1, R53, P5 ;  /* 0x000000013c097824 */ /* 0x000fe200028e0635 */
[----:B------:R-:W-:Y:S01]  /*3d100*/  ISETP.LT.AND P5, PT, R29, UR12, !P1 ;  /* 0x0000000c1d007c0c */ /* 0x000fe2000cfa1270 */
[----:B------:R-:W-:Y:S01]  /*3d110*/  ULDC UR6, c[0x0][0x228] ;  /* 0x00008a0000067ab9 */ /* 0x000fe20000000800 */
[----:B------:R-:W-:Y:S01]  /*3d120*/  ULDC UR8, c[0x0][0x228] ;  /* 0x00008a0000087ab9 */ /* 0x000fe20000000800 */
[----:B------:R-:W-:Y:S01]  /*3d130*/  ISETP.LT.AND P6, PT, R24, UR6, !P1 ;  /* 0x0000000618007c0c */ /* 0x000fe2000cfc1270 */
[----:B------:R0:W-:Y:S01]  /*3d140*/  @P2 STG.E.U8 desc[UR20][R30.64], R61 ;  /* 0x0000003d1e002986 */ /* 0x0001e2000c101114 */
[----:B------:R-:W-:Y:S01]  /*3d150*/  ISETP.GE.AND P2, PT, R14, UR4, PT ;  /* 0x000000040e007c0c */ /* 0x000fe2000bf46270 */
[----:B------:R-:W-:Y:S01]  /*3d160*/  ULDC UR6, c[0x0][0x228] ;  /* 0x00008a0000067ab9 */ /* 0x000fe20000000800 */
[----:B------:R-:W-:Y:S01]  /*3d170*/  ULDC UR4, c[0x0][0x248] ;  /* 0x0000920000047ab9 */ /* 0x000fe20000000800 */
[----:B------:R-:W-:Y:S01]  /*3d180*/  IMAD.MOV.U32 R15, RZ, RZ, R20 ;  /* 0x000000ffff0f7224 */ /* 0x000fe200078e0014 */
[----:B------:R1:W-:Y:S01]  /*3d190*/  @P3 STG.E.U8 desc[UR20][R26.64], R58 ;  /* 0x0000003a1a003986 */ /* 0x0003e2000c101114 */
[----:B------:R-:W-:Y:S01]  /*3d1a0*/  ISETP.LT.AND P1, PT, R28, UR6, !P1 ;  /* 0x000000061c007c0c */ /* 0x000fe2000cf21270 */
[----:B------:R-:W-:Y:S01]  /*3d1b0*/  ULDC UR6, c[0x0][0x228] ;  /* 0x00008a0000067ab9 */ /* 0x000fe20000000800 */
[----:B------:R-:W-:Y:S01]  /*3d1c0*/  ISETP.LT.AND P3, PT, R19, UR8, !P0 ;  /* 0x0000000813007c0c */ /* 0x000fe2000c761270 */
[----:B------:R-:W-:Y:S01]  /*3d1d0*/  ULDC UR8, c[0x0][0x228] ;  /* 0x00008a0000087ab9 */ /* 0x000fe20000000800 */
[----:B------:R-:W-:Y:S01]  /*3d1e0*/  STL.64 [R1+0x1788], R24 ;  /* 0x0017881801007387 */ /* 0x000fe20000100a00 */
[----:B------:R-:W-:Y:S01]  /*3d1f0*/  ULDC UR10, c[0x0][0x248] ;  /* 0x00009200000a7ab9 */ /* 0x000fe20000000800 */
[----:B------:R-:W-:Y:S01]  /*3d200*/  ULDC UR12, c[0x0][0x248] ;  /* 0x00009200000c7ab9 */ /* 0x000fe20000000800 */
[----:B----4-:R-:W-:-:S02]  /*3d210*/  PRMT R14, R22, 0x7770, RZ ;  /* 0x00007770160e7816 */ /* 0x010fc400000000ff */
[C---:B0-----:R-:W-:Y:S02]  /*3d220*/  PRMT R61, R22.reuse, 0x7771, RZ ;  /* 0x00007771163d7816 */ /* 0x041fe400000000ff */
[----:B-1----:R-:W-:Y:S01]  /*3d230*/  PRMT R58, R22, 0x7772, RZ ;  /* 0x00007772163a7816 */ /* 0x002fe200000000ff */
[----:B------:R-:W-:Y:S04]  /*3d240*/  @P4 STG.E.U8 desc[UR20][R16.64], R14 ;  /* 0x0000000e10004986 */ /* 0x000fe8000c101114 */
[----:B------:R0:W-:Y:S04]  /*3d250*/  @P5 STG.E.U8 desc[UR20][R12.64], R61 ;  /* 0x0000003d0c005986 */ /* 0x0001e8000c101114 */
[----:B------:R1:W-:Y:S01]  /*3d260*/  @P6 STG.E.U8 desc[UR20][R8.64], R58 ;  /* 0x0000003a08006986 */ /* 0x0003e2000c101114 */
[C---:B0-----:R-:W-:Y:S01]  /*3d270*/  IADD3 R12, P4, R59.reuse, R52, RZ ;  /* 0x000000343b0c7210 */ /* 0x041fe20007f9e0ff */
[----:B-1----:R-:W-:Y:S01]  /*3d280*/  VIADD R58, R59, UR4 ;  /* 0x000000043b3a7c36 */ /* 0x002fe20008000000 */
[----:B------:R-:W-:-:S03]  /*3d290*/  ULDC UR4, c[0x0][0x228] ;  /* 0x00008a0000047ab9 */ /* 0x000fc60000000800 */
[----:B------:R-:W-:Y:S01]  /*3d2a0*/  IMAD.X R13, R60, 0x1, R54, P4 ;  /* 0x000000013c0d7824 */ /* 0x000fe200020e0636 */
[----:B------:R-:W-:Y:S02]  /*3d2b0*/  PRMT R60, R22, 0x7773, RZ ;  /* 0x00007773163c7816 */ /* 0x000fe400000000ff */
[----:B------:R-:W-:Y:S02]  /*3d2c0*/  SHF.R.S32.HI R59, RZ, 0x1f, R58 ;  /* 0x0000001fff3b7819 */ /* 0x000fe4000001143a */
[C---:B------:R-:W-:Y:S01]  /*3d2d0*/  IADD3 R8, P5, R58.reuse, R48, RZ ;  /* 0x000000303a087210 */ /* 0x040fe20007fbe0ff */
[----:B------:R0:W-:Y:S01]  /*3d2e0*/  @P1 STG.E.U8 desc[UR20][R12.64], R60 ;  /* 0x0000003c0c001986 */ /* 0x0001e2000c101114 */
[----:B------:R-:W-:Y:S01]  /*3d2f0*/  ISETP.LT.AND P4, PT, R37, UR6, !P0 ;  /* 0x0000000625007c0c */ /* 0x000fe2000c781270 */
[----:B------:R-:W-:Y:S01]  /*3d300*/  ULDC UR6, c[0x0][0x228] ;  /* 0x00008a0000067ab9 */ /* 0x000fe20000000800 */
[----:B------:R-:W-:Y:S01]  /*3d310*/  ISETP.LT.AND P1, PT, R11, UR4, !P0 ;  /* 0x000000040b007c0c */ /* 0x000fe2000c721270 */
[----:B------:R-:W-:Y:S01]  /*3d320*/  IMAD.X R9, R59, 0x1, R7, P5 ;  /* 0x000000013b097824 */ /* 0x000fe200028e0607 */
[----:B------:R-:W-:Y:S01]  /*3d330*/  ULDC UR4, c[0x0][0x228] ;  /* 0x00008a0000047ab9 */ /* 0x000fe20000000800 */
[----:B0-----:R-:W-:-:S02]  /*3d340*/  IADD3 R60, P5, R58, R49, RZ ;  /* 0x000000313a3c7210 */ /* 0x001fc40007fbe0ff */
[----:B------:R-:W-:-:S05]  /*3d350*/  IADD3 R12, P6, R58, R2, RZ ;  /* 0x000000023a0c7210 */ /* 0x000fca0007fde0ff */
[----:B------:R-:W-:Y:S01]  /*3d360*/  IMAD.X R13, R59, 0x1, R3, P6 ;  /* 0x000000013b0d7824 */ /* 0x000fe200030e0603 */
[----:B------:R-:W-:Y:S04]  /*3d370*/  STL.64 [R1+0x1790], R28 ;  /* 0x0017901c01007387 */ /* 0x000fe80000100a00 */
[----:B------:R-:W-:Y:S01]  /*3d380*/  STL [R1+0x1798], R29 ;  /* 0x0017981d01007387 */ /* 0x000fe20000100800 */
[----:B--2---:R-:W-:-:S05]  /*3d390*/  PRMT R61, R23, 0x7770, RZ ;  /* 0x00007770173d7816 */ /* 0x004fca00000000ff */
[----:B------:R0:W-:Y:S01]  /*3d3a0*/  @P3 STG.E.U8 desc[UR20][R8.64], R61 ;  /* 0x0000003d08003986 */ /* 0x0001e2000c101114 */
[----:B------:R-:W-:Y:S01]  /*3d3b0*/  ISETP.LT.AND P3, PT, R36, UR4, !P0 ;  /* 0x0000000424007c0c */ /* 0x000fe2000c761270 */
[----:B------:R-:W-:Y:S01]  /*3d3c0*/  ULDC UR4, c[0x0][0x228] ;  /* 0x00008a0000047ab9 */ /* 0x000fe20000000800 */
[----:B0-----:R-:W-:Y:S01]  /*3d3d0*/  IMAD.X R61, R59, 0x1, R5, P5 ;  /* 0x000000013b3d7824 */ /* 0x001fe200028e0605 */
[C---:B------:R-:W-:Y:S02]  /*3d3e0*/  PRMT R9, R23.reuse, 0x7771, RZ ;  /* 0x0000777117097816 */ /* 0x040fe400000000ff */
[----:B------:R-:W-:-:S03]  /*3d3f0*/  PRMT R8, R23, 0x7772, RZ ;  /* 0x0000777217087816 */ /* 0x000fc600000000ff */
[----:B------:R0:W-:Y:S04]  /*3d400*/  @P4 STG.E.U8 desc[UR20][R60.64], R9 ;  /* 0x000000093c004986 */ /* 0x0001e8000c101114 */
[----:B------:R1:W-:Y:S01]  /*3d410*/  @P1 STG.E.U8 desc[UR20][R12.64], R8 ;  /* 0x000000080c001986 */ /* 0x0003e2000c101114 */
[----:B------:R-:W-:Y:S01]  /*3d420*/  ISETP.LT.AND P1, PT, R25, UR4, !P0 ;  /* 0x0000000419007c0c */ /* 0x000fe2000c721270 */
[----:B------:R-:W-:Y:S01]  /*3d430*/  ULDC UR4, c[0x0][0x228] ;  /* 0x00008a0000047ab9 */ /* 0x000fe20000000800 */
[C---:B------:R-:W-:Y:S02]  /*3d440*/  IADD3 R16, P5, R58.reuse, R4, RZ ;  /* 0x000000043a107210 */ /* 0x040fe40007fbe0ff */
[----:B0-----:R-:W-:Y:S02]  /*3d450*/  IADD3 R60, P4, R58, R6, RZ ;  /* 0x000000063a3c7210 */ /* 0x001fe40007f9e0ff */
[----:B------:R-:W-:-:S03]  /*3d460*/  PRMT R9, R23, 0x7773, RZ ;  /* 0x0000777317097816 */ /* 0x000fc600000000ff */
[C---:B------:R-:W-:Y:S02]  /*3d470*/  IMAD.X R61, R59.reuse, 0x1, R0, P4 ;  /* 0x000000013b3d7824 */ /* 0x040fe400020e0600 */
[----:B------:R-:W-:Y:S01]  /*3d480*/  IMAD.X R17, R59, 0x1, R55, P5 ;  /* 0x000000013b117824 */ /* 0x000fe200028e0637 */
[----:B------:R-:W-:Y:S01]  /*3d490*/  ISETP.LT.AND P4, PT, R29, UR4, !P0 ;  /* 0x000000041d007c0c */ /* 0x000fe2000c781270 */
[----:B------:R-:W-:Y:S01]  /*3d4a0*/  ULDC UR4, c[0x0][0x228] ;  /* 0x00008a0000047ab9 */ /* 0x000fe20000000800 */
[----:B------:R0:W-:Y:S01]  /*3d4b0*/  @P3 STG.E.U8 desc[UR20][R60.64], R9 ;  /* 0x000000093c003986 */ /* 0x0001e2000c101114 */
[----:B------:R-:W-:Y:S01]  /*3d4c0*/  ISETP.LT.AND P3, PT, R24, UR6, !P0 ;  /* 0x0000000618007c0c */ /* 0x000fe2000c761270 */
[----:B------:R-:W-:Y:S01]  /*3d4d0*/  ULDC UR6, c[0x0][0x228] ;  /* 0x00008a0000067ab9 */ /* 0x000fe20000000800 */
[----:B-1----:R-:W-:Y:S02]  /*3d4e0*/  IADD3 R12, P5, R58, R50, RZ ;  /* 0x000000323a0c7210 */ /* 0x002fe40007fbe0ff */
[----:B---3--:R-:W-:-:S05]  /*3d4f0*/  PRMT R8, R21, 0x7770, RZ ;  /* 0x0000777015087816 */ /* 0x008fca00000000ff */
[----:B------:R1:W-:Y:S01]  /*3d500*/  @P1 STG.E.U8 desc[UR20][R16.64], R8 ;  /* 0x0000000810001986 */ /* 0x0003e2000c101114 */
[----:B0-----:R-:W-:Y:S01]  /*3d510*/  IADD3 R60, P1, R58, R51, RZ ;  /* 0x000000333a3c7210 */ /* 0x001fe20007f3e0ff */
[----:B------:R-:W-:Y:S01]  /*3d520*/  IMAD.X R13, R59, 0x1, R56, P5 ;  /* 0x000000013b0d7824 */ /* 0x000fe200028e0638 */
[----:B------:R-:W-:-:S03]  /*3d530*/  PRMT R9, R21, 0x7771, RZ ;  /* 0x0000777115097816 */ /* 0x000fc600000000ff */
[----:B------:R-:W-:Y:S01]  /*3d540*/  IMAD.X R61, R59, 0x1, R53, P1 ;  /* 0x000000013b3d7824 */ /* 0x000fe200008e0635 */
[----:B------:R-:W-:Y:S01]  /*3d550*/  ISETP.LT.AND P0, PT, R28, UR4, !P0 ;  /* 0x000000041c007c0c */ /* 0x000fe2000c701270 */
[----:B------:R0:W-:Y:S01]  /*3d560*/  @P4 STG.E.U8 desc[UR20][R12.64], R9 ;  /* 0x000000090c004986 */ /* 0x0001e2000c101114 */
[----:B------:R-:W-:Y:S01]  /*3d570*/  ULDC UR4, c[0x0][0x248] ;  /* 0x0000920000047ab9 */ /* 0x000fe20000000800 */
[----:B-1----:R-:W-:Y:S01]  /*3d580*/  PRMT R8, R21, 0x7772, RZ ;  /* 0x0000777215087816 */ /* 0x002fe200000000ff */
[----:B------:R-:W-:Y:S01]  /*3d590*/  VIADD R35, R58, UR4 ;  /* 0x000000043a237c36 */ /* 0x000fe20008000000 */
[----:B------:R-:W-:Y:S01]  /*3d5a0*/  ISETP.LT.AND P1, PT, R19, UR6, !P2 ;  /* 0x0000000613007c0c */ /* 0x000fe2000d721270 */
[----:B------:R-:W-:Y:S01]  /*3d5b0*/  ULDC UR4, c[0x0][0x228] ;  /* 0x00008a0000047ab9 */ /* 0x000fe20000000800 */
[----:B------:R-:W-:Y:S01]  /*3d5c0*/  ULDC UR6, c[0x0][0x248] ;  /* 0x0000920000067ab9 */ /* 0x000fe20000000800 */
[----:B------:R1:W-:Y:S01]  /*3d5d0*/  @P3 STG.E.U8 desc[UR20][R60.64], R8 ;  /* 0x000000083c003986 */ /* 0x0003e2000c101114 */
[----:B------:R-:W-:-:S02]  /*3d5e0*/  SHF.R.S32.HI R47, RZ, 0x1f, R35 ;  /* 0x0000001fff2f7819 */ /* 0x000fc40000011423 */
[----:B0-----:R-:W-:Y:S02]  /*3d5f0*/  IADD3 R12, P4, R35, R48, RZ ;  /* 0x00000030230c7210 */ /* 0x001fe40007f9e0ff */
[----:B-1----:R-:W-:Y:S02]  /*3d600*/  IADD3 R60, P3, R58, R52, RZ ;  /* 0x000000343a3c7210 */ /* 0x002fe40007f7e0ff */
[----:B------:R-:W-:-:S03]  /*3d610*/  PRMT R58, R21, 0x7773, RZ ;  /* 0x00007773153a7816 */ /* 0x000fc600000000ff */
[----:B------:R-:W-:Y:S01]  /*3d620*/  IMAD.X R61, R59, 0x1, R54, P3 ;  /* 0x000000013b3d7824 */ /* 0x000fe200018e0636 */
[----:B------:R-:W-:Y:S02]  /*3d630*/  ISETP.LT.AND P3, PT, R37, UR8, !P2 ;  /* 0x0000000825007c0c */ /* 0x000fe4000d761270 */
[----:B------:R-:W-:Y:S01]  /*3d640*/  ISETP.LT.AND P5, PT, R11, UR4, !P2 ;  /* 0x000000040b007c0c */ /* 0x000fe2000d7a1270 */
[----:B------:R-:W-:Y:S01]  /*3d650*/  IMAD.X R13, R47, 0x1, R7, P4 ;  /* 0x000000012f0d7824 */ /* 0x000fe200020e0607 */
[----:B------:R0:W-:Y:S01]  /*3d660*/  @P0 STG.E.U8 desc[UR20][R60.64], R58 ;  /* 0x0000003a3c000986 */ /* 0x0001e2000c101114 */
[C---:B------:R-:W-:Y:S02]  /*3d670*/  PRMT R59, R15.reuse, 0x7770, RZ ;  /* 0x000077700f3b7816 */ /* 0x040fe400000000ff */
[----:B------:R-:W-:Y:S01]  /*3d680*/  PRMT R9, R15, 0x7771, RZ ;  /* 0x000077710f097816 */ /* 0x000fe200000000ff */
[----:B------:R-:W-:Y:S01]  /*3d690*/  VIADD R34, R35, UR6 ;  /* 0x0000000623227c36 */ /* 0x000fe20008000000 */
[----:B------:R-:W-:Y:S01]  /*3d6a0*/  PRMT R8, R15, 0x7772, RZ ;  /* 0x000077720f087816 */ /* 0x000fe200000000ff */
[----:B------:R1:W-:Y:S01]  /*3d6b0*/  @P1 STG.E.U8 desc[UR20][R12.64], R59 ;  /* 0x0000003b0c001986 */ /* 0x0003e2000c101114 */
[----:B------:R-:W-:Y:S01]  /*3d6c0*/  ULDC UR8, c[0x0][0x248] ;  /* 0x0000920000087ab9 */ /* 0x000fe20000000800 */
[C---:B------:R-:W-:Y:S01]  /*3d6d0*/  IADD3 R16, P6, R35.reuse, R4, RZ ;  /* 0x0000000423107210 */ /* 0x040fe20007fde0ff */
[----:B------:R-:W-:Y:S01]  /*3d6e0*/  ULDC UR4, c[0x0][0x248] ;  /* 0x0000920000047ab9 */ /* 0x000fe20000000800 */
[C---:B0-----:R-:W-:Y:S01]  /*3d6f0*/  IADD3 R60, P0, R35.reuse, R49, RZ ;  /* 0x00000031233c7210 */ /* 0x041fe20007f1e0ff */
[----:B------:R-:W-:Y:S01]  /*3d700*/  ULDC UR6, c[0x0][0x248] ;  /* 0x0000920000067ab9 */ /* 0x000fe20000000800 */
[----:B------:R-:W-:-:S03]  /*3d710*/  IADD3 R58, P4, R35, R2, RZ ;  /* 0x00000002233a7210 */ /* 0x000fc60007f9e0ff */
[C---:B------:R-:W-:Y:S02]  /*3d720*/  IMAD.X R61, R47.reuse, 0x1, R5, P0 ;  /* 0x000000012f3d7824 */ /* 0x040fe400000e0605 */
[----:B-1----:R-:W-:Y:S01]  /*3d730*/  IMAD.X R59, R47, 0x1, R3, P4 ;  /* 0x000000012f3b7824 */ /* 0x002fe200020e0603 */
[----:B------:R-:W-:Y:S02]  /*3d740*/  SHF.R.S32.HI R46, RZ, 0x1f, R34 ;  /* 0x0000001fff2e7819 */ /* 0x000fe40000011422 */
[----:B------:R-:W-:Y:S01]  /*3d750*/  @P3 STG.E.U8 desc[UR20][R60.64], R9 ;  /* 0x000000093c003986 */ /* 0x000fe2000c101114 */
[----:B------:R-:W-:-:S03]  /*3d760*/  IADD3 R28, P4, R34, R49, RZ ;  /* 0x00000031221c7210 */ /* 0x000fc60007f9e0ff */
[----:B------:R0:W-:Y:S01]  /*3d770*/  @P5 STG.E.U8 desc[UR20][R58.64], R8 ;  /* 0x000000083a005986 */ /* 0x0001e2000c101114 */
[----:B------:R-:W-:Y:S01]  /*3d780*/  IADD3 R12, P5, R34, R48, RZ ;  /* 0x00000030220c7210 */ /* 0x000fe20007fbe0ff */
[----:B------:R-:W-:-:S04]  /*3d790*/  IMAD.X R29, R46, 0x1, R5, P4 ;  /* 0x000000012e1d7824 */ /* 0x000fc800020e0605 */
[----:B------:R-:W-:Y:S01]  /*3d7a0*/  IMAD.X R13, R46, 0x1, R7, P5 ;  /* 0x000000012e0d7824 */ /* 0x000fe200028e0607 */
[C---:B------:R-:W-:Y:S02]  /*3d7b0*/  IADD3 R32, P3, R34.reuse, R2, RZ ;  /* 0x0000000222207210 */ /* 0x040fe40007f7e0ff */
[-C--:B0-----:R-:W-:Y:S02]  /*3d7c0*/  IADD3 R8, P0, R35, R6.reuse, RZ ;  /* 0x0000000623087210 */ /* 0x081fe40007f1e0ff */
[----:B------:R0:W-:Y:S01]  /*3d7d0*/  STL.64 [R1+0xab0], R12 ;  /* 0x000ab00c01007387 */ /* 0x0001e20000100a00 */
[C---:B------:R-:W-:Y:S02]  /*3d7e0*/  IADD3 R30, P1, R34.reuse, R6, RZ ;  /* 0x00000006221e7210 */ /* 0x040fe40007f3e0ff */
[----:B------:R-:W-:Y:S01]  /*3d7f0*/  IMAD.X R9, R47, 0x1, R0, P0 ;  /* 0x000000012f097824 */ /* 0x000fe200000e0600 */
[C---:B------:R-:W-:Y:S01]  /*3d800*/  IADD3 R24, P0, R34.reuse, R4, RZ ;  /* 0x0000000422187210 */ /* 0x040fe20007f1e0ff */
[----:B------:R1:W-:Y:S01]  /*3d810*/  STL.64 [R1+0xaa8], R28 ;  /* 0x000aa81c01007387 */ /* 0x0003e20000100a00 */
[----:B------:R-:W-:Y:S01]  /*3d820*/  VIADD R27, R34, UR8 ;  /* 0x00000008221b7c36 */ /* 0x000fe20008000000 */
[----:B------:R-:W-:Y:S01]  /*3d830*/  ULDC UR8, c[0x0][0x248] ;  /* 0x0000920000087ab9 */ /* 0x000fe20000000800 */
[----:B------:R-:W-:-:S02]  /*3d840*/  IMAD.X R33, R46, 0x1, R3, P3 ;  /* 0x000000012e217824 */ /* 0x000fc400018e0603 */
[C---:B------:R-:W-:Y:S01]  /*3d850*/  IMAD.X R25, R46.reuse, 0x1, R55, P0 ;  /* 0x000000012e197824 */ /* 0x040fe200000e0637 */
[-C--:B0-----:R-:W-:Y:S01]  /*3d860*/  IADD3 R12, P5, R35, R50.reuse, RZ ;  /* 0x00000032230c7210 */ /* 0x081fe20007fbe0ff */
[----:B------:R-:W-:Y:S01]  /*3d870*/  IMAD.X R31, R46, 0x1, R0, P1 ;  /* 0x000000012e1f7824 */ /* 0x000fe200008e0600 */
[----:B-1----:R-:W-:Y:S01]  /*3d880*/  IADD3 R28, P4, R34, R50, RZ ;  /* 0x00000032221c7210 */ /* 0x002fe20007f9e0ff */
[----:B------:R0:W-:Y:S01]  /*3d890*/  STL.64 [R1+0xaa0], R32 ;  /* 0x000aa02001007387 */ /* 0x0001e20000100a00 */
[----:B------:R-:W-:-:S03]  /*3d8a0*/  SHF.R.S32.HI R45, RZ, 0x1f, R27 ;  /* 0x0000001fff2d7819 */ /* 0x000fc6000001141b */
[--C-:B------:R-:W-:Y:S01]  /*3d8b0*/  IMAD.X R29, R46, 0x1, R56.reuse, P4 ;  /* 0x000000012e1d7824 */ /* 0x100fe200020e0638 */
[----:B------:R-:W-:Y:S01]  /*3d8c0*/  IADD3 R38, P3, R27, R48, RZ ;  /* 0x000000301b267210 */ /* 0x000fe20007f7e0ff */
[----:B------:R1:W-:Y:S01]  /*3d8d0*/  STL.64 [R1+0xa90], R24 ;  /* 0x000a901801007387 */ /* 0x0003e20000100a00 */
[----:B------:R-:W-:-:S03]  /*3d8e0*/  IMAD.X R13, R47, 0x1, R56, P5 ;  /* 0x000000012f0d7824 */ /* 0x000fc600028e0638 */
[----:B------:R2:W-:Y:S01]  /*3d8f0*/  STL.64 [R1+0xa98], R30 ;  /* 0x000a981e01007387 */ /* 0x0005e20000100a00 */
[----:B0-----:R-:W-:-:S03]  /*3d900*/  IADD3 R32, P1, R27, R49, RZ ;  /* 0x000000311b207210 */ /* 0x001fc60007f3e0ff */
[----:B------:R0:W-:Y:S01]  /*3d910*/  STL.64 [R1+0xa88], R28 ;  /* 0x000a881c01007387 */ /* 0x0001e20000100a00 */
[----:B------:R-:W-:Y:S01]  /*3d920*/  IMAD.X R39, R45, 0x1, R7, P3 ;  /* 0x000000012d277824 */ /* 0x000fe200018e0607 */
[----:B-1----:R-:W-:Y:S01]  /*3d930*/  IADD3 R24, P0, R27, R2, RZ ;  /* 0x000000021b187210 */ /* 0x002fe20007f1e0ff */
[----:B------:R-:W-:Y:S01]  /*3d940*/  IMAD.X R33, R45, 0x1, R5, P1 ;  /* 0x000000012d217824 */ /* 0x000fe200008e0605 */
[----:B--2---:R-:W-:-:S03]  /*3d950*/  IADD3 R30, P5, R27, R6, RZ ;  /* 0x000000061b1e7210 */ /* 0x004fc60007fbe0ff */
[----:B------:R-:W-:Y:S01]  /*3d960*/  IMAD.X R25, R45, 0x1, R3, P0 ;  /* 0x000000012d197824 */ /* 0x000fe200000e0603 */
[----:B0-----:R-:W-:Y:S01]  /*3d970*/  IADD3 R28, P4, R27, R4, RZ ;  /* 0x000000041b1c7210 */ /* 0x001fe20007f9e0ff */
[----:B------:R-:W-:Y:S01]  /*3d980*/  IMAD.X R31, R45, 0x1, R0, P5 ;  /* 0x000000012d1f7824 */ /* 0x000fe200028e0600 */
[----:B------:R0:W-:Y:S01]  /*3d990*/  STL.64 [R1+0xa78], R38 ;  /* 0x000a782601007387 */ /* 0x0001e20000100a00 */
[----:B------:R-:W-:Y:S01]  /*3d9a0*/  VIADD R26, R27, UR10 ;  /* 0x0000000a1b1a7c36 */ /* 0x000fe20008000000 */
[----:B------:R-:W-:Y:S01]  /*3d9b0*/  ULDC UR10, c[0x0][0x248] ;  /* 0x00009200000a7ab9 */ /* 0x000fe20000000800 */
[----:B------:R-:W-:Y:S01]  /*3d9c0*/  IMAD.X R29, R45, 0x1, R55, P4 ;  /* 0x000000012d1d7824 */ /* 0x000fe200020e0637 */
[----:B------:R-:W-:Y:S04]  /*3d9d0*/  STL.64 [R1+0xa70], R32 ;  /* 0x000a702001007387 */ /* 0x000fe80000100a00 */
[----:B------:R1:W-:Y:S01]  /*3d9e0*/  STL.64 [R1+0xa68], R24 ;  /* 0x000a681801007387 */ /* 0x0003e20000100a00 */
[----:B------:R-:W-:-:S02]  /*3d9f0*/  SHF.R.S32.HI R44, RZ, 0x1f, R26 ;  /* 0x0000001fff2c7819 */ /* 0x000fc4000001141a */
[----:B0-----:R-:W-:Y:S01]  /*3da00*/  IADD3 R38, P3, R27, R50, RZ ;  /* 0x000000321b267210 */ /* 0x001fe20007f7e0ff */
[----:B------:R0:W-:Y:S04]  /*3da10*/  STL.64 [R1+0xa60], R30 ;  /* 0x000a601e01007387 */ /* 0x0001e80000100a00 */
[----:B------:R2:W-:Y:S01]  /*3da20*/  STL.64 [R1+0xa58], R28 ;  /* 0x000a581c01007387 */ /* 0x0005e20000100a00 */
[-C--:B-1----:R-:W-:Y:S01]  /*3da30*/  IADD3 R24, P0, R34, R51.reuse, RZ ;  /* 0x0000003322187210 */ /* 0x082fe20007f1e0ff */
[----:B------:R-:W-:Y:S01]  /*3da40*/  IMAD.X R39, R45, 0x1, R56, P3 ;  /* 0x000000012d277824 */ /* 0x000fe200018e0638 */
[----:B0-----:R-:W-:-:S03]  /*3da50*/  IADD3 R30, P5, R27, R51, RZ ;  /* 0x000000331b1e7210 */ /* 0x001fc60007fbe0ff */
[--C-:B------:R-:W-:Y:S01]  /*3da60*/  IMAD.X R25, R46, 0x1, R53.reuse, P0 ;  /* 0x000000012e197824 */ /* 0x100fe200000e0635 */
[----:B--2---:R-:W-:Y:S01]  /*3da70*/  IADD3 R28, P4, R26, R48, RZ ;  /* 0x000000301a1c7210 */ /* 0x004fe20007f9e0ff */
[----:B------:R-:W-:Y:S01]  /*3da80*/  IMAD.X R31, R45, 0x1, R53, P5 ;  /* 0x000000012d1f7824 */ /* 0x000fe200028e0635 */
[----:B------:R-:W-:Y:S03]  /*3da90*/  STL.64 [R1+0xa50], R38 ;  /* 0x000a502601007387 */ /* 0x000fe60000100a00 */
[----:B------:R-:W-:Y:S01]  /*3daa0*/  IMAD.X R29, R44, 0x1, R7, P4 ;  /* 0x000000012c1d7824 */ /* 0x000fe200020e0607 */
[----:B------:R-:W-:Y:S04]  /*3dab0*/  STL.64 [R1+0xa80], R24 ;  /* 0x000a801801007387 */ /* 0x000fe80000100a00 */
[----:B------:R-:W-:Y:S04]  /*3dac0*/  STL.64 [R1+0xa48], R30 ;  /* 0x000a481e01007387 */ /* 0x000fe80000100a00 */
[----:B------:R0:W-:Y:S04]  /*3dad0*/  STL.64 [R1+0xa40], R28 ;  /* 0x000a401c01007387 */ /* 0x0001e80000100a00 */
[----:B0-----:R0:W2:Y:S01]  /*3dae0*/  LDL.LU R29, [R1+0x1798] ;  /* 0x00179800011d7983 */ /* 0x0010a20000300800 */
[----:B------:R-:W-:-:S02]  /*3daf0*/  IADD3 R32, P1, R35, R51, RZ ;  /* 0x0000003323207210 */ /* 0x000fc40007f3e0ff */
[----:B------:R-:W-:-:S03]  /*3db00*/  IADD3 R42, P3, R26, R49, RZ ;  /* 0x000000311a2a7210 */ /* 0x000fc60007f7e0ff */
[----:B------:R-:W-:Y:S01]  /*3db10*/  IMAD.X R33, R47, 0x1, R53, P1 ;  /* 0x000000012f217824 */ /* 0x000fe200008e0635 */
[C---:B------:R-:W-:Y:S02]  /*3db20*/  IADD3 R38, P1, R26.reuse, R2, RZ ;  /* 0x000000021a267210 */ /* 0x040fe40007f3e0ff */
[C---:B------:R-:W-:Y:S02]  /*3db30*/  IADD3 R24, P0, R26.reuse, R6, RZ ;  /* 0x000000061a187210 */ /* 0x040fe40007f1e0ff */
[----:B------:R-:W-:Y:S01]  /*3db40*/  IADD3 R28, P4, R26, R50, RZ ;  /* 0x000000321a1c7210 */ /* 0x000fe20007f9e0ff */
[C---:B------:R-:W-:Y:S02]  /*3db50*/  IMAD.X R43, R44.reuse, 0x1, R5, P3 ;  /* 0x000000012c2b7824 */ /* 0x040fe400018e0605 */
[C---:B------:R-:W-:Y:S02]  /*3db60*/  IMAD.X R39, R44.reuse, 0x1, R3, P1 ;  /* 0x000000012c277824 */ /* 0x040fe400008e0603 */
[----:B------:R-:W-:Y:S01]  /*3db70*/  IMAD.X R25, R44, 0x1, R0, P0 ;  /* 0x000000012c197824 */ /* 0x000fe200000e0600 */
[----:B------:R2:W-:Y:S04]  /*3db80*/  STL [R1+0xa18], R28 ;  /* 0x000a181c01007387 */ /* 0x0005e80000100800 */
[----:B--2---:R-:W2:Y:S04]  /*3db90*/  LDL.LU.64 R28, [R1+0x1790] ;  /* 0x00179000011c7983 */ /* 0x004ea80000300a00 */
[----:B------:R-:W-:Y:S04]  /*3dba0*/  STL.64 [R1+0xa38], R42 ;  /* 0x000a382a01007387 */ /* 0x000fe80000100a00 */
[----:B------:R-:W-:Y:S04]  /*3dbb0*/  STL.64 [R1+0xa30], R38 ;  /* 0x000a302601007387 */ /* 0x000fe80000100a00 */
[----:B------:R1:W-:Y:S04]  /*3dbc0*/  STL.64 [R1+0xa28], R24 ;  /* 0x000a281801007387 */ /* 0x0003e80000100a00 */
[----:B-1----:R-:W3:Y:S01]  /*3dbd0*/  LDL.LU.64 R24, [R1+0x1788] ;  /* 0x0017880001187983 */ /* 0x002ee20000300a00 */
[----:B------:R-:W-:-:S03]  /*3dbe0*/  IADD3 R30, P5, R26, R4, RZ ;  /* 0x000000041a1e7210 */ /* 0x000fc60007fbe0ff */
[----:B---3--:R1:W-:Y:S04]  /*3dbf0*/  STL.64 [R1+0x1780], R24 ;  /* 0x0017801801007387 */ /* 0x0083e80000100a00 */
[----:B-1----:R0:W3:Y:S01]  /*3dc00*/  LDL.64 R24, [R1+0xa18] ;  /* 0x000a180001187983 */ /* 0x0020e20000100a00 */
[----:B------:R-:W-:Y:S01]  /*3dc10*/  IADD3 R42, P3, R26, R51, RZ ;  /* 0x000000331a2a7210 */ /* 0x000fe20007f7e0ff */
[----:B------:R-:W-:Y:S01]  /*3dc20*/  IMAD.X R31, R44, 0x1, R55, P5 ;  /* 0x000000012c1f7824 */ /* 0x000fe200028e0637 */
[-C--:B------:R-:W-:Y:S02]  /*3dc30*/  IADD3 R38, P1, R35, R52.reuse, RZ ;  /* 0x0000003423267210 */ /* 0x080fe40007f3e0ff */
[----:B------:R-:W-:Y:S01]  /*3dc40*/  IADD3 R34, P0, R34, R52, RZ ;  /* 0x0000003422227210 */ /* 0x000fe20007f1e0ff */
[----:B------:R-:W-:Y:S01]  /*3dc50*/  IMAD.X R43, R44, 0x1, R53, P3 ;  /* 0x000000012c2b7824 */ /* 0x000fe200018e0635 */
[----:B------:R1:W-:Y:S01]  /*3dc60*/  STL.64 [R1+0xa20], R30 ;  /* 0x000a201e01007387 */ /* 0x0003e20000100a00 */
[----:B------:R-:W-:Y:S01]  /*3dc70*/  VIADD R23, R26, UR12 ;  /* 0x0000000c1a177c36 */ /* 0x000fe20008000000 */
[----:B------:R-:W-:Y:S01]  /*3dc80*/  ULDC UR12, c[0x0][0x248] ;  /* 0x00009200000c7ab9 */ /* 0x000fe20000000800 */
[----:B------:R-:W-:-:S02]  /*3dc90*/  IMAD.X R39, R47, 0x1, R54, P1 ;  /* 0x000000012f277824 */ /* 0x000fc400008e0636 */
[----:B------:R-:W-:Y:S01]  /*3dca0*/  IMAD.X R35, R46, 0x1, R54, P0 ;  /* 0x000000012e237824 */ /* 0x000fe200000e0636 */
[----:B-1----:R-:W-:Y:S02]  /*3dcb0*/  IADD3 R30, P5, R27, R52, RZ ;  /* 0x000000341b1e7210 */ /* 0x002fe40007fbe0ff */
[----:B------:R-:W-:-:S03]  /*3dcc0*/  SHF.R.S32.HI R41, RZ, 0x1f, R23 ;  /* 0x0000001fff297819 */ /* 0x000fc60000011417 */
[----:B------:R-:W-:Y:S02]  /*3dcd0*/  IMAD.X R31, R45, 0x1, R54, P5 ;  /* 0x000000012d1f7824 */ /* 0x000fe400028e0636 */
[----:B------:R-:W-:Y:S01]  /*3dce0*/  VIADD R40, R23, UR14 ;  /* 0x0000000e17287c36 */ /* 0x000fe20008000000 */
[----:B------:R-:W-:-:S03]  /*3dcf0*/  ULDC UR14, c[0x0][0x248] ;  /* 0x00009200000e7ab9 */ /* 0x000fc60000000800 */
        /* <DEDUP_REMOVED lines=15> */
[----:B------:R-:W-:Y:S01]  /*3ddf0*/  ULDC UR52, c[0x0][0x248] ;  /* 0x0000920000347ab9 */ /* 0x000fe20000000800 */
[----:B---3--:R-:W-:Y:S01]  /*3de00*/  IMAD.X R25, R44, 0x1, R56, P4 ;  /* 0x000000012c197824 */ /* 0x008fe200020e0638 */
[----:B------:R-:W-:-:S04]  /*3de10*/  IADD3 R26, P4, R26, R52, RZ ;  /* 0x000000341a1a7210 */ /* 0x000fc80007f9e0ff */
[----:B------:R1:W-:Y:S01]  /*3de20*/  STL [R1+0xa1c], R25 ;  /* 0x000a1c1901007387 */ /* 0x0003e20000100800 */
[----:B------:R-:W-:-:S03]  /*3de30*/  IMAD.X R27, R44, 0x1, R54, P4 ;  /* 0x000000012c1b7824 */ /* 0x000fc600020e0636 */
[----:B-1----:R-:W3:Y:S04]  /*3de40*/  LDL.LU.64 R24, [R1+0x1780] ;  /* 0x0017800001187983 */ /* 0x002ee80000300a00 */
[----:B------:R1:W-:Y:S04]  /*3de50*/  STL.64 [R1+0xa10], R42 ;  /* 0x000a102a01007387 */ /* 0x0003e80000100a00 */
[----:B--2---:R-:W-:Y:S04]  /*3de60*/  STL.64 [R1+0x1778], R28 ;  /* 0x0017781c01007387 */ /* 0x004fe80000100a00 */
[----:B------:R-:W-:Y:S04]  /*3de70*/  STL.64 [R1+0x1770], R10 ;  /* 0x0017700a01007387 */ /* 0x000fe80000100a00 */
[----:B------:R2:W-:Y:S01]  /*3de80*/  STL.64 [R1+0x9f8], R38 ;  /* 0x0009f82601007387 */ /* 0x0005e20000100a00 */
[----:B-1----:R-:W-:-:S03]  /*3de90*/  IADD3 R42, P3, R23, R48, RZ ;  /* 0x00000030172a7210 */ /* 0x002fc60007f7e0ff */
[----:B------:R1:W-:Y:S04]  /*3dea0*/  STL.64 [R1+0x9f0], R34 ;  /* 0x0009f02201007387 */ /* 0x0003e80000100a00 */
[----:B------:R4:W-:Y:S01]  /*3deb0*/  STL.64 [R1+0x9d8], R30 ;  /* 0x0009d81e01007387 */ /* 0x0009e20000100a00 */
[----:B--2---:R-:W-:-:S03]  /*3dec0*/  IADD3 R38, P1, R23, R49, RZ ;  /* 0x0000003117267210 */ /* 0x004fc60007f3e0ff */
[----:B------:R2:W-:Y:S01]  /*3ded0*/  STL.64 [R1+0x9c0], R26 ;  /* 0x0009c01a01007387 */ /* 0x0005e20000100a00 */
[----:B-1----:R-:W-:Y:S01]  /*3dee0*/  IADD3 R34, P0, R23, R2, RZ ;  /* 0x0000000217227210 */ /* 0x002fe20007f1e0ff */
[----:B------:R-:W-:Y:S01]  /*3def0*/  IMAD.X R39, R41, 0x1, R5, P1 ;  /* 0x0000000129277824 */ /* 0x000fe200008e0605 */
[----:B----4-:R-:W-:Y:S01]  /*3df00*/  IADD3 R30, P5, R23, R6, RZ ;  /* 0x00000006171e7210 */ /* 0x010fe20007fbe0ff */
[C---:B------:R-:W-:Y:S02]  /*3df10*/  IMAD.X R43, R41.reuse, 0x1, R7, P3 ;  /* 0x00000001292b7824 */ /* 0x040fe400018e0607 */
[----:B------:R-:W-:Y:S01]  /*3df20*/  IMAD.X R35, R41, 0x1, R3, P0 ;  /* 0x0000000129237824 */ /* 0x000fe200000e0603 */
[----:B--2---:R-:W-:Y:S01]  /*3df30*/  IADD3 R26, P4, R23, R4, RZ ;  /* 0x00000004171a7210 */ /* 0x004fe20007f9e0ff */
[----:B------:R-:W-:Y:S01]  /*3df40*/  IMAD.X R31, R41, 0x1, R0, P5 ;  /* 0x00000001291f7824 */ /* 0x000fe200028e0600 */
[----:B------:R-:W-:Y:S01]  /*3df50*/  IADD3 R28, P3, R23, R50, RZ ;  /* 0x00000032171c7210 */ /* 0x000fe20007f7e0ff */
[----:B------:R1:W-:Y:S02]  /*3df60*/  STL.64 [R1+0x9b0], R38 ;  /* 0x0009b02601007387 */ /* 0x0003e40000100a00 */
[----:B------:R-:W-:-:S02]  /*3df70*/  IMAD.X R27, R41, 0x1, R55, P4 ;  /* 0x00000001291b7824 */ /* 0x000fc400020e0637 */
[----:B------:R-:W-:Y:S01]  /*3df80*/  STL.64 [R1+0x9b8], R42 ;  /* 0x0009b82a01007387 */ /* 0x000fe20000100a00 */
[----:B------:R-:W-:-:S03]  /*3df90*/  IMAD.X R29, R41, 0x1, R56, P3 ;  /* 0x00000001291d7824 */ /* 0x000fc600018e0638 */
[----:B------:R2:W-:Y:S01]  /*3dfa0*/  STL.64 [R1+0x9a0], R34 ;  /* 0x0009a02201007387 */ /* 0x0005e20000100a00 */
[----:B-1----:R-:W-:-:S03]  /*3dfb0*/  IADD3 R38, P1, R23, R51, RZ ;  /* 0x0000003317267210 */ /* 0x002fc60007f3e0ff */
[----:B------:R1:W-:Y:S04]  /*3dfc0*/  STL.64 [R1+0x980], R30 ;  /* 0x0009801e01007387 */ /* 0x0003e80000100a00 */
[----:B------:R4:W-:Y:S01]  /*3dfd0*/  STL.64 [R1+0x978], R26 ;  /* 0x0009781a01007387 */ /* 0x0009e20000100a00 */
[----:B--2---:R-:W-:Y:S02]  /*3dfe0*/  IADD3 R34, P0, R23, R52, RZ ;  /* 0x0000003417227210 */ /* 0x004fe40007f1e0ff */
[----:B------:R-:W-:Y:S02]  /*3dff0*/  SHF.R.S32.HI R23, RZ, 0x1f, R40 ;  /* 0x0000001fff177819 */ /* 0x000fe40000011428 */
[----:B-1----:R-:W-:Y:S01]  /*3e000*/  IADD3 R30, P5, R40, R48, RZ ;  /* 0x00000030281e7210 */ /* 0x002fe20007fbe0ff */
[----:B------:R-:W-:-:S02]  /*3e010*/  IMAD.X R39, R41, 0x1, R53, P1 ;  /* 0x0000000129277824 */ /* 0x000fc400008e0635 */
[----:B------:R-:W-:Y:S01]  /*3e020*/  IMAD.X R35, R41, 0x1, R54, P0 ;  /* 0x0000000129237824 */ /* 0x000fe200000e0636 */
[C---:B----4-:R-:W-:Y:S01]  /*3e030*/  IADD3 R26, P4, R40.reuse, R49, RZ ;  /* 0x00000031281a7210 */ /* 0x050fe20007f9e0ff */
[C---:B------:R-:W-:Y:S01]  /*3e040*/  IMAD.X R31, R23.reuse, 0x1, R7, P5 ;  /* 0x00000001171f7824 */ /* 0x040fe200028e0607 */
[----:B------:R1:W-:Y:S03]  /*3e050*/  STL.64 [R1+0x970], R28 ;  /* 0x0009701c01007387 */ /* 0x0003e60000100a00 */
[----:B------:R-:W-:Y:S01]  /*3e060*/  IMAD.X R27, R23, 0x1, R5, P4 ;  /* 0x00000001171b7824 */ /* 0x000fe200020e0605 */
[----:B------:R2:W-:Y:S04]  /*3e070*/  STL.64 [R1+0x968], R38 ;  /* 0x0009682601007387 */ /* 0x0005e80000100a00 */
[----:B------:R4:W-:Y:S01]  /*3e080*/  STL.64 [R1+0x950], R34 ;  /* 0x0009502201007387 */ /* 0x0009e20000100a00 */
[----:B-1----:R-:W-:-:S03]  /*3e090*/  IADD3 R28, P3, R40, R2, RZ ;  /* 0x00000002281c7210 */ /* 0x002fc60007f7e0ff */
[----:B------:R1:W-:Y:S01]  /*3e0a0*/  STL.64 [R1+0x948], R30 ;  /* 0x0009481e01007387 */ /* 0x0003e20000100a00 */
[C---:B--2---:R-:W-:Y:S01]  /*3e0b0*/  IADD3 R38, P1, R40.reuse, R6, RZ ;  /* 0x0000000628267210 */ /* 0x044fe20007f3e0ff */
[C---:B------:R-:W-:Y:S01]  /*3e0c0*/  IMAD.X R29, R23.reuse, 0x1, R3, P3 ;  /* 0x00000001171d7824 */ /* 0x040fe200018e0603 */
[C---:B----4-:R-:W-:Y:S01]  /*3e0d0*/  IADD3 R34, P0, R40.reuse, R4, RZ ;  /* 0x0000000428227210 */ /* 0x050fe20007f1e0ff */
[----:B------:R2:W-:Y:S02]  /*3e0e0*/  STL.64 [R1+0x940], R26 ;  /* 0x0009401a01007387 */ /* 0x0005e40000100a00 */
[C---:B------:R-:W-:Y:S01]  /*3e0f0*/  IMAD.X R39, R23.reuse, 0x1, R0, P1 ;  /* 0x0000000117277824 */ /* 0x040fe200008e0600 */
[C---:B-1----:R-:W-:Y:S01]  /*3e100*/  IADD3 R30, P5, R40.reuse, R50, RZ ;  /* 0x00000032281e7210 */ /* 0x042fe20007fbe0ff */
[C---:B------:R-:W-:Y:S01]  /*3e110*/  IMAD.X R35, R23.reuse, 0x1, R55, P0 ;  /* 0x0000000117237824 */ /* 0x040fe200000e0637 */
[----:B------:R1:W-:Y:S03]  /*3e120*/  STL.64 [R1+0x938], R28 ;  /* 0x0009381c01007387 */ /* 0x0003e60000100a00 */
[----:B------:R-:W-:Y:S01]  /*3e130*/  IMAD.X R31, R23, 0x1, R56, P5 ;  /* 0x00000001171f7824 */ /* 0x000fe200028e0638 */
[----:B--2---:R-:W-:Y:S01]  /*3e140*/  IADD3 R26, P4, R40, R51, RZ ;  /* 0x00000033281a7210 */ /* 0x004fe20007f9e0ff */
[----:B------:R2:W-:Y:S01]  /*3e150*/  STL.64 [R1+0x930], R38 ;  /* 0x0009302601007387 */ /* 0x0005e20000100a00 */
[----:B------:R-:W-:-:S03]  /*3e160*/  SHF.R.S32.HI R10, RZ, 0x1f, R21 ;  /* 0x0000001fff0a7819 */ /* 0x000fc60000011415 */
[----:B------:R-:W-:Y:S01]  /*3e170*/  IMAD.X R27, R23, 0x1, R53, P4 ;  /* 0x00000001171b7824 */ /* 0x000fe200020e0635 */
[----:B-1----:R-:W-:Y:S01]  /*3e180*/  IADD3 R28, P3, R40, R52, RZ ;  /* 0x00000034281c7210 */ /* 0x002fe20007f7e0ff */
[----:B------:R1:W-:Y:S04]  /*3e190*/  STL.64 [R1+0x928], R34 ;  /* 0x0009282201007387 */ /* 0x0003e80000100a00 */
[----:B------:R4:W-:Y:S01]  /*3e1a0*/  STL.64 [R1+0x920], R30 ;  /* 0x0009201e01007387 */ /* 0x0009e20000100a00 */
[----:B--2---:R-:W-:Y:S01]  /*3e1b0*/  IADD3 R38, P1, R21, R48, RZ ;  /* 0x0000003015267210 */ /* 0x004fe20007f3e0ff */
[----:B------:R-:W-:Y:S02]  /*3e1c0*/  IMAD.X R29, R23, 0x1, R54, P3 ;  /* 0x00000001171d7824 */ /* 0x000fe400018e0636 */
[----:B------:R2:W-:Y:S01]  /*3e1d0*/  STL.64 [R1+0x918], R26 ;  /* 0x0009181a01007387 */ /* 0x0005e20000100a00 */
[C---:B-1----:R-:W-:Y:S01]  /*3e1e0*/  IADD3 R34, P0, R21.reuse, R49, RZ ;  /* 0x0000003115227210 */ /* 0x042fe20007f1e0ff */
[----:B------:R-:W-:Y:S01]  /*3e1f0*/  IMAD.X R39, R10, 0x1, R7, P1 ;  /* 0x000000010a277824 */ /* 0x000fe200008e0607 */
[----:B----4-:R-:W-:-:S03]  /*3e200*/  IADD3 R30, P5, R21, R2, RZ ;  /* 0x00000002151e7210 */ /* 0x010fc60007fbe0ff */
[C---:B------:R-:W-:Y:S01]  /*3e210*/  IMAD.X R35, R10.reuse, 0x1, R5, P0 ;  /* 0x000000010a237824 */ /* 0x040fe200000e0605 */
[C---:B--2---:R-:W-:Y:S01]  /*3e220*/  IADD3 R26, P4, R21.reuse, R6, RZ ;  /* 0x00000006151a7210 */ /* 0x044fe20007f9e0ff */
        /* <DEDUP_REMOVED lines=12> */
[----:B-1----:R-:W-:Y:S01]  /*3e2f0*/  IADD3 R30, P5, R21, R52, RZ ;  /* 0x00000034151e7210 */ /* 0x002fe20007fbe0ff */
[C---:B------:R-:W-:Y:S01]  /*3e300*/  IMAD.X R35, R10.reuse, 0x1, R53, P0 ;  /* 0x000000010a237824 */ /* 0x040fe200000e0635 */
[----:B------:R-:W-:Y:S01]  /*3e310*/  SHF.R.S32.HI R21, RZ, 0x1f, R22 ;  /* 0x0000001fff157819 */ /* 0x000fe20000011416 */
[----:B------:R1:W-:Y:S02]  /*3e320*/  STL.64 [R1+0x8c0], R28 ;  /* 0x0008c01c01007387 */ /* 0x0003e40000100a00 */
[----:B------:R-:W-:Y:S01]  /*3e330*/  IMAD.X R31, R10, 0x1, R54, P5 ;  /* 0x000000010a1f7824 */ /* 0x000fe200028e0636 */
[C---:B--2---:R-:W-:Y:S01]  /*3e340*/  IADD3 R26, P4, R22.reuse, R48, RZ ;  /* 0x00000030161a7210 */ /* 0x044fe20007f9e0ff */
[----:B------:R2:W-:Y:S04]  /*3e350*/  STL.64 [R1+0x8b8], R38 ;  /* 0x0008b82601007387 */ /* 0x0005e80000100a00 */
[C---:B------:R-:W-:Y:S01]  /*3e360*/  IMAD.X R27, R21.reuse, 0x1, R7, P4 ;  /* 0x00000001151b7824 */ /* 0x040fe200020e0607 */
[C---:B-1----:R-:W-:Y:S01]  /*3e370*/  IADD3 R28, P3, R22.reuse, R49, RZ ;  /* 0x00000031161c7210 */ /* 0x042fe20007f7e0ff */
[----:B------:R1:W-:Y:S04]  /*3e380*/  STL.64 [R1+0x8b0], R34 ;  /* 0x0008b02201007387 */ /* 0x0003e80000100a00 */
[----:B------:R4:W-:Y:S01]  /*3e390*/  STL.64 [R1+0x8a8], R30 ;  /* 0x0008a81e01007387 */ /* 0x0009e20000100a00 */
[----:B--2---:R-:W-:Y:S01]  /*3e3a0*/  IADD3 R38, P1, R22, R2, RZ ;  /* 0x0000000216267210 */ /* 0x004fe20007f3e0ff */
[----:B------:R-:W-:-:S02]  /*3e3b0*/  IMAD.X R29, R21, 0x1, R5, P3 ;  /* 0x00000001151d7824 */ /* 0x000fc400018e0605 */
[----:B------:R2:W-:Y:S01]  /*3e3c0*/  STL.64 [R1+0x8a0], R26 ;  /* 0x0008a01a01007387 */ /* 0x0005e20000100a00 */
[C---:B-1----:R-:W-:Y:S01]  /*3e3d0*/  IADD3 R34, P0, R22.reuse, R6, RZ ;  /* 0x0000000616227210 */ /* 0x042fe20007f1e0ff */
[----:B------:R-:W-:Y:S01]  /*3e3e0*/  IMAD.X R39, R21, 0x1, R3, P1 ;  /* 0x0000000115277824 */ /* 0x000fe200008e0603 */
[----:B----4-:R-:W-:-:S03]  /*3e3f0*/  IADD3 R30, P5, R22, R4, RZ ;  /* 0x00000004161e7210 */ /* 0x010fc60007fbe0ff */
[C---:B------:R-:W-:Y:S01]  /*3e400*/  IMAD.X R35, R21.reuse, 0x1, R0, P0 ;  /* 0x0000000115237824 */ /* 0x040fe200000e0600 */
[C---:B--2---:R-:W-:Y:S01]  /*3e410*/  IADD3 R26, P4, R22.reuse, R50, RZ ;  /* 0x00000032161a7210 */ /* 0x044fe20007f9e0ff */
[C---:B------:R-:W-:Y:S01]  /*3e420*/  IMAD.X R31, R21.reuse, 0x1, R55, P5 ;  /* 0x00000001151f7824 */ /* 0x040fe200028e0637 */
[----:B------:R1:W-:Y:S01]  /*3e430*/  STL.64 [R1+0x898], R28 ;  /* 0x0008981c01007387 */ /* 0x0003e20000100a00 */
[----:B------:R-:W-:Y:S02]  /*3e440*/  SHF.R.S32.HI R10, RZ, 0x1f, R14 ;  /* 0x0000001fff0a7819 */ /* 0x000fe4000001140e */
[----:B------:R-:W-:Y:S01]  /*3e450*/  IMAD.X R27, R21, 0x1, R56, P4 ;  /* 0x00000001151b7824 */ /* 0x000fe200020e0638 */
[----:B------:R-:W-:Y:S04]  /*3e460*/  STL.64 [R1+0x890], R38 ;  /* 0x0008902601007387 */ /* 0x000fe80000100a00 */
[----:B------:R2:W-:Y:S01]  /*3e470*/  STL.64 [R1+0x888], R34 ;  /* 0x0008882201007387 */ /* 0x0005e20000100a00 */
[----:B-1----:R-:W-:-:S02]  /*3e480*/  IADD3 R28, P3, R22, R51, RZ ;  /* 0x00000033161c7210 */ /* 0x002fc40007f7e0ff */
[----:B------:R-:W-:Y:S01]  /*3e490*/  IADD3 R22, P1, R22, R52, RZ ;  /* 0x0000003416167210 */ /* 0x000fe20007f3e0ff */
[----:B------:R1:W-:Y:S02]  /*3e4a0*/  STL.64 [R1+0x878], R30 ;  /* 0x0008781e01007387 */ /* 0x0003e40000100a00 */
[C---:B------:R-:W-:Y:S01]  /*3e4b0*/  IMAD.X R29, R21.reuse, 0x1, R53, P3 ;  /* 0x00000001151d7824 */ /* 0x040fe200018e0635 */
[C---:B--2---:R-:W-:Y:S01]  /*3e4c0*/  IADD3 R34, P0, R14.reuse, R48, RZ ;  /* 0x000000300e227210 */ /* 0x044fe20007f1e0ff */
[----:B------:R2:W-:Y:S01]  /*3e4d0*/  STL.64 [R1+0x870], R26 ;  /* 0x0008701a01007387 */ /* 0x0005e20000100a00 */
[----:B------:R-:W-:Y:S01]  /*3e4e0*/  IMAD.X R23, R21, 0x1, R54, P1 ;  /* 0x0000000115177824 */ /* 0x000fe200008e0636 */
[----:B-1----:R-:W-:Y:S02]  /*3e4f0*/  IADD3 R30, P5, R14, R49, RZ ;  /* 0x000000310e1e7210 */ /* 0x002fe40007fbe0ff */
[----:B------:R-:W-:Y:S01]  /*3e500*/  IMAD.X R35, R10, 0x1, R7, P0 ;  /* 0x000000010a237824 */ /* 0x000fe200000e0607 */
[----:B------:R1:W-:Y:S01]  /*3e510*/  STL.64 [R1+0x868], R28 ;  /* 0x0008681c01007387 */ /* 0x0003e20000100a00 */
[----:B--2---:R-:W-:Y:S01]  /*3e520*/  IADD3 R26, P4, R14, R2, RZ ;  /* 0x000000020e1a7210 */ /* 0x004fe20007f9e0ff */
[----:B------:R-:W-:-:S02]  /*3e530*/  IMAD.X R31, R10, 0x1, R5, P5 ;  /* 0x000000010a1f7824 */ /* 0x000fc400028e0605 */
[----:B------:R2:W-:Y:S02]  /*3e540*/  STL.64 [R1+0x860], R22 ;  /* 0x0008601601007387 */ /* 0x0005e40000100a00 */
[----:B------:R-:W-:Y:S02]  /*3e550*/  IMAD.X R27, R10, 0x1, R3, P4 ;  /* 0x000000010a1b7824 */ /* 0x000fe400020e0603 */
[----:B------:R4:W-:Y:S01]  /*3e560*/  STL.64 [R1+0x858], R34 ;  /* 0x0008582201007387 */ /* 0x0009e20000100a00 */
[----:B-1----:R-:W-:-:S03]  /*3e570*/  IADD3 R28, P3, R14, R6, RZ ;  /* 0x000000060e1c7210 */ /* 0x002fc60007f7e0ff */
[----:B------:R1:W-:Y:S01]  /*3e580*/  STL.64 [R1+0x850], R30 ;  /* 0x0008501e01007387 */ /* 0x0003e20000100a00 */
[----:B--2---:R-:W-:Y:S01]  /*3e590*/  IADD3 R22, P1, R14, R4, RZ ;  /* 0x000000040e167210 */ /* 0x004fe20007f3e0ff */
[----:B------:R-:W-:Y:S01]  /*3e5a0*/  IMAD.X R29, R10, 0x1, R0, P3 ;  /* 0x000000010a1d7824 */ /* 0x000fe200018e0600 */
[----:B----4-:R-:W-:Y:S01]  /*3e5b0*/  IADD3 R34, P0, R14, R50, RZ ;  /* 0x000000320e227210 */ /* 0x010fe20007f1e0ff */
[----:B------:R2:W-:Y:S02]  /*3e5c0*/  STL.64 [R1+0x848], R26 ;  /* 0x0008481a01007387 */ /* 0x0005e40000100a00 */
[----:B------:R-:W-:Y:S01]  /*3e5d0*/  IMAD.X R23, R10, 0x1, R55, P1 ;  /* 0x000000010a177824 */ /* 0x000fe200008e0637 */
[----:B-1----:R-:W-:Y:S01]  /*3e5e0*/  IADD3 R30, P5, R14, R51, RZ ;  /* 0x000000330e1e7210 */ /* 0x002fe20007fbe0ff */
[C---:B------:R-:W-:Y:S01]  /*3e5f0*/  IMAD.X R35, R10.reuse, 0x1, R56, P0 ;  /* 0x000000010a237824 */ /* 0x040fe200000e0638 */
[----:B------:R1:W-:Y:S03]  /*3e600*/  STL.64 [R1+0x840], R28 ;  /* 0x0008401c01007387 */ /* 0x0003e60000100a00 */
[----:B------:R-:W-:Y:S01]  /*3e610*/  IMAD.X R31, R10, 0x1, R53, P5 ;  /* 0x000000010a1f7824 */ /* 0x000fe200028e0635 */
[----:B--2---:R-:W-:Y:S01]  /*3e620*/  IADD3 R26, P4, R14, R52, RZ ;  /* 0x000000340e1a7210 */ /* 0x004fe20007f9e0ff */
[----:B------:R2:W-:Y:S01]  /*3e630*/  STL.64 [R1+0x828], R22 ;  /* 0x0008281601007387 */ /* 0x0005e20000100a00 */
[----:B------:R-:W-:-:S02]  /*3e640*/  SHF.R.S32.HI R14, RZ, 0x1f, R20 ;  /* 0x0000001fff0e7819 */ /* 0x000fc40000011414 */
[----:B-1----:R-:W-:Y:S01]  /*3e650*/  IADD3 R28, P3, R20, R48, RZ ;  /* 0x00000030141c7210 */ /* 0x002fe20007f7e0ff */
[----:B------:R-:W-:Y:S01]  /*3e660*/  IMAD.X R27, R10, 0x1, R54, P4 ;  /* 0x000000010a1b7824 */ /* 0x000fe200020e0636 */
[----:B------:R1:W-:Y:S04]  /*3e670*/  STL.64 [R1+0x820], R34 ;  /* 0x0008202201007387 */ /* 0x0003e80000100a00 */
[----:B------:R4:W-:Y:S01]  /*3e680*/  STL.64 [R1+0x818], R30 ;  /* 0x0008181e01007387 */ /* 0x0009e20000100a00 */
[----:B--2---:R-:W-:Y:S01]  /*3e690*/  IADD3 R22, P1, R20, R49, RZ ;  /* 0x0000003114167210 */ /* 0x004fe20007f3e0ff */
[----:B------:R-:W-:Y:S02]  /*3e6a0*/  IMAD.X R29, R14, 0x1, R7, P3 ;  /* 0x000000010e1d7824 */ /* 0x000fe400018e0607 */
[----:B------:R2:W-:Y:S01]  /*3e6b0*/  STL.64 [R1+0x808], R26 ;  /* 0x0008081a01007387 */ /* 0x0005e20000100a00 */
[----:B-1----:R-:W-:Y:S01]  /*3e6c0*/  IADD3 R34, P0, R20, R2, RZ ;  /* 0x0000000214227210 */ /* 0x002fe20007f1e0ff */
[----:B------:R-:W-:Y:S01]  /*3e6d0*/  IMAD.X R23, R14, 0x1, R5, P1 ;  /* 0x000000010e177824 */ /* 0x000fe200008e0605 */
[----:B----4-:R-:W-:-:S03]  /*3e6e0*/  IADD3 R30, P5, R20, R6, RZ ;  /* 0x00000006141e7210 */ /* 0x010fc60007fbe0ff */
[----:B------:R-:W-:Y:S01]  /*3e6f0*/  IMAD.X R35, R14, 0x1, R3, P0 ;  /* 0x000000010e237824 */ /* 0x000fe200000e0603 */
[----:B--2---:R-:W-:Y:S01]  /*3e700*/  IADD3 R26, P4, R20, R4, RZ ;  /* 0x00000004141a7210 */ /* 0x004fe20007f9e0ff */
[C---:B------:R-:W-:Y:S01]  /*3e710*/  IMAD.X R31, R14.reuse, 0x1, R0, P5 ;  /* 0x000000010e1f7824 */ /* 0x040fe200028e0600 */
[----:B------:R1:W-:Y:S03]  /*3e720*/  STL.64 [R1+0x800], R28 ;  /* 0x0008001c01007387 */ /* 0x0003e60000100a00 */
[----:B------:R-:W-:Y:S01]  /*3e730*/  IMAD.X R27, R14, 0x1, R55, P4 ;  /* 0x000000010e1b7824 */ /* 0x000fe200020e0637 */
[----:B------:R2:W-:Y:S01]  /*3e740*/  STL.64 [R1+0x7f8], R22 ;  /* 0x0007f81601007387 */ /* 0x0005e20000100a00 */
[----:B------:R-:W-:-:S03]  /*3e750*/  SHF.R.S32.HI R10, RZ, 0x1f, R58 ;  /* 0x0000001fff0a7819 */ /* 0x000fc6000001143a */
[----:B------:R-:W-:Y:S01]  /*3e760*/  STL.64 [R1+0x7f0], R34 ;  /* 0x0007f02201007387 */ /* 0x000fe20000100a00 */
[----:B-1----:R-:W-:-:S03]  /*3e770*/  IADD3 R28, P3, R20, R50, RZ ;  /* 0x00000032141c7210 */ /* 0x002fc60007f7e0ff */
[----:B------:R1:W-:Y:S01]  /*3e780*/  STL.64 [R1+0x7e8], R30 ;  /* 0x0007e81e01007387 */ /* 0x0003e20000100a00 */
[C---:B--2---:R-:W-:Y:S02]  /*3e790*/  IADD3 R22, P1, R20.reuse, R51, RZ ;  /* 0x0000003314167210 */ /* 0x044fe40007f3e0ff */
[----:B------:R-:W-:Y:S01]  /*3e7a0*/  IADD3 R20, P0, R20, R52, RZ ;  /* 0x0000003414147210 */ /* 0x000fe20007f1e0ff */
[C---:B------:R-:W-:Y:S01]  /*3e7b0*/  IMAD.X R29, R14.reuse, 0x1, R56, P3 ;  /* 0x000000010e1d7824 */ /* 0x040fe200018e0638 */
[----:B------:R2:W-:Y:S01]  /*3e7c0*/  STL.64 [R1+0x7d0], R26 ;  /* 0x0007d01a01007387 */ /* 0x0005e20000100a00 */
[----:B------:R-:W-:Y:S01]  /*3e7d0*/  IMAD.X R23, R14, 0x1, R53, P1 ;  /* 0x000000010e177824 */ /* 0x000fe200008e0635 */
[----:B-1----:R-:W-:Y:S01]  /*3e7e0*/  IADD3 R30, P5, R58, R48, RZ ;  /* 0x000000303a1e7210 */ /* 0x002fe20007fbe0ff */
[----:B------:R-:W-:Y:S01]  /*3e7f0*/  IMAD.X R21, R14, 0x1, R54, P0 ;  /* 0x000000010e157824 */ /* 0x000fe200000e0636 */
[----:B------:R1:W-:Y:S03]  /*3e800*/  STL.64 [R1+0x7c8], R28 ;  /* 0x0007c81c01007387 */ /* 0x0003e60000100a00 */
[----:B------:R-:W-:Y:S01]  /*3e810*/  IMAD.X R31, R10, 0x1, R7, P5 ;  /* 0x000000010a1f7824 */ /* 0x000fe200028e0607 */
[----:B--2---:R-:W-:Y:S01]  /*3e820*/  IADD3 R26, P4, R58, R49, RZ ;  /* 0x000000313a1a7210 */ /* 0x004fe20007f9e0ff */
[----:B------:R2:W-:Y:S04]  /*3e830*/  STL.64 [R1+0x7c0], R22 ;  /* 0x0007c01601007387 */ /* 0x0005e80000100a00 */
[----:B------:R4:W-:Y:S01]  /*3e840*/  STL.64 [R1+0x7b8], R20 ;  /* 0x0007b81401007387 */ /* 0x0009e20000100a00 */
[----:B------:R-:W-:Y:S01]  /*3e850*/  IMAD.X R27, R10, 0x1, R5, P4 ;  /* 0x000000010a1b7824 */ /* 0x000fe200020e0605 */
[----:B-1----:R-:W-:-:S02]  /*3e860*/  IADD3 R28, P3, R58, R2, RZ ;  /* 0x000000023a1c7210 */ /* 0x002fc40007f7e0ff */
[----:B------:R1:W-:Y:S01]  /*3e870*/  STL.64 [R1+0x7b0], R30 ;  /* 0x0007b01e01007387 */ /* 0x0003e20000100a00 */
[----:B--2---:R-:W-:Y:S02]  /*3e880*/  IADD3 R22, P1, R58, R6, RZ ;  /* 0x000000063a167210 */ /* 0x004fe40007f3e0ff */
[----:B------:R-:W-:Y:S01]  /*3e890*/  IMAD.X R29, R10, 0x1, R3, P3 ;  /* 0x000000010a1d7824 */ /* 0x000fe200018e0603 */
[----:B----4-:R-:W-:Y:S01]  /*3e8a0*/  IADD3 R20, P0, R58, R4, RZ ;  /* 0x000000043a147210 */ /* 0x010fe20007f1e0ff */
[----:B------:R2:W-:Y:S01]  /*3e8b0*/  STL.64 [R1+0x7a8], R26 ;  /* 0x0007a81a01007387 */ /* 0x0005e20000100a00 */
[----:B------:R-:W-:Y:S01]  /*3e8c0*/  IMAD.X R23, R10, 0x1, R0, P1 ;  /* 0x000000010a177824 */ /* 0x000fe200008e0600 */
[----:B-1----:R-:W-:Y:S02]  /*3e8d0*/  IADD3 R30, P5, R58, R50, RZ ;  /* 0x000000323a1e7210 */ /* 0x002fe40007fbe0ff */
[C---:B------:R-:W-:Y:S01]  /*3e8e0*/  IMAD.X R21, R10.reuse, 0x1, R55, P0 ;  /* 0x000000010a157824 */ /* 0x040fe200000e0637 */
[----:B------:R1:W-:Y:S02]  /*3e8f0*/  STL.64 [R1+0x7a0], R28 ;  /* 0x0007a01c01007387 */ /* 0x0003e40000100a00 */
[----:B------:R-:W-:Y:S01]  /*3e900*/  IMAD.X R31, R10, 0x1, R56, P5 ;  /* 0x000000010a1f7824 */ /* 0x000fe200028e0638 */
[C---:B--2---:R-:W-:Y:S01]  /*3e910*/  IADD3 R26, P4, R58.reuse, R51, RZ ;  /* 0x000000333a1a7210 */ /* 0x044fe20007f9e0ff */
[----:B------:R2:W-:Y:S01]  /*3e920*/  STL.64 [R1+0x798], R22 ;  /* 0x0007981601007387 */ /* 0x0005e20000100a00 */
[----:B-1----:R-:W-:-:S03]  /*3e930*/  IADD3 R28, P3, R58, R52, RZ ;  /* 0x000000343a1c7210 */ /* 0x002fc60007f7e0ff */
[----:B------:R1:W-:Y:S01]  /*3e940*/  STL.64 [R1+0x778], R20 ;  /* 0x0007781401007387 */ /* 0x0003e20000100a00 */
[----:B------:R-:W-:Y:S01]  /*3e950*/  SHF.R.S32.HI R58, RZ, 0x1f, R59 ;  /* 0x0000001fff3a7819 */ /* 0x000fe2000001143b */
[C---:B------:R-:W-:Y:S02]  /*3e960*/  IMAD.X R27, R10.reuse, 0x1, R53, P4 ;  /* 0x000000010a1b7824 */ /* 0x040fe400020e0635 */
[----:B------:R4:W-:Y:S01]  /*3e970*/  STL.64 [R1+0x770], R30 ;  /* 0x0007701e01007387 */ /* 0x0009e20000100a00 */
[C---:B--2---:R-:W-:Y:S01]  /*3e980*/  IADD3 R22, P1, R59.reuse, R48, RZ ;  /* 0x000000303b167210 */ /* 0x044fe20007f3e0ff */
[----:B------:R-:W-:Y:S01]  /*3e990*/  IMAD.X R29, R10, 0x1, R54, P3 ;  /* 0x000000010a1d7824 */ /* 0x000fe200018e0636 */
[C---:B-1----:R-:W-:Y:S01]  /*3e9a0*/  IADD3 R20, P0, R59.reuse, R49, RZ ;  /* 0x000000313b147210 */ /* 0x042fe20007f1e0ff */
[----:B------:R1:W-:Y:S02]  /*3e9b0*/  STL.64 [R1+0x768], R26 ;  /* 0x0007681a01007387 */ /* 0x0003e40000100a00 */
[C---:B------:R-:W-:Y:S01]  /*3e9c0*/  IMAD.X R23, R58.reuse, 0x1, R7, P1 ;  /* 0x000000013a177824 */ /* 0x040fe200008e0607 */
[C---:B----4-:R-:W-:Y:S01]  /*3e9d0*/  IADD3 R30, P5, R59.reuse, R2, RZ ;  /* 0x000000023b1e7210 */ /* 0x050fe20007fbe0ff */
[C---:B------:R-:W-:Y:S01]  /*3e9e0*/  IMAD.X R21, R58.reuse, 0x1, R5, P0 ;  /* 0x000000013a157824 */ /* 0x040fe200000e0605 */
[----:B------:R2:W-:Y:S03]  /*3e9f0*/  STL.64 [R1+0x758], R28 ;  /* 0x0007581c01007387 */ /* 0x0005e60000100a00 */
[----:B------:R-:W-:Y:S01]  /*3ea00*/  IMAD.X R31, R58, 0x1, R3, P5 ;  /* 0x000000013a1f7824 */ /* 0x000fe200028e0603 */
[C---:B-1----:R-:W-:Y:S01]  /*3ea10*/  IADD3 R26, P4, R59.reuse, R6, RZ ;  /* 0x000000063b1a7210 */ /* 0x042fe20007f9e0ff */
[----:B------:R1:W-:Y:S01]  /*3ea20*/  STL.64 [R1+0x750], R22 ;  /* 0x0007501601007387 */ /* 0x0003e20000100a00 */
[----:B--2---:R-:W-:-:S03]  /*3ea30*/  IADD3 R28, P3, R59, R4, RZ ;  /* 0x000000043b1c7210 */ /* 0x004fc60007f7e0ff */
[----:B------:R2:W-:Y:S01]  /*3ea40*/  STL.64 [R1+0x748], R20 ;  /* 0x0007481401007387 */ /* 0x0005e20000100a00 */
[----:B------:R-:W-:-:S03]  /*3ea50*/  IMAD.X R27, R58, 0x1, R0, P4 ;  /* 0x000000013a1b7824 */ /* 0x000fc600020e0600 */
[----:B------:R4:W-:Y:S01]  /*3ea60*/  STL.64 [R1+0x740], R30 ;  /* 0x0007401e01007387 */ /* 0x0009e20000100a00 */
[----:B------:R-:W-:Y:S01]  /*3ea70*/  IMAD.X R29, R58, 0x1, R55, P3 ;  /* 0x000000013a1d7824 */ /* 0x000fe200018e0637 */
[C---:B-1----:R-:W-:Y:S02]  /*3ea80*/  IADD3 R22, P1, R59.reuse, R50, RZ ;  /* 0x000000323b167210 */ /* 0x042fe40007f3e0ff */
[----:B------:R1:W-:Y:S01]  /*3ea90*/  STL.64 [R1+0x738], R26 ;  /* 0x0007381a01007387 */ /* 0x0003e20000100a00 */
[C---:B--2---:R-:W-:Y:S02]  /*3eaa0*/  IADD3 R20, P0, R59.reuse, R51, RZ ;  /* 0x000000333b147210 */ /* 0x044fe40007f1e0ff */
[----:B----4-:R-:W-:-:S03]  /*3eab0*/  IADD3 R30, P5, R59, R52, RZ ;  /* 0x000000343b1e7210 */ /* 0x010fc60007fbe0ff */
[C---:B------:R-:W-:Y:S01]  /*3eac0*/  IMAD.X R21, R58.reuse, 0x1, R53, P0 ;  /* 0x000000013a157824 */ /* 0x040fe200000e0635 */
[----:B------:R-:W-:Y:S01]  /*3ead0*/  SHF.R.S32.HI R59, RZ, 0x1f, R60 ;  /* 0x0000001fff3b7819 */ /* 0x000fe2000001143c */
[----:B------:R-:W-:Y:S01]  /*3eae0*/  IMAD.X R23, R58, 0x1, R56, P1 ;  /* 0x000000013a177824 */ /* 0x000fe200008e0638 */
[----:B-1----:R-:W-:Y:S01]  /*3eaf0*/  IADD3 R26, P4, R60, R48, RZ ;  /* 0x000000303c1a7210 */ /* 0x002fe20007f9e0ff */
[----:B------:R-:W-:Y:S01]  /*3eb00*/  IMAD.X R31, R58, 0x1, R54, P5 ;  /* 0x000000013a1f7824 */ /* 0x000fe200028e0636 */
[----:B------:R1:W-:Y:S01]  /*3eb10*/  STL.64 [R1+0x730], R28 ;  /* 0x0007301c01007387 */ /* 0x0003e20000100a00 */
[C---:B------:R-:W-:Y:S02]  /*3eb20*/  IADD3 R34, P1, R60.reuse, R2, RZ ;  /* 0x000000023c227210 */ /* 0x040fe40007f3e0ff */
[----:B------:R-:W-:Y:S01]  /*3eb30*/  IMAD.X R27, R59, 0x1, R7, P4 ;  /* 0x000000013b1b7824 */ /* 0x000fe200020e0607 */
[----:B------:R-:W-:Y:S04]  /*3eb40*/  STL.64 [R1+0x1758], R20 ;  /* 0x0017581401007387 */ /* 0x000fe80000100a00 */
[----:B------:R2:W-:Y:S01]  /*3eb50*/  STL.64 [R1+0x728], R22 ;  /* 0x0007281601007387 */ /* 0x0005e20000100a00 */
[----:B-1----:R-:W-:-:S03]  /*3eb60*/  IADD3 R28, P3, R60, R49, RZ ;  /* 0x000000313c1c7210 */ /* 0x002fc60007f7e0ff */
[----:B------:R1:W-:Y:S01]  /*3eb70*/  STL.64 [R1+0x710], R30 ;  /* 0x0007101e01007387 */ /* 0x0003e20000100a00 */
[C---:B------:R-:W-:Y:S02]  /*3eb80*/  IMAD.X R35, R59.reuse, 0x1, R3, P1 ;  /* 0x000000013b237824 */ /* 0x040fe400008e0603 */
[----:B------:R-:W-:Y:S01]  /*3eb90*/  IMAD.X R29, R59, 0x1, R5, P3 ;  /* 0x000000013b1d7824 */ /* 0x000fe200018e0605 */
[C---:B--2---:R-:W-:Y:S01]  /*3eba0*/  IADD3 R22, P0, R60.reuse, R6, RZ ;  /* 0x000000063c167210 */ /* 0x044fe20007f1e0ff */
[----:B------:R2:W-:Y:S01]  /*3ebb0*/  STL.64 [R1+0x708], R26 ;  /* 0x0007081a01007387 */ /* 0x0005e20000100a00 */
[----:B-1----:R-:W-:-:S03]  /*3ebc0*/  IADD3 R30, P5, R60, R4, RZ ;  /* 0x000000043c1e7210 */ /* 0x002fc60007fbe0ff */
[C---:B------:R-:W-:Y:S01]  /*3ebd0*/  IMAD.X R23, R59.reuse, 0x1, R0, P0 ;  /* 0x000000013b177824 */ /* 0x040fe200000e0600 */
[----:B------:R1:W-:Y:S01]  /*3ebe0*/  STL.64 [R1+0x700], R28 ;  /* 0x0007001c01007387 */ /* 0x0003e20000100a00 */
[C---:B------:R-:W-:Y:S01]  /*3ebf0*/  IMAD.X R31, R59.reuse, 0x1, R55, P5 ;  /* 0x000000013b1f7824 */ /* 0x040fe200028e0637 */
[C---:B--2---:R-:W-:Y:S02]  /*3ec00*/  IADD3 R26, P4, R60.reuse, R50, RZ ;  /* 0x000000323c1a7210 */ /* 0x044fe40007f9e0ff */
[----:B------:R-:W-:Y:S01]  /*3ec10*/  STL.64 [R1+0x6f8], R34 ;  /* 0x0006f82201007387 */ /* 0x000fe20000100a00 */
[C---:B------:R-:W-:Y:S02]  /*3ec20*/  IADD3 R20, P1, R60.reuse, R52, RZ ;  /* 0x000000343c147210 */ /* 0x040fe40007f3e0ff */
[----:B------:R-:W-:Y:S01]  /*3ec30*/  IMAD.X R27, R59, 0x1, R56, P4 ;  /* 0x000000013b1b7824 */ /* 0x000fe200020e0638 */
[----:B-1----:R-:W-:Y:S01]  /*3ec40*/  IADD3 R28, P3, R60, R51, RZ ;  /* 0x000000333c1c7210 */ /* 0x002fe20007f7e0ff */
[----:B------:R1:W-:Y:S01]  /*3ec50*/  STL.64 [R1+0x6f0], R22 ;  /* 0x0006f01601007387 */ /* 0x0003e20000100a00 */
[----:B------:R-:W-:-:S03]  /*3ec60*/  SHF.R.S32.HI R58, RZ, 0x1f, R61 ;  /* 0x0000001fff3a7819 */ /* 0x000fc6000001143d */
[----:B------:R2:W-:Y:S01]  /*3ec70*/  STL.64 [R1+0x6e0], R30 ;  /* 0x0006e01e01007387 */ /* 0x0005e20000100a00 */
[C---:B------:R-:W-:Y:S02]  /*3ec80*/  IMAD.X R29, R59.reuse, 0x1, R53, P3 ;  /* 0x000000013b1d7824 */ /* 0x040fe400018e0635 */
[----:B------:R-:W-:Y:S01]  /*3ec90*/  IMAD.X R21, R59, 0x1, R54, P1 ;  /* 0x000000013b157824 */ /* 0x000fe200008e0636 */
[----:B------:R4:W-:Y:S01]  /*3eca0*/  STL.64 [R1+0x6d8], R26 ;  /* 0x0006d81a01007387 */ /* 0x0009e20000100a00 */
[C---:B-1----:R-:W-:Y:S02]  /*3ecb0*/  IADD3 R22, P0, R61.reuse, R48, RZ ;  /* 0x000000303d167210 */ /* 0x042fe40007f1e0ff */
[----:B--2---:R-:W-:-:S03]  /*3ecc0*/  IADD3 R30, P5, R61, R49, RZ ;  /* 0x000000313d1e7210 */ /* 0x004fc60007fbe0ff */
[C---:B------:R-:W-:Y:S01]  /*3ecd0*/  IMAD.X R23, R58.reuse, 0x1, R7, P0 ;  /* 0x000000013a177824 */ /* 0x040fe200000e0607 */
        /* <DEDUP_REMOVED lines=11> */
[C---:B------:R-:W-:Y:S01]  /*3ed90*/  VIADD R60, R61.reuse, UR4 ;  /* 0x000000043d3c7c36 */ /* 0x040fe20008000000 */
[----:B------:R2:W-:Y:S01]  /*3eda0*/  STL.64 [R1+0x688], R26 ;  /* 0x0006881a01007387 */ /* 0x0005e20000100a00 */
[C---:B------:R-:W-:Y:S01]  /*3edb0*/  IMAD.X R21, R58.reuse, 0x1, R55, P1 ;  /* 0x000000013a157824 */ /* 0x040fe200008e0637 */
[----:B------:R-:W-:Y:S01]  /*3edc0*/  ULDC UR4, c[0x0][0x228] ;  /* 0x00008a0000047ab9 */ /* 0x000fe20000000800 */
[----:B-1----:R-:W-:Y:S01]  /*3edd0*/  IADD3 R30, P5, R61, R51, RZ ;  /* 0x000000333d1e7210 */ /* 0x002fe20007fbe0ff */
[----:B------:R-:W-:Y:S01]  /*3ede0*/  IMAD.X R23, R58, 0x1, R56, P0 ;  /* 0x000000013a177824 */ /* 0x000fe200000e0638 */
[----:B------:R1:W-:Y:S01]  /*3edf0*/  STL.64 [R1+0x680], R28 ;  /* 0x0006801c01007387 */ /* 0x0003e20000100a00 */
[----:B------:R-:W-:-:S02]  /*3ee00*/  SHF.R.S32.HI R59, RZ, 0x1f, R60 ;  /* 0x0000001fff3b7819 */ /* 0x000fc4000001143c */
[----:B------:R-:W-:Y:S01]  /*3ee10*/  IMAD.X R31, R58, 0x1, R53, P5 ;  /* 0x000000013a1f7824 */ /* 0x000fe200028e0635 */
[----:B--2---:R-:W-:Y:S01]  /*3ee20*/  IADD3 R26, P4, R61, R52, RZ ;  /* 0x000000343d1a7210 */ /* 0x004fe20007f9e0ff */
[----:B------:R2:W-:Y:S01]  /*3ee30*/  STL.64 [R1+0x678], R20 ;  /* 0x0006781401007387 */ /* 0x0005e20000100a00 */
[----:B-1----:R-:W-:-:S03]  /*3ee40*/  IADD3 R28, P3, R60, R48, RZ ;  /* 0x000000303c1c7210 */ /* 0x002fc60007f7e0ff */
[----:B------:R-:W-:Y:S01]  /*3ee50*/  IMAD.X R27, R58, 0x1, R54, P4 ;  /* 0x000000013a1b7824 */ /* 0x000fe200020e0636 */
[----:B------:R1:W-:Y:S04]  /*3ee60*/  STL.64 [R1+0x670], R22 ;  /* 0x0006701601007387 */ /* 0x0003e80000100a00 */
[----:B------:R4:W-:Y:S01]  /*3ee70*/  STL.64 [R1+0x668], R30 ;  /* 0x0006681e01007387 */ /* 0x0009e20000100a00 */
[C---:B--2---:R-:W-:Y:S01]  /*3ee80*/  IADD3 R20, P1, R60.reuse, R49, RZ ;  /* 0x000000313c147210 */ /* 0x044fe20007f3e0ff */
[C---:B------:R-:W-:Y:S02]  /*3ee90*/  IMAD.X R29, R59.reuse, 0x1, R7, P3 ;  /* 0x000000013b1d7824 */ /* 0x040fe400018e0607 */
        /* <DEDUP_REMOVED lines=8> */
[C---:B------:R-:W-:Y:S02]  /*3ef20*/  VIADD R61, R60.reuse, UR51 ;  /* 0x000000333c3d7c36 */ /* 0x040fe40008000000 */
[----:B------:R-:W-:Y:S01]  /*3ef30*/  IMAD.X R27, R59, 0x1, R55, P4 ;  /* 0x000000013b1b7824 */ /* 0x000fe200020e0637 */
[----:B------:R2:W-:Y:S02]  /*3ef40*/  STL.64 [R1+0x650], R20 ;  /* 0x0006501401007387 */ /* 0x0005e40000100a00 */
[----:B------:R-:W-:Y:S02]  /*3ef50*/  SHF.R.S32.HI R58, RZ, 0x1f, R61 ;  /* 0x0000001fff3a7819 */ /* 0x000fe4000001143d */
[----:B------:R4:W-:Y:S01]  /*3ef60*/  STL.64 [R1+0x648], R22 ;  /* 0x0006481601007387 */ /* 0x0009e20000100a00 */
[----:B-1----:R-:W-:-:S03]  /*3ef70*/  IADD3 R28, P3, R60, R50, RZ ;  /* 0x000000323c1c7210 */ /* 0x002fc60007f7e0ff */
[----:B------:R1:W-:Y:S01]  /*3ef80*/  STL.64 [R1+0x640], R30 ;  /* 0x0006401e01007387 */ /* 0x0003e20000100a00 */
[C---:B--2---:R-:W-:Y:S01]  /*3ef90*/  IADD3 R20, P1, R60.reuse, R51, RZ ;  /* 0x000000333c147210 */ /* 0x044fe20007f3e0ff */
[C---:B------:R-:W-:Y:S01]  /*3efa0*/  IMAD.X R29, R59.reuse, 0x1, R56, P3 ;  /* 0x000000013b1d7824 */ /* 0x040fe200018e0638 */
[----:B----4-:R-:W-:Y:S01]  /*3efb0*/  IADD3 R22, P0, R60, R52, RZ ;  /* 0x000000343c167210 */ /* 0x010fe20007f1e0ff */
[----:B------:R2:W-:Y:S02]  /*3efc0*/  STL.64 [R1+0x618], R26 ;  /* 0x0006181a01007387 */ /* 0x0005e40000100a00 */
[----:B------:R-:W-:Y:S01]  /*3efd0*/  IMAD.X R21, R59, 0x1, R53, P1 ;  /* 0x000000013b157824 */ /* 0x000fe200008e0635 */
[----:B-1----:R-:W-:Y:S01]  /*3efe0*/  IADD3 R30, P5, R61, R48, RZ ;  /* 0x000000303d1e7210 */ /* 0x002fe20007fbe0ff */
[----:B------:R-:W-:Y:S01]  /*3eff0*/  IMAD.X R23, R59, 0x1, R54, P0 ;  /* 0x000000013b177824 */ /* 0x000fe200000e0636 */
[----:B------:R1:W-:Y:S03]  /*3f000*/  STL.64 [R1+0x610], R28 ;  /* 0x0006101c01007387 */ /* 0x0003e60000100a00 */
[C---:B------:R-:W-:Y:S01]  /*3f010*/  IMAD.X R31, R58.reuse, 0x1, R7, P5 ;  /* 0x000000013a1f7824 */ /* 0x040fe200028e0607 */
        /* <DEDUP_REMOVED lines=10> */
[C---:B------:R-:W-:Y:S01]  /*3f0c0*/  IMAD.X R21, R58.reuse, 0x1, R0, P1 ;  /* 0x000000013a157824 */ /* 0x040fe200008e0600 */
[C---:B----4-:R-:W-:Y:S01]  /*3f0d0*/  IADD3 R30, P5, R61.reuse, R50, RZ ;  /* 0x000000323d1e7210 */ /* 0x050fe20007fbe0ff */
[C---:B------:R-:W-:Y:S02]  /*3f0e0*/  VIADD R60, R61.reuse, UR50 ;  /* 0x000000323d3c7c36 */ /* 0x040fe40008000000 */
[C---:B------:R-:W-:Y:S01]  /*3f0f0*/  IMAD.X R23, R58.reuse, 0x1, R55, P0 ;  /* 0x000000013a177824 */ /* 0x040fe200000e0637 */
[C---:B--2---:R-:W-:Y:S01]  /*3f100*/  IADD3 R26, P4, R61.reuse, R51, RZ ;  /* 0x000000333d1a7210 */ /* 0x044fe20007f9e0ff */
[----:B------:R-:W-:Y:S01]  /*3f110*/  IMAD.X R31, R58, 0x1, R56, P5 ;  /* 0x000000013a1f7824 */ /* 0x000fe200028e0638 */
[----:B------:R1:W-:Y:S01]  /*3f120*/  STL.64 [R1+0x5e8], R28 ;  /* 0x0005e81c01007387 */ /* 0x0003e20000100a00 */
[----:B------:R-:W-:-:S02]  /*3f130*/  IADD3 R34, P3, R61, R52, RZ ;  /* 0x000000343d227210 */ /* 0x000fc40007f7e0ff */
[----:B------:R-:W-:Y:S01]  /*3f140*/  SHF.R.S32.HI R61, RZ, 0x1f, R60 ;  /* 0x0000001fff3d7819 */ /* 0x000fe2000001143c */
[----:B------:R2:W-:Y:S01]  /*3f150*/  STL.64 [R1+0x5e0], R20 ;  /* 0x0005e01401007387 */ /* 0x0005e20000100a00 */
[----:B------:R-:W-:-:S03]  /*3f160*/  IMAD.X R27, R58, 0x1, R53, P4 ;  /* 0x000000013a1b7824 */ /* 0x000fc600020e0635 */
[----:B------:R-:W-:Y:S01]  /*3f170*/  STL.64 [R1+0x1760], R22 ;  /* 0x0017601601007387 */ /* 0x000fe20000100a00 */
[----:B-1----:R-:W-:-:S03]  /*3f180*/  IADD3 R28, P0, R60, R49, RZ ;  /* 0x000000313c1c7210 */ /* 0x002fc60007f1e0ff */
[----:B------:R1:W-:Y:S01]  /*3f190*/  STL.64 [R1+0x5d0], R30 ;  /* 0x0005d01e01007387 */ /* 0x0003e20000100a00 */
[----:B--2---:R-:W-:-:S03]  /*3f1a0*/  IADD3 R20, P1, R60, R48, RZ ;  /* 0x000000303c147210 */ /* 0x004fc60007f3e0ff */
[----:B------:R2:W-:Y:S01]  /*3f1b0*/  STL.64 [R1+0x5c8], R26 ;  /* 0x0005c81a01007387 */ /* 0x0005e20000100a00 */
[----:B------:R-:W-:Y:S02]  /*3f1c0*/  IMAD.X R35, R58, 0x1, R54, P3 ;  /* 0x000000013a237824 */ /* 0x000fe400018e0636 */
[C---:B------:R-:W-:Y:S01]  /*3f1d0*/  IMAD.X R21, R61.reuse, 0x1, R7, P1 ;  /* 0x000000013d157824 */ /* 0x040fe200008e0607 */
[C---:B-1----:R-:W-:Y:S01]  /*3f1e0*/  IADD3 R30, P5, R60.reuse, R2, RZ ;  /* 0x000000023c1e7210 */ /* 0x042fe20007fbe0ff */
[C---:B------:R-:W-:Y:S01]  /*3f1f0*/  IMAD.X R29, R61.reuse, 0x1, R5, P0 ;  /* 0x000000013d1d7824 */ /* 0x040fe200000e0605 */
[C---:B------:R-:W-:Y:S02]  /*3f200*/  IADD3 R22, P3, R60.reuse, R4, RZ ;  /* 0x000000043c167210 */ /* 0x040fe40007f7e0ff */
[C---:B--2---:R-:W-:Y:S01]  /*3f210*/  IADD3 R26, P4, R60.reuse, R6, RZ ;  /* 0x000000063c1a7210 */ /* 0x044fe20007f9e0ff */
[----:B------:R-:W-:Y:S01]  /*3f220*/  IMAD.X R31, R61, 0x1, R3, P5 ;  /* 0x000000013d1f7824 */ /* 0x000fe200028e0603 */
[----:B------:R1:W-:Y:S01]  /*3f230*/  STL.64 [R1+0x5a0], R20 ;  /* 0x0005a01401007387 */ /* 0x0003e20000100a00 */
[----:B------:R-:W-:-:S02]  /*3f240*/  VIADD R59, R60, UR49 ;  /* 0x000000313c3b7c36 */ /* 0x000fc40008000000 */
[C---:B------:R-:W-:Y:S01]  /*3f250*/  IMAD.X R27, R61.reuse, 0x1, R0, P4 ;  /* 0x000000013d1b7824 */ /* 0x040fe200020e0600 */
[----:B------:R-:W-:Y:S01]  /*3f260*/  STL.64 [R1+0x5a8], R34 ;  /* 0x0005a82201007387 */ /* 0x000fe20000100a00 */
[----:B------:R-:W-:-:S03]  /*3f270*/  IMAD.X R23, R61, 0x1, R55, P3 ;  /* 0x000000013d177824 */ /* 0x000fc600018e0637 */
[----:B------:R2:W-:Y:S01]  /*3f280*/  STL.64 [R1+0x598], R28 ;  /* 0x0005981c01007387 */ /* 0x0005e20000100a00 */
[----:B-1----:R-:W-:-:S03]  /*3f290*/  IADD3 R20, P1, R60, R50, RZ ;  /* 0x000000323c147210 */ /* 0x002fc60007f3e0ff */
[----:B------:R1:W-:Y:S01]  /*3f2a0*/  STL.64 [R1+0x590], R30 ;  /* 0x0005901e01007387 */ /* 0x0003e20000100a00 */
[----:B------:R-:W-:-:S03]  /*3f2b0*/  SHF.R.S32.HI R58, RZ, 0x1f, R59 ;  /* 0x0000001fff3a7819 */ /* 0x000fc6000001143b */
[----:B------:R4:W-:Y:S01]  /*3f2c0*/  STL.64 [R1+0x588], R26 ;  /* 0x0005881a01007387 */ /* 0x0009e20000100a00 */
[----:B--2---:R-:W-:-:S03]  /*3f2d0*/  IADD3 R28, P0, R60, R51, RZ ;  /* 0x000000333c1c7210 */ /* 0x004fc60007f1e0ff */
[----:B------:R2:W-:Y:S01]  /*3f2e0*/  STL.64 [R1+0x570], R22 ;  /* 0x0005701601007387 */ /* 0x0005e20000100a00 */
[C---:B------:R-:W-:Y:S01]  /*3f2f0*/  IMAD.X R21, R61.reuse, 0x1, R56, P1 ;  /* 0x000000013d157824 */ /* 0x040fe200008e0638 */
[----:B-1----:R-:W-:Y:S01]  /*3f300*/  IADD3 R30, P5, R60, R52, RZ ;  /* 0x000000343c1e7210 */ /* 0x002fe20007fbe0ff */
[----:B------:R-:W-:Y:S01]  /*3f310*/  IMAD.X R29, R61, 0x1, R53, P0 ;  /* 0x000000013d1d7824 */ /* 0x000fe200000e0635 */
[----:B----4-:R-:W-:-:S03]  /*3f320*/  IADD3 R26, P4, R59, R48, RZ ;  /* 0x000000303b1a7210 */ /* 0x010fc60007f9e0ff */
[----:B------:R-:W-:Y:S01]  /*3f330*/  IMAD.X R31, R61, 0x1, R54, P5 ;  /* 0x000000013d1f7824 */ /* 0x000fe200028e0636 */
[----:B--2---:R-:W-:Y:S01]  /*3f340*/  IADD3 R22, P3, R59, R49, RZ ;  /* 0x000000313b167210 */ /* 0x004fe20007f7e0ff */
[----:B------:R1:W-:Y:S01]  /*3f350*/  STL.64 [R1+0x568], R20 ;  /* 0x0005681401007387 */ /* 0x0003e20000100a00 */
[----:B------:R-:W-:-:S03]  /*3f360*/  IMAD.X R27, R58, 0x1, R7, P4 ;  /* 0x000000013a1b7824 */ /* 0x000fc600020e0607 */
[----:B------:R2:W-:Y:S01]  /*3f370*/  STL.64 [R1+0x560], R28 ;  /* 0x0005601c01007387 */ /* 0x0005e20000100a00 */
[----:B------:R-:W-:-:S03]  /*3f380*/  IMAD.X R23, R58, 0x1, R5, P3 ;  /* 0x000000013a177824 */ /* 0x000fc600018e0605 */
[----:B------:R4:W-:Y:S01]  /*3f390*/  STL.64 [R1+0x558], R30 ;  /* 0x0005581e01007387 */ /* 0x0009e20000100a00 */
[----:B-1----:R-:W-:-:S03]  /*3f3a0*/  IADD3 R20, P1, R59, R2, RZ ;  /* 0x000000023b147210 */ /* 0x002fc60007f3e0ff */
[----:B------:R1:W-:Y:S01]  /*3f3b0*/  STL.64 [R1+0x550], R26 ;  /* 0x0005501a01007387 */ /* 0x0003e20000100a00 */
[----:B--2---:R-:W-:-:S03]  /*3f3c0*/  IADD3 R28, P0, R59, R6, RZ ;  /* 0x000000063b1c7210 */ /* 0x004fc60007f1e0ff */
[----:B------:R2:W-:Y:S01]  /*3f3d0*/  STL.64 [R1+0x548], R22 ;  /* 0x0005481601007387 */ /* 0x0005e20000100a00 */
[C---:B----4-:R-:W-:Y:S01]  /*3f3e0*/  IADD3 R30, P5, R59.reuse, R4, RZ ;  /* 0x000000043b1e7210 */ /* 0x050fe20007fbe0ff */
[C---:B------:R-:W-:Y:S02]  /*3f3f0*/  IMAD.X R21, R58.reuse, 0x1, R3, P1 ;  /* 0x000000013a157824 */ /* 0x040fe400008e0603 */
[C---:B------:R-:W-:Y:S01]  /*3f400*/  IMAD.X R29, R58.reuse, 0x1, R0, P0 ;  /* 0x000000013a1d7824 */ /* 0x040fe200000e0600 */
[C---:B-1----:R-:W-:Y:S01]  /*3f410*/  IADD3 R26, P4, R59.reuse, R50, RZ ;  /* 0x000000323b1a7210 */ /* 0x042fe20007f9e0ff */
[C---:B------:R-:W-:Y:S02]  /*3f420*/  VIADD R60, R59.reuse, UR48 ;  /* 0x000000303b3c7c36 */ /* 0x040fe40008000000 */
[C---:B------:R-:W-:Y:S01]  /*3f430*/  IMAD.X R31, R58.reuse, 0x1, R55, P5 ;  /* 0x000000013a1f7824 */ /* 0x040fe200028e0637 */
[----:B--2---:R-:W-:Y:S01]  /*3f440*/  IADD3 R22, P3, R59, R51, RZ ;  /* 0x000000333b167210 */ /* 0x004fe20007f7e0ff */
[----:B------:R1:W-:Y:S01]  /*3f450*/  STL.64 [R1+0x540], R20 ;  /* 0x0005401401007387 */ /* 0x0003e20000100a00 */
[----:B------:R-:W-:-:S03]  /*3f460*/  IMAD.X R27, R58, 0x1, R56, P4 ;  /* 0x000000013a1b7824 */ /* 0x000fc600020e0638 */
[----:B------:R2:W-:Y:S01]  /*3f470*/  STL.64 [R1+0x538], R28 ;  /* 0x0005381c01007387 */ /* 0x0005e20000100a00 */
[----:B------:R-:W-:-:S03]  /*3f480*/  IMAD.X R23, R58, 0x1, R53, P3 ;  /* 0x000000013a177824 */ /* 0x000fc600018e0635 */
[----:B------:R4:W-:Y:S01]  /*3f490*/  STL.64 [R1+0x518], R30 ;  /* 0x0005181e01007387 */ /* 0x0009e20000100a00 */
[----:B-1----:R-:W-:Y:S02]  /*3f4a0*/  IADD3 R20, P1, R59, R52, RZ ;  /* 0x000000343b147210 */ /* 0x002fe40007f3e0ff */
[----:B------:R-:W-:Y:S02]  /*3f4b0*/  SHF.R.S32.HI R59, RZ, 0x1f, R60 ;  /* 0x0000001fff3b7819 */ /* 0x000fe4000001143c */
[C---:B--2---:R-:W-:Y:S01]  /*3f4c0*/  IADD3 R28, P0, R60.reuse, R48, RZ ;  /* 0x000000303c1c7210 */ /* 0x044fe20007f1e0ff */
[----:B------:R1:W-:Y:S01]  /*3f4d0*/  STL.64 [R1+0x510], R26 ;  /* 0x0005101a01007387 */ /* 0x0003e20000100a00 */
[----:B----4-:R-:W-:-:S03]  /*3f4e0*/  IADD3 R30, P5, R60, R49, RZ ;  /* 0x000000313c1e7210 */ /* 0x010fc60007fbe0ff */
[----:B------:R2:W-:Y:S01]  /*3f4f0*/  STL.64 [R1+0x508], R22 ;  /* 0x0005081601007387 */ /* 0x0005e20000100a00 */
[----:B------:R-:W-:Y:S02]  /*3f500*/  IMAD.X R21, R58, 0x1, R54, P1 ;  /* 0x000000013a157824 */ /* 0x000fe400008e0636 */
[C---:B------:R-:W-:Y:S02]  /*3f510*/  IMAD.X R29, R59.reuse, 0x1, R7, P0 ;  /* 0x000000013b1d7824 */ /* 0x040fe400000e0607 */
[C---:B------:R-:W-:Y:S01]  /*3f520*/  IMAD.X R31, R59.reuse, 0x1, R5, P5 ;  /* 0x000000013b1f7824 */ /* 0x040fe200028e0605 */
[C---:B-1----:R-:W-:Y:S02]  /*3f530*/  IADD3 R26, P4, R60.reuse, R2, RZ ;  /* 0x000000023c1a7210 */ /* 0x042fe40007f9e0ff */
[----:B--2---:R-:W-:Y:S01]  /*3f540*/  IADD3 R22, P3, R60, R6, RZ ;  /* 0x000000063c167210 */ /* 0x004fe20007f7e0ff */
[----:B------:R1:W-:Y:S02]  /*3f550*/  STL.64 [R1+0x500], R20 ;  /* 0x0005001401007387 */ /* 0x0003e40000100a00 */
[----:B------:R-:W-:-:S02]  /*3f560*/  IMAD.X R27, R59, 0x1, R3, P4 ;  /* 0x000000013b1b7824 */ /* 0x000fc400020e0603 */
[----:B------:R-:W-:Y:S01]  /*3f570*/  VIADD R61, R60, UR47 ;  /* 0x0000002f3c3d7c36 */ /* 0x000fe20008000000 */
        /* <DEDUP_REMOVED lines=8> */
[C---:B------:R-:W-:Y:S01]  /*3f600*/  IMAD.X R21, R59.reuse, 0x1, R55, P1 ;  /* 0x000000013b157824 */ /* 0x040fe200008e0637 */
[----:B------:R-:W-:Y:S01]  /*3f610*/  SHF.R.S32.HI R58, RZ, 0x1f, R61 ;  /* 0x0000001fff3a7819 */ /* 0x000fe2000001143d */
[C---:B------:R-:W-:Y:S01]  /*3f620*/  IMAD.X R29, R59.reuse, 0x1, R56, P0 ;  /* 0x000000013b1d7824 */ /* 0x040fe200000e0638 */
[----:B-1----:R-:W-:Y:S01]  /*3f630*/  IADD3 R26, P4, R60, R52, RZ ;  /* 0x000000343c1a7210 */ /* 0x002fe20007f9e0ff */
[----:B------:R-:W-:Y:S01]  /*3f640*/  IMAD.X R31, R59, 0x1, R53, P5 ;  /* 0x000000013b1f7824 */ /* 0x000fe200028e0635 */
[----:B--2---:R-:W-:Y:S01]  /*3f650*/  IADD3 R22, P3, R61, R48, RZ ;  /* 0x000000303d167210 */ /* 0x004fe20007f7e0ff */
[----:B------:R1:W-:Y:S02]  /*3f660*/  STL.64 [R1+0x4d8], R20 ;  /* 0x0004d81401007387 */ /* 0x0003e40000100a00 */
[----:B------:R-:W-:-:S02]  /*3f670*/  IMAD.X R27, R59, 0x1, R54, P4 ;  /* 0x000000013b1b7824 */ /* 0x000fc400020e0636 */
        /* <DEDUP_REMOVED lines=11> */
[C---:B------:R-:W-:Y:S01]  /*3f730*/  IMAD.X R31, R58.reuse, 0x1, R0, P5 ;  /* 0x000000013a1f7824 */ /* 0x040fe200028e0600 */
[C---:B--2---:R-:W-:Y:S01]  /*3f740*/  IADD3 R22, P3, R61.reuse, R50, RZ ;  /* 0x000000323d167210 */ /* 0x044fe20007f7e0ff */
[----:B------:R-:W-:Y:S01]  /*3f750*/  VIADD R60, R61, UR46 ;  /* 0x0000002e3d3c7c36 */ /* 0x000fe20008000000 */
[----:B------:R1:W-:Y:S01]  /*3f760*/  STL.64 [R1+0x4b0], R20 ;  /* 0x0004b01401007387 */ /* 0x0003e20000100a00 */
[----:B------:R-:W-:-:S02]  /*3f770*/  IMAD.X R27, R58, 0x1, R55, P4 ;  /* 0x000000013a1b7824 */ /* 0x000fc400020e0637 */
[----:B------:R-:W-:Y:S01]  /*3f780*/  IMAD.X R23, R58, 0x1, R56, P3 ;  /* 0x000000013a177824 */ /* 0x000fe200018e0638 */
[----:B------:R2:W-:Y:S04]  /*3f790*/  STL.64 [R1+0x4a8], R28 ;  /* 0x0004a81c01007387 */ /* 0x0005e80000100a00 */
[----:B------:R4:W-:Y:S01]  /*3f7a0*/  STL.64 [R1+0x4a0], R30 ;  /* 0x0004a01e01007387 */ /* 0x0009e20000100a00 */
[----:B-1----:R-:W-:-:S03]  /*3f7b0*/  IADD3 R20, P1, R61, R51, RZ ;  /* 0x000000333d147210 */ /* 0x002fc60007f3e0ff */
[----:B------:R1:W-:Y:S01]  /*3f7c0*/  STL.64 [R1+0x480], R26 ;  /* 0x0004801a01007387 */ /* 0x0003e20000100a00 */
[----:B--2---:R-:W-:Y:S02]  /*3f7d0*/  IADD3 R28, P0, R61, R52, RZ ;  /* 0x000000343d1c7210 */ /* 0x004fe40007f1e0ff */
[----:B------:R-:W-:Y:S02]  /*3f7e0*/  SHF.R.S32.HI R61, RZ, 0x1f, R60 ;  /* 0x0000001fff3d7819 */ /* 0x000fe4000001143c */
[----:B----4-:R-:W-:Y:S01]  /*3f7f0*/  IADD3 R30, P5, R60, R48, RZ ;  /* 0x000000303c1e7210 */ /* 0x010fe20007fbe0ff */
[----:B------:R2:W-:Y:S01]  /*3f800*/  STL.64 [R1+0x478], R22 ;  /* 0x0004781601007387 */ /* 0x0005e20000100a00 */
[C---:B------:R-:W-:Y:S02]  /*3f810*/  IMAD.X R21, R58.reuse, 0x1, R53, P1 ;  /* 0x000000013a157824 */ /* 0x040fe400008e0635 */
[----:B------:R-:W-:Y:S01]  /*3f820*/  IMAD.X R29, R58, 0x1, R54, P0 ;  /* 0x000000013a1d7824 */ /* 0x000fe200000e0636 */
[C---:B-1----:R-:W-:Y:S01]  /*3f830*/  IADD3 R26, P4, R60.reuse, R49, RZ ;  /* 0x000000313c1a7210 */ /* 0x042fe20007f9e0ff */
[----:B------:R-:W-:Y:S01]  /*3f840*/  IMAD.X R31, R61, 0x1, R7, P5 ;  /* 0x000000013d1f7824 */ /* 0x000fe200028e0607 */
[----:B------:R1:W-:Y:S01]  /*3f850*/  STL.64 [R1+0x470], R20 ;  /* 0x0004701401007387 */ /* 0x0003e20000100a00 */
[----:B--2---:R-:W-:-:S02]  /*3f860*/  IADD3 R22, P3, R60, R2, RZ ;  /* 0x000000023c167210 */ /* 0x004fc40007f7e0ff */
[C---:B------:R-:W-:Y:S01]  /*3f870*/  IMAD.X R27, R61.reuse, 0x1, R5, P4 ;  /* 0x000000013d1b7824 */ /* 0x040fe200020e0605 */
[----:B------:R2:W-:Y:S02]  /*3f880*/  STL.64 [R1+0x458], R28 ;  /* 0x0004581c01007387 */ /* 0x0005e40000100a00 */
[----:B------:R-:W-:Y:S01]  /*3f890*/  IMAD.X R23, R61, 0x1, R3, P3 ;  /* 0x000000013d177824 */ /* 0x000fe200018e0603 */
[C---:B-1----:R-:W-:Y:S01]  /*3f8a0*/  IADD3 R20, P1, R60.reuse, R6, RZ ;  /* 0x000000063c147210 */ /* 0x042fe20007f3e0ff */
[----:B------:R1:W-:Y:S01]  /*3f8b0*/  STL.64 [R1+0x450], R30 ;  /* 0x0004501e01007387 */ /* 0x0003e20000100a00 */
[----:B------:R-:W-:-:S03]  /*3f8c0*/  VIADD R59, R60, UR45 ;  /* 0x0000002d3c3b7c36 */ /* 0x000fc60008000000 */
[----:B------:R4:W-:Y:S01]  /*3f8d0*/  STL.64 [R1+0x448], R26 ;  /* 0x0004481a01007387 */ /* 0x0009e20000100a00 */
[----:B--2---:R-:W-:-:S03]  /*3f8e0*/  IADD3 R28, P0, R60, R4, RZ ;  /* 0x000000043c1c7210 */ /* 0x004fc60007f1e0ff */
[----:B------:R2:W-:Y:S01]  /*3f8f0*/  STL.64 [R1+0x440], R22 ;  /* 0x0004401601007387 */ /* 0x0005e20000100a00 */
[C---:B------:R-:W-:Y:S01]  /*3f900*/  IMAD.X R21, R61.reuse, 0x1, R0, P1 ;  /* 0x000000013d157824 */ /* 0x040fe200008e0600 */
[C---:B-1----:R-:W-:Y:S01]  /*3f910*/  IADD3 R30, P5, R60.reuse, R50, RZ ;  /* 0x000000323c1e7210 */ /* 0x042fe20007fbe0ff */
[----:B------:R-:W-:Y:S01]  /*3f920*/  IMAD.X R29, R61, 0x1, R55, P0 ;  /* 0x000000013d1d7824 */ /* 0x000fe200000e0637 */
[----:B----4-:R-:W-:-:S03]  /*3f930*/  IADD3 R26, P4, R60, R51, RZ ;  /* 0x000000333c1a7210 */ /* 0x010fc60007f9e0ff */
[C---:B------:R-:W-:Y:S01]  /*3f940*/  IMAD.X R31, R61.reuse, 0x1, R56, P5 ;  /* 0x000000013d1f7824 */ /* 0x040fe200028e0638 */
[----:B--2---:R-:W-:Y:S01]  /*3f950*/  IADD3 R22, P3, R60, R52, RZ ;  /* 0x000000343c167210 */ /* 0x004fe20007f7e0ff */
[----:B------:R1:W-:Y:S01]  /*3f960*/  STL.64 [R1+0x438], R20 ;  /* 0x0004381401007387 */ /* 0x0003e20000100a00 */
[C---:B------:R-:W-:Y:S01]  /*3f970*/  IMAD.X R27, R61.reuse, 0x1, R53, P4 ;  /* 0x000000013d1b7824 */ /* 0x040fe200020e0635 */
[----:B------:R-:W-:Y:S02]  /*3f980*/  SHF.R.S32.HI R58, RZ, 0x1f, R59 ;  /* 0x0000001fff3a7819 */ /* 0x000fe4000001143b */
        /* <DEDUP_REMOVED lines=23> */
[----:B----4-:R-:W-:Y:S01]  /*3fb00*/  IADD3 R30, P5, R59, R52, RZ ;  /* 0x000000343b1e7210 */ /* 0x010fe20007fbe0ff */
[C---:B------:R-:W-:Y:S01]  /*3fb10*/  IMAD.X R21, R58.reuse, 0x1, R56, P1 ;  /* 0x000000013a157824 */ /* 0x040fe200008e0638 */
[----:B------:R-:W-:Y:S01]  /*3fb20*/  SHF.R.S32.HI R59, RZ, 0x1f, R60 ;  /* 0x0000001fff3b7819 */ /* 0x000fe2000001143c */
[----:B------:R-:W-:Y:S01]  /*3fb30*/  IMAD.X R29, R58, 0x1, R53, P0 ;  /* 0x000000013a1d7824 */ /* 0x000fe200000e0635 */
        /* <DEDUP_REMOVED lines=13> */
[----:B------:R-:W-:Y:S01]  /*3fc10*/  IMAD.X R21, R59, 0x1, R3, P1 ;  /* 0x000000013b157824 */ /* 0x000fe200008e0603 */
[----:B-1----:R-:W-:-:S03]  /*3fc20*/  IADD3 R26, P4, R60, R50, RZ ;  /* 0x000000323c1a7210 */ /* 0x002fc60007f9e0ff */
[C---:B------:R-:W-:Y:S01]  /*3fc30*/  IMAD.X R31, R59.reuse, 0x1, R55, P5 ;  /* 0x000000013b1f7824 */ /* 0x040fe200028e0637 */
[C---:B--2---:R-:W-:Y:S01]  /*3fc40*/  IADD3 R22, P3, R60.reuse, R51, RZ ;  /* 0x000000333c167210 */ /* 0x044fe20007f7e0ff */
[C---:B------:R-:W-:Y:S01]  /*3fc50*/  IMAD.X R29, R59.reuse, 0x1, R0, P0 ;  /* 0x000000013b1d7824 */ /* 0x040fe200000e0600 */
[----:B------:R1:W-:Y:S01]  /*3fc60*/  STL.64 [R1+0x3a0], R20 ;  /* 0x0003a01401007387 */ /* 0x0003e20000100a00 */
[C---:B------:R-:W-:Y:S02]  /*3fc70*/  VIADD R61, R60.reuse, UR43 ;  /* 0x0000002b3c3d7c36 */ /* 0x040fe40008000000 */
[C---:B------:R-:W-:Y:S01]  /*3fc80*/  IMAD.X R27, R59.reuse, 0x1, R56, P4 ;  /* 0x000000013b1b7824 */ /* 0x040fe200020e0638 */
[----:B------:R-:W-:Y:S01]  /*3fc90*/  STL.64 [R1+0x1728], R30 ;  /* 0x0017281e01007387 */ /* 0x000fe20000100a00 */
[----:B------:R-:W-:Y:S01]  /*3fca0*/  IMAD.X R23, R59, 0x1, R53, P3 ;  /* 0x000000013b177824 */ /* 0x000fe200018e0635 */
[----:B------:R-:W-:Y:S02]  /*3fcb0*/  SHF.R.S32.HI R58, RZ, 0x1f, R61 ;  /* 0x0000001fff3a7819 */ /* 0x000fe4000001143d */
[----:B------:R2:W-:Y:S01]  /*3fcc0*/  STL.64 [R1+0x398], R28 ;  /* 0x0003981c01007387 */ /* 0x0005e20000100a00 */
[----:B-1----:R-:W-:-:S03]  /*3fcd0*/  IADD3 R20, P1, R60, R52, RZ ;  /* 0x000000343c147210 */ /* 0x002fc60007f3e0ff */
[----:B------:R1:W-:Y:S01]  /*3fce0*/  STL.64 [R1+0x388], R26 ;  /* 0x0003881a01007387 */ /* 0x0003e20000100a00 */
[----:B------:R-:W-:-:S03]  /*3fcf0*/  IADD3 R34, P0, R61, R48, RZ ;  /* 0x000000303d227210 */ /* 0x000fc60007f1e0ff */
[----:B------:R4:W-:Y:S01]  /*3fd00*/  STL.64 [R1+0x380], R22 ;  /* 0x0003801601007387 */ /* 0x0009e20000100a00 */
[----:B------:R-:W-:Y:S01]  /*3fd10*/  IMAD.X R21, R59, 0x1, R54, P1 ;  /* 0x000000013b157824 */ /* 0x000fe200008e0636 */
[C---:B--2---:R-:W-:Y:S01]  /*3fd20*/  IADD3 R28, P5, R61.reuse, R49, RZ ;  /* 0x000000313d1c7210 */ /* 0x044fe20007fbe0ff */
[----:B------:R-:W-:Y:S01]  /*3fd30*/  IMAD.X R35, R58, 0x1, R7, P0 ;  /* 0x000000013a237824 */ /* 0x000fe200000e0607 */
[----:B-1----:R-:W-:-:S03]  /*3fd40*/  IADD3 R26, P4, R61, R2, RZ ;  /* 0x000000023d1a7210 */ /* 0x002fc60007f9e0ff */
[C---:B------:R-:W-:Y:S01]  /*3fd50*/  IMAD.X R29, R58.reuse, 0x1, R5, P5 ;  /* 0x000000013a1d7824 */ /* 0x040fe200028e0605 */
[C---:B----4-:R-:W-:Y:S01]  /*3fd60*/  IADD3 R22, P3, R61.reuse, R6, RZ ;  /* 0x000000063d167210 */ /* 0x050fe20007f7e0ff */
[----:B------:R1:W-:Y:S01]  /*3fd70*/  STL.64 [R1+0x370], R20 ;  /* 0x0003701401007387 */ /* 0x0003e20000100a00 */
[C---:B------:R-:W-:Y:S01]  /*3fd80*/  IMAD.X R27, R58.reuse, 0x1, R3, P4 ;  /* 0x000000013a1b7824 */ /* 0x040fe200020e0603 */
[C---:B------:R-:W-:Y:S01]  /*3fd90*/  IADD3 R30, P0, R61.reuse, R50, RZ ;  /* 0x000000323d1e7210 */ /* 0x040fe20007f1e0ff */
[C---:B------:R-:W-:Y:S02]  /*3fda0*/  VIADD R60, R61.reuse, UR42 ;  /* 0x0000002a3d3c7c36 */ /* 0x040fe40008000000 */
[----:B------:R-:W-:Y:S01]  /*3fdb0*/  IMAD.X R23, R58, 0x1, R0, P3 ;  /* 0x000000013a177824 */ /* 0x000fe200018e0600 */
[----:B------:R2:W-:Y:S01]  /*3fdc0*/  STL.64 [R1+0x360], R28 ;  /* 0x0003601c01007387 */ /* 0x0005e20000100a00 */
[----:B-1----:R-:W-:-:S03]  /*3fdd0*/  IADD3 R20, P1, R61, R4, RZ ;  /* 0x000000043d147210 */ /* 0x002fc60007f3e0ff */
[----:B------:R1:W-:Y:S01]  /*3fde0*/  STL.64 [R1+0x368], R34 ;  /* 0x0003682201007387 */ /* 0x0003e20000100a00 */
[----:B------:R-:W-:-:S03]  /*3fdf0*/  IMAD.X R31, R58, 0x1, R56, P0 ;  /* 0x000000013a1f7824 */ /* 0x000fc600000e0638 */
[----:B------:R-:W-:Y:S01]  /*3fe00*/  STL.64 [R1+0x1738], R26 ;  /* 0x0017381a01007387 */ /* 0x000fe20000100a00 */
[C---:B--2---:R-:W-:Y:S01]  /*3fe10*/  IADD3 R28, P5, R61.reuse, R51, RZ ;  /* 0x000000333d1c7210 */ /* 0x044fe20007fbe0ff */
[C---:B------:R-:W-:Y:S02]  /*3fe20*/  IMAD.X R21, R58.reuse, 0x1, R55, P1 ;  /* 0x000000013a157824 */ /* 0x040fe400008e0637 */
[----:B------:R2:W-:Y:S01]  /*3fe30*/  STL.64 [R1+0x350], R22 ;  /* 0x0003501601007387 */ /* 0x0005e20000100a00 */
[----:B-1----:R-:W-:Y:S02]  /*3fe40*/  IADD3 R34, P4, R61, R52, RZ ;  /* 0x000000343d227210 */ /* 0x002fe40007f9e0ff */
[----:B------:R-:W-:Y:S01]  /*3fe50*/  SHF.R.S32.HI R61, RZ, 0x1f, R60 ;  /* 0x0000001fff3d7819 */ /* 0x000fe2000001143c */
[----:B------:R-:W-:Y:S01]  /*3fe60*/  IMAD.X R29, R58, 0x1, R53, P5 ;  /* 0x000000013a1d7824 */ /* 0x000fe200028e0635 */
[----:B------:R1:W-:Y:S01]  /*3fe70*/  STL.64 [R1+0x340], R20 ;  /* 0x0003401401007387 */ /* 0x0003e20000100a00 */
[----:B--2---:R-:W-:-:S03]  /*3fe80*/  IADD3 R22, P3, R60, R48, RZ ;  /* 0x000000303c167210 */ /* 0x004fc60007f7e0ff */
[----:B------:R2:W-:Y:S02]  /*3fe90*/  STL.64 [R1+0x338], R30 ;  /* 0x0003381e01007387 */ /* 0x0005e40000100a00 */
[C---:B------:R-:W-:Y:S02]  /*3fea0*/  IMAD.X R23, R61.reuse, 0x1, R7, P3 ;  /* 0x000000013d177824 */ /* 0x040fe400018e0607 */
[----:B------:R4:W-:Y:S01]  /*3feb0*/  STL.64 [R1+0x330], R28 ;  /* 0x0003301c01007387 */ /* 0x0009e20000100a00 */
[----:B-1----:R-:W-:Y:S01]  /*3fec0*/  IADD3 R20, P1, R60, R49, RZ ;  /* 0x000000313c147210 */ /* 0x002fe20007f3e0ff */
[----:B------:R-:W-:Y:S01]  /*3fed0*/  IMAD.X R35, R58, 0x1, R54, P4 ;  /* 0x000000013a237824 */ /* 0x000fe200020e0636 */
[C---:B------:R-:W-:Y:S02]  /*3fee0*/  IADD3 R26, P4, R60.reuse, R4, RZ ;  /* 0x000000043c1a7210 */ /* 0x040fe40007f9e0ff */
[C---:B--2---:R-:W-:Y:S01]  /*3fef0*/  IADD3 R30, P0, R60.reuse, R2, RZ ;  /* 0x000000023c1e7210 */ /* 0x044fe20007f1e0ff */
[----:B------:R1:W-:Y:S01]  /*3ff00*/  STL.64 [R1+0x310], R22 ;  /* 0x0003101601007387 */ /* 0x0003e20000100a00 */
[----:B------:R-:W-:Y:S01]  /*3ff10*/  IMAD.X R21, R61, 0x1, R5, P1 ;  /* 0x000000013d157824 */ /* 0x000fe200008e0605 */
[----:B----4-:R-:W-:-:S02]  /*3ff20*/  IADD3 R28, P5, R60, R6, RZ ;  /* 0x000000063c1c7210 */ /* 0x010fc40007fbe0ff */
[C---:B------:R-:W-:Y:S01]  /*3ff30*/  IMAD.X R31, R61.reuse, 0x1, R3, P0 ;  /* 0x000000013d1f7824 */ /* 0x040fe200000e0603 */
[----:B------:R-:W-:Y:S01]  /*3ff40*/  STL.64 [R1+0x318], R34 ;  /* 0x0003182201007387 */ /* 0x000fe20000100a00 */
[C---:B------:R-:W-:Y:S02]  /*3ff50*/  VIADD R59, R60.reuse, UR41 ;  /* 0x000000293c3b7c36 */ /* 0x040fe40008000000 */
[C---:B------:R-:W-:Y:S01]  /*3ff60*/  IMAD.X R29, R61.reuse, 0x1, R0, P5 ;  /* 0x000000013d1d7824 */ /* 0x040fe200028e0600 */
[----:B-1----:R-:W-:Y:S01]  /*3ff70*/  IADD3 R22, P3, R60, R50, RZ ;  /* 0x000000323c167210 */ /* 0x002fe20007f7e0ff */
[----:B------:R1:W-:Y:S01]  /*3ff80*/  STL.64 [R1+0x308], R20 ;  /* 0x0003081401007387 */ /* 0x0003e20000100a00 */
[----:B------:R-:W-:-:S03]  /*3ff90*/  IMAD.X R27, R61, 0x1, R55, P4 ;  /* 0x000000013d1b7824 */ /* 0x000fc600020e0637 */
[----:B------:R-:W-:Y:S01]  /*3ffa0*/  IMAD.X R23, R61, 0x1, R56, P3 ;  /* 0x000000013d177824 */ /* 0x000fe200018e0638 */
[----:B------:R2:W-:Y:S01]  /*3ffb0*/  STL.64 [R1+0x300], R30 ;  /* 0x0003001e01007387 */ /* 0x0005e20000100a00 */
[----:B------:R-:W-:-:S03]  /*3ffc0*/  SHF.R.S32.HI R58, RZ, 0x1f, R59 ;  /* 0x0000001fff3a7819 */ /* 0x000fc6000001143b */
[----:B------:R4:W-:Y:S01]  /*3ffd0*/  STL.64 [R1+0x2f8], R28 ;  /* 0x0002f81c01007387 */ /* 0x0009e20000100a00 */
[----:B-1----:R-:W-:-:S03]  /*3ffe0*/  IADD3 R20, P1, R60, R51, RZ ;  /* 0x000000333c147210 */ /* 0x002fc60007f3e0ff */
[----:B------:R1:W-:Y:S01]  /*3fff0*/  STL.64 [R1+0x2e0], R26 ;  /* 0x0002e01a01007387 */ /* 0x0003e20000100a00 */
[----:B--2---:R-:W-:-:S03]  /*40000*/  IADD3 R30, P0, R60, R52, RZ ;  /* 0x000000343c1e7210 */ /* 0x004fc60007f1e0ff */
[----:B------:R2:W-:Y:S01]  /*40010*/  STL.64 [R1+0x2d8], R22 ;  /* 0x0002d81601007387 */ /* 0x0005e20000100a00 */
[----:B------:R-:W-:Y:S01]  /*40020*/  IMAD.X R21, R61, 0x1, R53, P1 ;  /* 0x000000013d157824 */ /* 0x000fe200008e0635 */
[----:B----4-:R-:W-:Y:S01]  /*40030*/  IADD3 R28, P5, R59, R48, RZ ;  /* 0x000000303b1c7210 */ /* 0x010fe20007fbe0ff */
[----:B------:R-:W-:Y:S01]  /*40040*/  IMAD.X R31, R61, 0x1, R54, P0 ;  /* 0x000000013d1f7824 */ /* 0x000fe200000e0636 */
[----:B-1----:R-:W-:-:S03]  /*40050*/  IADD3 R26, P4, R59, R49, RZ ;  /* 0x000000313b1a7210 */ /* 0x002fc60007f9e0ff */
[C---:B------:R-:W-:Y:S01]  /*40060*/  IMAD.X R29, R58.reuse, 0x1, R7, P5 ;  /* 0x000000013a1d7824 */ /* 0x040fe200028e0607 */
[----:B--2---:R-:W-:Y:S01]  /*40070*/  IADD3 R22, P3, R59, R2, RZ ;  /* 0x000000023b167210 */ /* 0x004fe20007f7e0ff */
[----:B------:R1:W-:Y:S01]  /*40080*/  STL.64 [R1+0x2d0], R20 ;  /* 0x0002d01401007387 */ /* 0x0003e20000100a00 */
[----:B------:R-:W-:-:S03]  /*40090*/  IMAD.X R27, R58, 0x1, R5, P4 ;  /* 0x000000013a1b7824 */ /* 0x000fc600020e0605 */
[----:B------:R-:W-:Y:S01]  /*400a0*/  IMAD.X R23, R58, 0x1, R3, P3 ;  /* 0x000000013a177824 */ /* 0x000fe200018e0603 */
[----:B------:R2:W-:Y:S04]  /*400b0*/  STL.64 [R1+0x2c8], R30 ;  /* 0x0002c81e01007387 */ /* 0x0005e80000100a00 */
[----:B------:R4:W-:Y:S01]  /*400c0*/  STL.64 [R1+0x2c0], R28 ;  /* 0x0002c01c01007387 */ /* 0x0009e20000100a00 */
[----:B-1----:R-:W-:-:S03]  /*400d0*/  IADD3 R20, P1, R59, R6, RZ ;  /* 0x000000063b147210 */ /* 0x002fc60007f3e0ff */
[----:B------:R1:W-:Y:S01]  /*400e0*/  STL.64 [R1+0x2b8], R26 ;  /* 0x0002b81a01007387 */ /* 0x0003e20000100a00 */
[----:B--2---:R-:W-:-:S03]  /*400f0*/  IADD3 R30, P0, R59, R4, RZ ;  /* 0x000000043b1e7210 */ /* 0x004fc60007f1e0ff */
[----:B------:R2:W-:Y:S01]  /*40100*/  STL.64 [R1+0x2b0], R22 ;  /* 0x0002b01601007387 */ /* 0x0005e20000100a00 */
[C---:B------:R-:W-:Y:S01]  /*40110*/  IMAD.X R21, R58.reuse, 0x1, R0, P1 ;  /* 0x000000013a157824 */ /* 0x040fe200008e0600 */
[C---:B----4-:R-:W-:Y:S01]  /*40120*/  IADD3 R28, P5, R59.reuse, R50, RZ ;  /* 0x000000323b1c7210 */ /* 0x050fe20007fbe0ff */
[C---:B------:R-:W-:Y:S01]  /*40130*/  VIADD R60, R59.reuse, UR40 ;  /* 0x000000283b3c7c36 */ /* 0x040fe20008000000 */
[C---:B-1----:R-:W-:Y:S01]  /*40140*/  IADD3 R26, P4, R59.reuse, R51, RZ ;  /* 0x000000333b1a7210 */ /* 0x042fe20007f9e0ff */
[C---:B------:R-:W-:Y:S02]  /*40150*/  IMAD.X R31, R58.reuse, 0x1, R55, P0 ;  /* 0x000000013a1f7824 */ /* 0x040fe400000e0637 */
[C---:B------:R-:W-:Y:S01]  /*40160*/  IMAD.X R29, R58.reuse, 0x1, R56, P5 ;  /* 0x000000013a1d7824 */ /* 0x040fe200028e0638 */
[----:B--2---:R-:W-:Y:S01]  /*40170*/  IADD3 R22, P3, R59, R52, RZ ;  /* 0x000000343b167210 */ /* 0x004fe20007f7e0ff */
[----:B------:R1:W-:Y:S01]  /*40180*/  STL.64 [R1+0x2a8], R20 ;  /* 0x0002a81401007387 */ /* 0x0003e20000100a00 */
[----:B------:R-:W-:Y:S01]  /*40190*/  IMAD.X R27, R58, 0x1, R53, P4 ;  /* 0x000000013a1b7824 */ /* 0x000fe200020e0635 */
[----:B------:R-:W-:-:S02]  /*401a0*/  SHF.R.S32.HI R61, RZ, 0x1f, R60 ;  /* 0x0000001fff3d7819 */ /* 0x000fc4000001143c */
        /* <DEDUP_REMOVED lines=9> */
[----:B------:R-:W-:Y:S01]  /*40240*/  IMAD.X R31, R61, 0x1, R5, P0 ;  /* 0x000000013d1f7824 */ /* 0x000fe200000e0605 */
[----:B-1----:R-:W-:-:S03]  /*40250*/  IADD3 R26, P4, R60, R6, RZ ;  /* 0x000000063c1a7210 */ /* 0x002fc60007f9e0ff */
[C---:B------:R-:W-:Y:S01]  /*40260*/  IMAD.X R29, R61.reuse, 0x1, R3, P5 ;  /* 0x000000013d1d7824 */ /* 0x040fe200028e0603 */
[C---:B--2---:R-:W-:Y:S01]  /*40270*/  IADD3 R22, P3, R60.reuse, R4, RZ ;  /* 0x000000043c167210 */ /* 0x044fe20007f7e0ff */
[C---:B------:R-:W-:Y:S01]  /*40280*/  VIADD R59, R60.reuse, UR39 ;  /* 0x000000273c3b7c36 */ /* 0x040fe20008000000 */
[----:B------:R1:W-:Y:S01]  /*40290*/  STL.64 [R1+0x260], R20 ;  /* 0x0002601401007387 */ /* 0x0003e20000100a00 */
[C---:B------:R-:W-:Y:S01]  /*402a0*/  IMAD.X R27, R61.reuse, 0x1, R0, P4 ;  /* 0x000000013d1b7824 */ /* 0x040fe200020e0600 */
[C---:B------:R-:W-:Y:S01]  /*402b0*/  IADD3 R44, P0, R60.reuse, R51, RZ ;  /* 0x000000333c2c7210 */ /* 0x040fe20007f1e0ff */
        /* <DEDUP_REMOVED lines=8> */
[C---:B------:R-:W-:Y:S01]  /*40340*/  IMAD.X R21, R61.reuse, 0x1, R56, P1 ;  /* 0x000000013d157824 */ /* 0x040fe200008e0638 */
[----:B------:R2:W-:Y:S01]  /*40350*/  STL.64 [R1+0x240], R22 ;  /* 0x0002401601007387 */ /* 0x0005e20000100a00 */
[----:B------:R-:W-:Y:S01]  /*40360*/  IMAD.X R45, R61, 0x1, R53, P0 ;  /* 0x000000013d2d7824 */ /* 0x000fe200000e0635 */
[----:B-1----:R-:W-:Y:S01]  /*40370*/  IADD3 R26, P3, R59, R49, RZ ;  /* 0x000000313b1a7210 */ /* 0x002fe20007f7e0ff */
[----:B------:R-:W-:-:S02]  /*40380*/  IMAD.X R31, R61, 0x1, R54, P5 ;  /* 0x000000013d1f7824 */ /* 0x000fc400028e0636 */
[C---:B------:R-:W-:Y:S01]  /*40390*/  IMAD.X R29, R60.reuse, 0x1, R7, P4 ;  /* 0x000000013c1d7824 */ /* 0x040fe200020e0607 */
[----:B------:R-:W-:Y:S01]  /*403a0*/  STL.64 [R1+0x16f8], R44 ;  /* 0x0016f82c01007387 */ /* 0x000fe20000100a00 */
[C---:B------:R-:W-:Y:S01]  /*403b0*/  IMAD.X R27, R60.reuse, 0x1, R5, P3 ;  /* 0x000000013c1b7824 */ /* 0x040fe200018e0605 */
[C---:B--2---:R-:W-:Y:S02]  /*403c0*/  IADD3 R22, P1, R59.reuse, R2, RZ ;  /* 0x000000023b167210 */ /* 0x044fe40007f3e0ff */
[----:B------:R1:W-:Y:S03]  /*403d0*/  STL.64 [R1+0x238], R20 ;  /* 0x0002381401007387 */ /* 0x0003e60000100a00 */
[----:B------:R-:W-:Y:S01]  /*403e0*/  IMAD.X R23, R60, 0x1, R3, P1 ;  /* 0x000000013c177824 */ /* 0x000fe200008e0603 */
[----:B------:R2:W-:Y:S04]  /*403f0*/  STL.64 [R1+0x220], R30 ;  /* 0x0002201e01007387 */ /* 0x0005e80000100a00 */
[----:B------:R4:W-:Y:S01]  /*40400*/  STL.64 [R1+0x218], R28 ;  /* 0x0002181c01007387 */ /* 0x0009e20000100a00 */
[----:B-1----:R-:W-:-:S03]  /*40410*/  IADD3 R20, P0, R59, R6, RZ ;  /* 0x000000063b147210 */ /* 0x002fc60007f1e0ff */
[----:B------:R1:W-:Y:S01]  /*40420*/  STL.64 [R1+0x210], R26 ;  /* 0x0002101a01007387 */ /* 0x0003e20000100a00 */
[----:B--2---:R-:W-:-:S03]  /*40430*/  IADD3 R30, P5, R59, R4, RZ ;  /* 0x000000043b1e7210 */ /* 0x004fc60007fbe0ff */
[----:B------:R2:W-:Y:S01]  /*40440*/  STL.64 [R1+0x208], R22 ;  /* 0x0002081601007387 */ /* 0x0005e20000100a00 */
[C---:B----4-:R-:W-:Y:S01]  /*40450*/  IADD3 R28, P4, R59.reuse, R50, RZ ;  /* 0x000000323b1c7210 */ /* 0x050fe20007f9e0ff */
[C---:B------:R-:W-:Y:S01]  /*40460*/  IMAD.X R21, R60.reuse, 0x1, R0, P0 ;  /* 0x000000013c157824 */ /* 0x040fe200000e0600 */
[C---:B-1----:R-:W-:Y:S01]  /*40470*/  IADD3 R26, P3, R59.reuse, R51, RZ ;  /* 0x000000333b1a7210 */ /* 0x042fe20007f7e0ff */
[C---:B------:R-:W-:Y:S02]  /*40480*/  VIADD R58, R59.reuse, UR38 ;  /* 0x000000263b3a7c36 */ /* 0x040fe40008000000 */
[C---:B------:R-:W-:Y:S01]  /*40490*/  IMAD.X R31, R60.reuse, 0x1, R55, P5 ;  /* 0x000000013c1f7824 */ /* 0x040fe200028e0637 */
[----:B--2---:R-:W-:Y:S01]  /*404a0*/  IADD3 R22, P1, R59, R52, RZ ;  /* 0x000000343b167210 */ /* 0x004fe20007f3e0ff */
[C---:B------:R-:W-:Y:S01]  /*404b0*/  IMAD.X R29, R60.reuse, 0x1, R56, P4 ;  /* 0x000000013c1d7824 */ /* 0x040fe200020e0638 */
[----:B------:R1:W-:Y:S01]  /*404c0*/  STL.64 [R1+0x200], R20 ;  /* 0x0002001401007387 */ /* 0x0003e20000100a00 */
[C---:B------:R-:W-:Y:S01]  /*404d0*/  IMAD.X R27, R60.reuse, 0x1, R53, P3 ;  /* 0x000000013c1b7824 */ /* 0x040fe200018e0635 */
[----:B------:R-:W-:Y:S01]  /*404e0*/  SHF.R.S32.HI R61, RZ, 0x1f, R58 ;  /* 0x0000001fff3d7819 */ /* 0x000fe2000001143a */
        /* <DEDUP_REMOVED lines=11> */
[----:B------:R-:W-:Y:S01]  /*405a0*/  IMAD.X R29, R61, 0x1, R3, P4 ;  /* 0x000000013d1d7824 */ /* 0x000fe200020e0603 */
[----:B--2---:R-:W-:-:S03]  /*405b0*/  IADD3 R22, P1, R58, R4, RZ ;  /* 0x000000043a167210 */ /* 0x004fc60007f3e0ff */
[C---:B------:R-:W-:Y:S01]  /*405c0*/  IMAD.X R27, R61.reuse, 0x1, R0, P3 ;  /* 0x000000013d1b7824 */ /* 0x040fe200018e0600 */
[----:B------:R1:W-:Y:S01]  /*405d0*/  STL.64 [R1+0x1c0], R20 ;  /* 0x0001c01401007387 */ /* 0x0003e20000100a00 */
[C---:B------:R-:W-:Y:S02]  /*405e0*/  VIADD R59, R58.reuse, UR37 ;  /* 0x000000253a3b7c36 */ /* 0x040fe40008000000 */
[----:B------:R-:W-:Y:S01]  /*405f0*/  IMAD.X R23, R61, 0x1, R55, P1 ;  /* 0x000000013d177824 */ /* 0x000fe200008e0637 */
[----:B------:R2:W-:Y:S04]  /*40600*/  STL.64 [R1+0x1b8], R30 ;  /* 0x0001b81e01007387 */ /* 0x0005e80000100a00 */
[----:B------:R4:W-:Y:S01]  /*40610*/  STL.64 [R1+0x1b0], R28 ;  /* 0x0001b01c01007387 */ /* 0x0009e20000100a00 */
[----:B-1----:R-:W-:-:S03]  /*40620*/  IADD3 R20, P0, R58, R50, RZ ;  /* 0x000000323a147210 */ /* 0x002fc60007f1e0ff */
[----:B------:R1:W-:Y:S01]  /*40630*/  STL.64 [R1+0x1a8], R26 ;  /* 0x0001a81a01007387 */ /* 0x0003e20000100a00 */
[----:B--2---:R-:W-:-:S03]  /*40640*/  IADD3 R30, P5, R58, R51, RZ ;  /* 0x000000333a1e7210 */ /* 0x004fc60007fbe0ff */
[----:B------:R2:W-:Y:S01]  /*40650*/  STL.64 [R1+0x198], R22 ;  /* 0x0001981601007387 */ /* 0x0005e20000100a00 */
[----:B------:R-:W-:Y:S02]  /*40660*/  SHF.R.S32.HI R60, RZ, 0x1f, R59 ;  /* 0x0000001fff3c7819 */ /* 0x000fe4000001143b */
[----:B----4-:R-:W-:Y:S01]  /*40670*/  IADD3 R28, P4, R58, R52, RZ ;  /* 0x000000343a1c7210 */ /* 0x010fe20007f9e0ff */
[C---:B------:R-:W-:Y:S02]  /*40680*/  IMAD.X R21, R61.reuse, 0x1, R56, P0 ;  /* 0x000000013d157824 */ /* 0x040fe400000e0638 */
[----:B------:R-:W-:Y:S01]  /*40690*/  IMAD.X R31, R61, 0x1, R53, P5 ;  /* 0x000000013d1f7824 */ /* 0x000fe200028e0635 */
[----:B-1----:R-:W-:Y:S01]  /*406a0*/  IADD3 R26, P3, R59, R48, RZ ;  /* 0x000000303b1a7210 */ /* 0x002fe20007f7e0ff */
[----:B------:R-:W-:Y:S01]  /*406b0*/  IMAD.X R29, R61, 0x1, R54, P4 ;  /* 0x000000013d1d7824 */ /* 0x000fe200020e0636 */
[----:B--2---:R-:W-:-:S03]  /*406c0*/  IADD3 R22, P1, R59, R49, RZ ;  /* 0x000000313b167210 */ /* 0x004fc60007f3e0ff */
[C---:B------:R-:W-:Y:S01]  /*406d0*/  IMAD.X R27, R60.reuse, 0x1, R7, P3 ;  /* 0x000000013c1b7824 */ /* 0x040fe200018e0607 */
[----:B------:R1:W-:Y:S01]  /*406e0*/  STL.64 [R1+0x190], R20 ;  /* 0x0001901401007387 */ /* 0x0003e20000100a00 */
[----:B------:R-:W-:-:S03]  /*406f0*/  IMAD.X R23, R60, 0x1, R5, P1 ;  /* 0x000000013c177824 */ /* 0x000fc600008e0605 */
        /* <DEDUP_REMOVED lines=23> */
[----:B----4-:R-:W-:Y:S01]  /*40870*/  IADD3 R28, P4, R58, R49, RZ ;  /* 0x000000313a1c7210 */ /* 0x010fe20007f9e0ff */
[----:B------:R-:W-:Y:S01]  /*40880*/  IMAD.X R21, R60, 0x1, R54, P0 ;  /* 0x000000013c157824 */ /* 0x000fe200000e0636 */
[----:B-1----:R-:W-:-:S03]  /*40890*/  IADD3 R26, P3, R58, R2, RZ ;  /* 0x000000023a1a7210 */ /* 0x002fc60007f7e0ff */
[C---:B------:R-:W-:Y:S01]  /*408a0*/  IMAD.X R29, R61.reuse, 0x1, R5, P4 ;  /* 0x000000013d1d7824 */ /* 0x040fe200020e0605 */
[C---:B--2---:R-:W-:Y:S01]  /*408b0*/  IADD3 R22, P1, R58.reuse, R6, RZ ;  /* 0x000000063a167210 */ /* 0x044fe20007f3e0ff */
[C---:B------:R-:W-:Y:S02]  /*408c0*/  IMAD.X R31, R61.reuse, 0x1, R7, P5 ;  /* 0x000000013d1f7824 */ /* 0x040fe400028e0607 */
[C---:B------:R-:W-:Y:S01]  /*408d0*/  IMAD.X R27, R61.reuse, 0x1, R3, P3 ;  /* 0x000000013d1b7824 */ /* 0x040fe200018e0603 */
[----:B------:R1:W-:Y:S01]  /*408e0*/  STL.64 [R1+0x8], R20 ;  /* 0x0000081401007387 */ /* 0x0003e20000100a00 */
[----:B------:R-:W-:Y:S02]  /*408f0*/  IMAD.X R23, R61, 0x1, R0, P1 ;  /* 0x000000013d177824 */ /* 0x000fe400008e0600 */
[C---:B------:R-:W-:Y:S01]  /*40900*/  VIADD R59, R58.reuse, UR35 ;  /* 0x000000233a3b7c36 */ /* 0x040fe20008000000 */
[----:B------:R2:W-:Y:S01]  /*40910*/  STL.64 [R1+0x10], R28 ;  /* 0x0000101c01007387 */ /* 0x0005e20000100a00 */
[----:B------:R-:W-:-:S03]  /*40920*/  IADD3 R46, P5, R58, R50, RZ ;  /* 0x000000323a2e7210 */ /* 0x000fc60007fbe0ff */
[----:B------:R-:W-:Y:S01]  /*40930*/  STL.64 [R1], R30 ;  /* 0x0000001e01007387 */ /* 0x000fe20000100a00 */
[----:B-1----:R-:W-:-:S03]  /*40940*/  IADD3 R20, P0, R58, R4, RZ ;  /* 0x000000043a147210 */ /* 0x002fc60007f1e0ff */
[----:B------:R1:W-:Y:S01]  /*40950*/  STL.64 [R1+0x1a0], R26 ;  /* 0x0001a01a01007387 */ /* 0x0003e20000100a00 */
[----:B------:R-:W-:Y:S02]  /*40960*/  SHF.R.S32.HI R60, RZ, 0x1f, R59 ;  /* 0x0000001fff3c7819 */ /* 0x000fe4000001143b */
[C---:B--2---:R-:W-:Y:S01]  /*40970*/  IADD3 R28, P4, R58.reuse, R51, RZ ;  /* 0x000000333a1c7210 */ /* 0x044fe20007f9e0ff */
[----:B------:R2:W-:Y:S01]  /*40980*/  STL.64 [R1+0x1e0], R22 ;  /* 0x0001e01601007387 */ /* 0x0005e20000100a00 */
[--C-:B------:R-:W-:Y:S02]  /*40990*/  IMAD.X R17, R47, 0x1, R55.reuse, P6 ;  /* 0x000000012f117824 */ /* 0x100fe400030e0637 */
[C---:B------:R-:W-:Y:S02]  /*409a0*/  IMAD.X R21, R61.reuse, 0x1, R55, P0 ;  /* 0x000000013d157824 */ /* 0x040fe400000e0637 */
[C---:B------:R-:W-:Y:S01]  /*409b0*/  IMAD.X R47, R61.reuse, 0x1, R56, P5 ;  /* 0x000000013d2f7824 */ /* 0x040fe200028e0638 */
[----:B-1----:R-:W-:Y:S01]  /*409c0*/  IADD3 R26, P3, R58, R52, RZ ;  /* 0x000000343a1a7210 */ /* 0x002fe20007f7e0ff */
[----:B------:R-:W-:Y:S01]  /*409d0*/  IMAD.X R29, R61, 0x1, R53, P4 ;  /* 0x000000013d1d7824 */ /* 0x000fe200020e0635 */
[----:B--2---:R-:W-:-:S03]  /*409e0*/  IADD3 R22, P1, R59, R48, RZ ;  /* 0x000000303b167210 */ /* 0x004fc60007f3e0ff */
[----:B------:R-:W-:Y:S01]  /*409f0*/  IMAD.X R27, R61, 0x1, R54, P3 ;  /* 0x000000013d1b7824 */ /* 0x000fe200018e0636 */
[----:B------:R1:W-:Y:S01]  /*40a00*/  STL.64 [R1+0x1d8], R20 ;  /* 0x0001d81401007387 */ /* 0x0003e20000100a00 */
[----:B------:R-:W-:-:S03]  /*40a10*/  IMAD.X R23, R60, 0x1, R7, P1 ;  /* 0x000000013c177824 */ /* 0x000fc600008e0607 */
[----:B------:R-:W-:Y:S01]  /*40a20*/  STL.64 [R1+0x1708], R46 ;  /* 0x0017082e01007387 */ /* 0x000fe20000100a00 */
[----:B------:R-:W-:-:S03]  /*40a30*/  IADD3 R30, P5, R59, R2, RZ ;  /* 0x000000023b1e7210 */ /* 0x000fc60007fbe0ff */
[----:B------:R2:W-:Y:S01]  /*40a40*/  STL.64 [R1+0x228], R28 ;  /* 0x0002281c01007387 */ /* 0x0005e20000100a00 */
[----:B-1----:R-:W-:-:S03]  /*40a50*/  IADD3 R20, P0, R59, R49, RZ ;  /* 0x000000313b147210 */ /* 0x002fc60007f1e0ff */
[----:B------:R1:W-:Y:S01]  /*40a60*/  STL.64 [R1+0x280], R26 ;  /* 0x0002801a01007387 */ /* 0x0003e20000100a00 */
[----:B------:R-:W-:-:S03]  /*40a70*/  IMAD.X R31, R60, 0x1, R3, P5 ;  /* 0x000000013c1f7824 */ /* 0x000fc600028e0603 */
[----:B------:R4:W-:Y:S01]  /*40a80*/  STL.64 [R1+0x278], R22 ;  /* 0x0002781601007387 */ /* 0x0009e20000100a00 */
[C---:B--2---:R-:W-:Y:S01]  /*40a90*/  IADD3 R28, P4, R59.reuse, R6, RZ ;  /* 0x000000063b1c7210 */ /* 0x044fe20007f9e0ff */
[----:B------:R-:W-:Y:S01]  /*40aa0*/  IMAD.X R21, R60, 0x1, R5, P0 ;  /* 0x000000013c157824 */ /* 0x000fe200000e0605 */
[----:B-1----:R-:W-:-:S03]  /*40ab0*/  IADD3 R26, P3, R59, R4, RZ ;  /* 0x000000043b1a7210 */ /* 0x002fc60007f7e0ff */
[C---:B------:R-:W-:Y:S01]  /*40ac0*/  IMAD.X R29, R60.reuse, 0x1, R0, P4 ;  /* 0x000000013c1d7824 */ /* 0x040fe200020e0600 */
[C---:B----4-:R-:W-:Y:S01]  /*40ad0*/  IADD3 R22, P1, R59.reuse, R50, RZ ;  /* 0x000000323b167210 */ /* 0x050fe20007f3e0ff */
[C---:B------:R-:W-:Y:S02]  /*40ae0*/  VIADD R58, R59.reuse, UR34 ;  /* 0x000000223b3a7c36 */ /* 0x040fe40008000000 */
[C---:B------:R-:W-:Y:S01]  /*40af0*/  IMAD.X R27, R60.reuse, 0x1, R55, P3 ;  /* 0x000000013c1b7824 */ /* 0x040fe200018e0637 */
[----:B------:R1:W-:Y:S01]  /*40b00*/  STL.64 [R1+0x270], R20 ;  /* 0x0002701401007387 */ /* 0x0003e20000100a00 */
[----:B------:R-:W-:Y:S01]  /*40b10*/  IMAD.X R23, R60, 0x1, R56, P1 ;  /* 0x000000013c177824 */ /* 0x000fe200008e0638 */
[----:B------:R-:W-:Y:S02]  /*40b20*/  SHF.R.S32.HI R61, RZ, 0x1f, R58 ;  /* 0x0000001fff3d7819 */ /* 0x000fe4000001143a */
[----:B------:R2:W-:Y:S04]  /*40b30*/  STL.64 [R1+0x2a0], R30 ;  /* 0x0002a01e01007387 */ /* 0x0005e80000100a00 */
[----:B------:R4:W-:Y:S01]  /*40b40*/  STL.64 [R1+0x2f0], R28 ;  /* 0x0002f01c01007387 */ /* 0x0009e20000100a00 */
[----:B-1----:R-:W-:-:S03]  /*40b50*/  IADD3 R20, P0, R59, R51, RZ ;  /* 0x000000333b147210 */ /* 0x002fc60007f1e0ff */
[----:B------:R1:W-:Y:S01]  /*40b60*/  STL.64 [R1+0x2e8], R26 ;  /* 0x0002e81a01007387 */ /* 0x0003e20000100a00 */
[----:B--2---:R-:W-:-:S03]  /*40b70*/  IADD3 R30, P5, R59, R52, RZ ;  /* 0x000000343b1e7210 */ /* 0x004fc60007fbe0ff */
[----:B------:R2:W-:Y:S01]  /*40b80*/  STL.64 [R1+0x328], R22 ;  /* 0x0003281601007387 */ /* 0x0005e20000100a00 */
[----:B----4-:R-:W-:Y:S01]  /*40b90*/  IADD3 R28, P4, R58, R48, RZ ;  /* 0x000000303a1c7210 */ /* 0x010fe20007f9e0ff */
[----:B------:R-:W-:Y:S01]  /*40ba0*/  IMAD.X R21, R60, 0x1, R53, P0 ;  /* 0x000000013c157824 */ /* 0x000fe200000e0635 */
[----:B-1----:R-:W-:Y:S01]  /*40bb0*/  IADD3 R26, P3, R58, R49, RZ ;  /* 0x000000313a1a7210 */ /* 0x002fe20007f7e0ff */
[----:B------:R-:W-:Y:S01]  /*40bc0*/  IMAD.X R31, R60, 0x1, R54, P5 ;  /* 0x000000013c1f7824 */ /* 0x000fe200028e0636 */
[----:B--2---:R-:W-:Y:S01]  /*40bd0*/  IADD3 R22, P1, R58, R2, RZ ;  /* 0x000000023a167210 */ /* 0x004fe20007f3e0ff */
[C---:B------:R-:W-:Y:S02]  /*40be0*/  IMAD.X R29, R61.reuse, 0x1, R7, P4 ;  /* 0x000000013d1d7824 */ /* 0x040fe400020e0607 */
        /* <DEDUP_REMOVED lines=12> */
[C---:B------:R-:W-:Y:S01]  /*40cb0*/  VIADD R59, R58.reuse, UR33 ;  /* 0x000000213a3b7c36 */ /* 0x040fe20008000000 */
[----:B--2---:R-:W-:Y:S01]  /*40cc0*/  IADD3 R22, P1, R58, R52, RZ ;  /* 0x000000343a167210 */ /* 0x004fe20007f3e0ff */
[C---:B------:R-:W-:Y:S02]  /*40cd0*/  IMAD.X R31, R61.reuse, 0x1, R55, P5 ;  /* 0x000000013d1f7824 */ /* 0x040fe400028e0637 */
[C---:B------:R-:W-:Y:S02]  /*40ce0*/  IMAD.X R29, R61.reuse, 0x1, R56, P4 ;  /* 0x000000013d1d7824 */ /* 0x040fe400020e0638 */
[C---:B------:R-:W-:Y:S01]  /*40cf0*/  IMAD.X R27, R61.reuse, 0x1, R53, P3 ;  /* 0x000000013d1b7824 */ /* 0x040fe200018e0635 */
[----:B------:R1:W-:Y:S01]  /*40d00*/  STL.64 [R1+0x3e0], R20 ;  /* 0x0003e01401007387 */ /* 0x0003e20000100a00 */
[----:B------:R-:W-:Y:S01]  /*40d10*/  IMAD.X R23, R61, 0x1, R54, P1 ;  /* 0x000000013d177824 */ /* 0x000fe200008e0636 */
[----:B------:R-:W-:-:S02]  /*40d20*/  SHF.R.S32.HI R60, RZ, 0x1f, R59 ;  /* 0x0000001fff3c7819 */ /* 0x000fc4000001143b */
        /* <DEDUP_REMOVED lines=9> */
[C---:B------:R-:W-:Y:S01]  /*40dc0*/  IMAD.X R31, R60.reuse, 0x1, R5, P5 ;  /* 0x000000013c1f7824 */ /* 0x040fe200028e0605 */
[C---:B--2---:R-:W-:Y:S01]  /*40dd0*/  IADD3 R22, P1, R59.reuse, R4, RZ ;  /* 0x000000043b167210 */ /* 0x044fe20007f3e0ff */
[C---:B------:R-:W-:Y:S02]  /*40de0*/  IMAD.X R29, R60.reuse, 0x1, R3, P4 ;  /* 0x000000013c1d7824 */ /* 0x040fe400020e0603 */
[----:B------:R-:W-:Y:S01]  /*40df0*/  IMAD.X R27, R60, 0x1, R0, P3 ;  /* 0x000000013c1b7824 */ /* 0x000fe200018e0600 */
[----:B------:R1:W-:Y:S01]  /*40e00*/  STL.64 [R1+0x488], R20 ;  /* 0x0004881401007387 */ /* 0x0003e20000100a00 */
[----:B------:R-:W-:-:S02]  /*40e10*/  VIADD R58, R59, UR32 ;  /* 0x000000203b3a7c36 */ /* 0x000fc40008000000 */
[----:B------:R-:W-:Y:S01]  /*40e20*/  IMAD.X R23, R60, 0x1, R55, P1 ;  /* 0x000000013c177824 */ /* 0x000fe200008e0637 */
[----:B------:R2:W-:Y:S02]  /*40e30*/  STL.64 [R1+0x530], R30 ;  /* 0x0005301e01007387 */ /* 0x0005e40000100a00 */
[----:B------:R-:W-:Y:S02]  /*40e40*/  SHF.R.S32.HI R61, RZ, 0x1f, R58 ;  /* 0x0000001fff3d7819 */ /* 0x000fe4000001143a */
        /* <DEDUP_REMOVED lines=10> */
[----:B------:R-:W-:Y:S02]  /*40ef0*/  IMAD.X R29, R60, 0x1, R54, P4 ;  /* 0x000000013c1d7824 */ /* 0x000fe400020e0636 */
        /* <DEDUP_REMOVED lines=14> */
[----:B------:R-:W-:Y:S02]  /*40fe0*/  VIADD R59, R58, UR31 ;  /* 0x0000001f3a3b7c36 */ /* 0x000fe40008000000 */
        /* <DEDUP_REMOVED lines=13> */
[C---:B-1----:R-:W-:Y:S01]  /*410c0*/  IADD3 R26, P3, R59.reuse, R2, RZ ;  /* 0x000000023b1a7210 */ /* 0x042fe20007f7e0ff */
[C---:B------:R-:W-:Y:S01]  /*410d0*/  IMAD.X R31, R60.reuse, 0x1, R7, P5 ;  /* 0x000000013c1f7824 */ /* 0x040fe200028e0607 */
[----:B--2---:R-:W-:Y:S01]  /*410e0*/  IADD3 R22, P1, R59, R6, RZ ;  /* 0x000000063b167210 */ /* 0x004fe20007f3e0ff */
[C---:B------:R-:W-:Y:S02]  /*410f0*/  IMAD.X R29, R60.reuse, 0x1, R5, P4 ;  /* 0x000000013c1d7824 */ /* 0x040fe400020e0605 */
[C---:B------:R-:W-:Y:S01]  /*41100*/  IMAD.X R27, R60.reuse, 0x1, R3, P3 ;  /* 0x000000013c1b7824 */ /* 0x040fe200018e0603 */
[----:B------:R1:W-:Y:S01]  /*41110*/  STL.64 [R1+0x6b0], R20 ;  /* 0x0006b01401007387 */ /* 0x0003e20000100a00 */
[----:B------:R-:W-:-:S02]  /*41120*/  IMAD.X R23, R60, 0x1, R0, P1 ;  /* 0x000000013c177824 */ /* 0x000fc400008e0600 */
[C---:B------:R-:W-:Y:S01]  /*41130*/  VIADD R58, R59.reuse, UR30 ;  /* 0x0000001e3b3a7c36 */ /* 0x040fe20008000000 */
[----:B------:R2:W-:Y:S04]  /*41140*/  STL.64 [R1+0x6a8], R30 ;  /* 0x0006a81e01007387 */ /* 0x0005e80000100a00 */
[----:B------:R4:W-:Y:S01]  /*41150*/  STL.64 [R1+0x718], R28 ;  /* 0x0007181c01007387 */ /* 0x0009e20000100a00 */
[----:B------:R-:W-:Y:S02]  /*41160*/  SHF.R.S32.HI R61, RZ, 0x1f, R58 ;  /* 0x0000001fff3d7819 */ /* 0x000fe4000001143a */
[C---:B-1----:R-:W-:Y:S01]  /*41170*/  IADD3 R20, P0, R59.reuse, R4, RZ ;  /* 0x000000043b147210 */ /* 0x042fe20007f1e0ff */
[----:B------:R1:W-:Y:S01]  /*41180*/  STL.64 [R1+0x790], R26 ;  /* 0x0007901a01007387 */ /* 0x0003e20000100a00 */
[----:B--2---:R-:W-:-:S03]  /*41190*/  IADD3 R30, P5, R59, R50, RZ ;  /* 0x000000323b1e7210 */ /* 0x004fc60007fbe0ff */
[----:B------:R2:W-:Y:S01]  /*411a0*/  STL.64 [R1+0x788], R22 ;  /* 0x0007881601007387 */ /* 0x0005e20000100a00 */
[C---:B----4-:R-:W-:Y:S01]  /*411b0*/  IADD3 R28, P4, R59.reuse, R51, RZ ;  /* 0x000000333b1c7210 */ /* 0x050fe20007f9e0ff */
[C---:B------:R-:W-:Y:S02]  /*411c0*/  IMAD.X R21, R60.reuse, 0x1, R55, P0 ;  /* 0x000000013c157824 */ /* 0x040fe400000e0637 */
[----:B------:R-:W-:Y:S01]  /*411d0*/  IMAD.X R31, R60, 0x1, R56, P5 ;  /* 0x000000013c1f7824 */ /* 0x000fe200028e0638 */
[----:B-1----:R-:W-:Y:S02]  /*411e0*/  IADD3 R26, P3, R59, R52, RZ ;  /* 0x000000343b1a7210 */ /* 0x002fe40007f7e0ff */
[----:B--2---:R-:W-:Y:S01]  /*411f0*/  IADD3 R22, P1, R58, R48, RZ ;  /* 0x000000303a167210 */ /* 0x004fe20007f3e0ff */
[----:B------:R-:W-:Y:S01]  /*41200*/  IMAD.X R29, R60, 0x1, R53, P4 ;  /* 0x000000013c1d7824 */ /* 0x000fe200020e0635 */
[----:B------:R1:W-:Y:S01]  /*41210*/  STL.64 [R1+0x760], R20 ;  /* 0x0007601401007387 */ /* 0x0003e20000100a00 */
[----:B------:R-:W-:-:S02]  /*41220*/  IADD3 R40, P5, R58, R2, RZ ;  /* 0x000000023a287210 */ /* 0x000fc40007fbe0ff */
[----:B------:R-:W-:Y:S01]  /*41230*/  IMAD.X R23, R61, 0x1, R7, P1 ;  /* 0x000000013d177824 */ /* 0x000fe200008e0607 */
[----:B------:R2:W-:Y:S01]  /*41240*/  STL.64 [R1+0x780], R30 ;  /* 0x0007801e01007387 */ /* 0x0005e20000100a00 */
[----:B------:R-:W-:-:S03]  /*41250*/  IMAD.X R27, R60, 0x1, R54, P3 ;  /* 0x000000013c1b7824 */ /* 0x000fc600018e0636 */
[----:B------:R4:W-:Y:S01]  /*41260*/  STL.64 [R1+0x7e0], R28 ;  /* 0x0007e01c01007387 */ /* 0x0009e20000100a00 */
[----:B-1----:R-:W-:-:S03]  /*41270*/  IADD3 R20, P0, R58, R49, RZ ;  /* 0x000000313a147210 */ /* 0x002fc60007f1e0ff */
[----:B------:R1:W-:Y:S01]  /*41280*/  STL.64 [R1+0x810], R22 ;  /* 0x0008101601007387 */ /* 0x0003e20000100a00 */
[C---:B--2---:R-:W-:Y:S01]  /*41290*/  IADD3 R30, P4, R58.reuse, R6, RZ ;  /* 0x000000063a1e7210 */ /* 0x044fe20007f9e0ff */
[C---:B------:R-:W-:Y:S01]  /*412a0*/  IMAD.X R41, R61.reuse, 0x1, R3, P5 ;  /* 0x000000013d297824 */ /* 0x040fe200028e0603 */
[C---:B----4-:R-:W-:Y:S01]  /*412b0*/  IADD3 R28, P3, R58.reuse, R4, RZ ;  /* 0x000000043a1c7210 */ /* 0x050fe20007f7e0ff */
[C---:B------:R-:W-:Y:S01]  /*412c0*/  IMAD.X R21, R61.reuse, 0x1, R5, P0 ;  /* 0x000000013d157824 */ /* 0x040fe200000e0605 */
[----:B------:R2:W-:Y:S01]  /*412d0*/  STL.64 [R1+0x7d8], R26 ;  /* 0x0007d81a01007387 */ /* 0x0005e20000100a00 */
[C---:B-1----:R-:W-:Y:S01]  /*412e0*/  IADD3 R22, P1, R58.reuse, R50, RZ ;  /* 0x000000323a167210 */ /* 0x042fe20007f3e0ff */
[C---:B------:R-:W-:Y:S02]  /*412f0*/  IMAD.X R31, R61.reuse, 0x1, R0, P4 ;  /* 0x000000013d1f7824 */ /* 0x040fe400020e0600 */
[C---:B------:R-:W-:Y:S02]  /*41300*/  VIADD R59, R58.reuse, UR29 ;  /* 0x0000001d3a3b7c36 */ /* 0x040fe40008000000 */
[C---:B------:R-:W-:Y:S01]  /*41310*/  IMAD.X R29, R61.reuse, 0x1, R55, P3 ;  /* 0x000000013d1d7824 */ /* 0x040fe200018e0637 */
[----:B------:R-:W-:Y:S01]  /*41320*/  STL.64 [R1+0x16c0], R40 ;  /* 0x0016c02801007387 */ /* 0x000fe20000100a00 */
[----:B------:R-:W-:Y:S01]  /*41330*/  IMAD.X R23, R61, 0x1, R56, P1 ;  /* 0x000000013d177824 */ /* 0x000fe200008e0638 */
[----:B--2---:R-:W-:-:S02]  /*41340*/  IADD3 R26, P0, R58, R51, RZ ;  /* 0x000000333a1a7210 */ /* 0x004fc40007f1e0ff */
[----:B------:R1:W-:Y:S01]  /*41350*/  STL.64 [R1+0x838], R20 ;  /* 0x0008381401007387 */ /* 0x0003e20000100a00 */
[----:B------:R-:W-:-:S03]  /*41360*/  SHF.R.S32.HI R60, RZ, 0x1f, R59 ;  /* 0x0000001fff3c7819 */ /* 0x000fc6000001143b */
[----:B------:R2:W-:Y:S01]  /*41370*/  STL.64 [R1+0x880], R30 ;  /* 0x0008801e01007387 */ /* 0x0005e20000100a00 */
[----:B------:R-:W-:-:S03]  /*41380*/  IMAD.X R27, R61, 0x1, R53, P0 ;  /* 0x000000013d1b7824 */ /* 0x000fc600000e0635 */
[----:B------:R4:W-:Y:S01]  /*41390*/  STL.64 [R1+0x8e8], R28 ;  /* 0x0008e81c01007387 */ /* 0x0009e20000100a00 */
[----:B-1----:R-:W-:-:S03]  /*413a0*/  IADD3 R20, P5, R58, R52, RZ ;  /* 0x000000343a147210 */ /* 0x002fc60007fbe0ff */
[----:B------:R1:W-:Y:S01]  /*413b0*/  STL.64 [R1+0x8e0], R22 ;  /* 0x0008e01601007387 */ /* 0x0003e20000100a00 */
[----:B--2---:R-:W-:Y:S01]  /*413c0*/  IADD3 R30, P4, R59, R48, RZ ;  /* 0x000000303b1e7210 */ /* 0x004fe20007f9e0ff */
[----:B------:R-:W-:Y:S01]  /*413d0*/  IMAD.X R21, R61, 0x1, R54, P5 ;  /* 0x000000013d157824 */ /* 0x000fe200028e0636 */
[C---:B----4-:R-:W-:Y:S01]  /*413e0*/  IADD3 R28, P3, R59.reuse, R49, RZ ;  /* 0x000000313b1c7210 */ /* 0x050fe20007f7e0ff */
[----:B------:R2:W-:Y:S02]  /*413f0*/  STL.64 [R1+0x8d8], R26 ;  /* 0x0008d81a01007387 */ /* 0x0005e40000100a00 */
[C---:B------:R-:W-:Y:S01]  /*41400*/  IMAD.X R31, R60.reuse, 0x1, R7, P4 ;  /* 0x000000013c1f7824 */ /* 0x040fe200020e0607 */
[C---:B-1----:R-:W-:Y:S01]  /*41410*/  IADD3 R22, P1, R59.reuse, R2, RZ ;  /* 0x000000023b167210 */ /* 0x042fe20007f3e0ff */
[C---:B------:R-:W-:Y:S01]  /*41420*/  IMAD.X R29, R60.reuse, 0x1, R5, P3 ;  /* 0x000000013c1d7824 */ /* 0x040fe200018e0605 */
[----:B------:R1:W-:Y:S03]  /*41430*/  STL.64 [R1+0x8c8], R20 ;  /* 0x0008c81401007387 */ /* 0x0003e60000100a00 */
[----:B------:R-:W-:Y:S01]  /*41440*/  IMAD.X R23, R60, 0x1, R3, P1 ;  /* 0x000000013c177824 */ /* 0x000fe200008e0603 */
[C---:B--2---:R-:W-:Y:S01]  /*41450*/  IADD3 R26, P0, R59.reuse, R6, RZ ;  /* 0x000000063b1a7210 */ /* 0x044fe20007f1e0ff */
[----:B------:R2:W-:Y:S01]  /*41460*/  STL.64 [R1+0x960], R30 ;  /* 0x0009601e01007387 */ /* 0x0005e20000100a00 */
[----:B------:R-:W-:-:S03]  /*41470*/  VIADD R58, R59, UR28 ;  /* 0x0000001c3b3a7c36 */ /* 0x000fc60008000000 */
[----:B------:R4:W-:Y:S01]  /*41480*/  STL.64 [R1+0x958], R28 ;  /* 0x0009581c01007387 */ /* 0x0009e20000100a00 */
[C---:B-1----:R-:W-:Y:S01]  /*41490*/  IADD3 R20, P5, R59.reuse, R4, RZ ;  /* 0x000000043b147210 */ /* 0x042fe20007fbe0ff */
[C---:B------:R-:W-:Y:S02]  /*414a0*/  IMAD.X R27, R60.reuse, 0x1, R0, P0 ;  /* 0x000000013c1b7824 */ /* 0x040fe400000e0600 */
[----:B------:R1:W-:Y:S01]  /*414b0*/  STL.64 [R1+0x998], R22 ;  /* 0x0009981601007387 */ /* 0x0003e20000100a00 */
[C---:B--2---:R-:W-:Y:S01]  /*414c0*/  IADD3 R30, P4, R59.reuse, R50, RZ ;  /* 0x000000323b1e7210 */ /* 0x044fe20007f9e0ff */
[C---:B------:R-:W-:Y:S01]  /*414d0*/  IMAD.X R21, R60.reuse, 0x1, R55, P5 ;  /* 0x000000013c157824 */ /* 0x040fe200028e0637 */
[C---:B----4-:R-:W-:Y:S01]  /*414e0*/  IADD3 R28, P3, R59.reuse, R51, RZ ;  /* 0x000000333b1c7210 */ /* 0x050fe20007f7e0ff */
[----:B------:R2:W-:Y:S01]  /*414f0*/  STL.64 [R1+0x990], R26 ;  /* 0x0009901a01007387 */ /* 0x0005e20000100a00 */
[----:B-1----:R-:W-:Y:S01]  /*41500*/  IADD3 R22, P1, R59, R52, RZ ;  /* 0x000000343b167210 */ /* 0x002fe20007f3e0ff */
[C---:B------:R-:W-:Y:S01]  /*41510*/  IMAD.X R31, R60.reuse, 0x1, R56, P4 ;  /* 0x000000013c1f7824 */ /* 0x040fe200020e0638 */
[----:B------:R-:W-:Y:S01]  /*41520*/  SHF.R.S32.HI R61, RZ, 0x1f, R58 ;  /* 0x0000001fff3d7819 */ /* 0x000fe2000001143a */
[----:B------:R-:W-:-:S02]  /*41530*/  IMAD.X R29, R60, 0x1, R53, P3 ;  /* 0x000000013c1d7824 */ /* 0x000fc400018e0635 */
[----:B------:R-:W-:Y:S01]  /*41540*/  IMAD.X R23, R60, 0x1, R54, P1 ;  /* 0x000000013c177824 */ /* 0x000fe200008e0636 */
[----:B------:R1:W-:Y:S01]  /*41550*/  STL.64 [R1+0x9a8], R20 ;  /* 0x0009a81401007387 */ /* 0x0003e20000100a00 */
[----:B--2---:R-:W-:-:S03]  /*41560*/  IADD3 R26, P0, R58, R48, RZ ;  /* 0x000000303a1a7210 */ /* 0x004fc60007f1e0ff */
[----:B------:R2:W-:Y:S04]  /*41570*/  STL.64 [R1+0x9d0], R30 ;  /* 0x0009d01e01007387 */ /* 0x0005e80000100a00 */
[----:B------:R4:W-:Y:S01]  /*41580*/  STL.64 [R1+0x9c8], R28 ;  /* 0x0009c81c01007387 */ /* 0x0009e20000100a00 */
[C---:B------:R-:W-:Y:S01]  /*41590*/  IMAD.X R27, R61.reuse, 0x1, R7, P0 ;  /* 0x000000013d1b7824 */ /* 0x040fe200000e0607 */
[C---:B-1----:R-:W-:Y:S02]  /*415a0*/  IADD3 R20, P5, R58.reuse, R49, RZ ;  /* 0x000000313a147210 */ /* 0x042fe40007fbe0ff */
[----:B------:R1:W-:Y:S01]  /*415b0*/  STL.64 [R1+0x9e8], R22 ;  /* 0x0009e81601007387 */ /* 0x0003e20000100a00 */
[C---:B--2---:R-:W-:Y:S02]  /*415c0*/  IADD3 R30, P4, R58.reuse, R2, RZ ;  /* 0x000000023a1e7210 */ /* 0x044fe40007f9e0ff */
[C---:B------:R-:W-:Y:S01]  /*415d0*/  IMAD.X R21, R61.reuse, 0x1, R5, P5 ;  /* 0x000000013d157824 */ /* 0x040fe200028e0605 */
[C---:B----4-:R-:W-:Y:S01]  /*415e0*/  IADD3 R28, P3, R58.reuse, R6, RZ ;  /* 0x000000063a1c7210 */ /* 0x050fe20007f7e0ff */
[----:B------:R2:W-:Y:S01]  /*415f0*/  STL.64 [R1+0x9e0], R26 ;  /* 0x0009e01a01007387 */ /* 0x0005e20000100a00 */
[----:B------:R-:W-:Y:S01]  /*41600*/  IMAD.X R31, R61, 0x1, R3, P4 ;  /* 0x000000013d1f7824 */ /* 0x000fe200020e0603 */
[----:B-1----:R-:W-:-:S02]  /*41610*/  IADD3 R22, P1, R58, R4, RZ ;  /* 0x000000043a167210 */ /* 0x002fc40007f3e0ff */
[C---:B------:R-:W-:Y:S01]  /*41620*/  IMAD.X R29, R61.reuse, 0x1, R0, P3 ;  /* 0x000000013d1d7824 */ /* 0x040fe200018e0600 */
[----:B------:R1:W-:Y:S01]  /*41630*/  STL.64 [R1+0xa08], R20 ;  /* 0x000a081401007387 */ /* 0x0003e20000100a00 */
[C---:B------:R-:W-:Y:S02]  /*41640*/  VIADD R59, R58.reuse, UR26 ;  /* 0x0000001a3a3b7c36 */ /* 0x040fe40008000000 */
[----:B------:R-:W-:Y:S01]  /*41650*/  IMAD.X R23, R61, 0x1, R55, P1 ;  /* 0x000000013d177824 */ /* 0x000fe200008e0637 */
[----:B--2---:R-:W-:Y:S01]  /*41660*/  IADD3 R26, P0, R58, R50, RZ ;  /* 0x000000323a1a7210 */ /* 0x004fe20007f1e0ff */
[----:B------:R2:W-:Y:S01]  /*41670*/  STL.64 [R1+0xa00], R30 ;  /* 0x000a001e01007387 */ /* 0x0005e20000100a00 */
[----:B------:R-:W-:-:S03]  /*41680*/  SHF.R.S32.HI R60, RZ, 0x1f, R59 ;  /* 0x0000001fff3c7819 */ /* 0x000fc6000001143b */
[----:B------:R4:W-:Y:S01]  /*41690*/  STL.64 [R1+0xae0], R28 ;  /* 0x000ae01c01007387 */ /* 0x0009e20000100a00 */
[C---:B-1----:R-:W-:Y:S01]  /*416a0*/  IADD3 R20, P5, R58.reuse, R51, RZ ;  /* 0x000000333a147210 */ /* 0x042fe20007fbe0ff */
[----:B------:R-:W-:Y:S02]  /*416b0*/  IMAD.X R27, R61, 0x1, R56, P0 ;  /* 0x000000013d1b7824 */ /* 0x000fe400000e0638 */
[----:B------:R1:W-:Y:S01]  /*416c0*/  STL.64 [R1+0xad8], R22 ;  /* 0x000ad81601007387 */ /* 0x0003e20000100a00 */
[----:B--2---:R-:W-:-:S03]  /*416d0*/  IADD3 R30, P4, R58, R52, RZ ;  /* 0x000000343a1e7210 */ /* 0x004fc60007f9e0ff */
[----:B------:R2:W-:Y:S01]  /*416e0*/  STL.64 [R1+0xaf0], R26 ;  /* 0x000af01a01007387 */ /* 0x0005e20000100a00 */
[----:B------:R-:W-:Y:S01]  /*416f0*/  IMAD.X R21, R61, 0x1, R53, P5 ;  /* 0x000000013d157824 */ /* 0x000fe200028e0635 */
[C---:B----4-:R-:W-:Y:S02]  /*41700*/  IADD3 R28, P3, R59.reuse, R48, RZ ;  /* 0x000000303b1c7210 */ /* 0x050fe40007f7e0ff */
[----:B-1----:R-:W-:Y:S01]  /*41710*/  IADD3 R22, P1, R59, R49, RZ ;  /* 0x000000313b167210 */ /* 0x002fe20007f3e0ff */
[----:B------:R-:W-:Y:S01]  /*41720*/  IMAD.X R31, R61, 0x1, R54, P4 ;  /* 0x000000013d1f7824 */ /* 0x000fe200020e0636 */
[----:B--2---:R-:W-:-:S03]  /*41730*/  IADD3 R26, P0, R59, R2, RZ ;  /* 0x000000023b1a7210 */ /* 0x004fc60007f1e0ff */
[C---:B------:R-:W-:Y:S01]  /*41740*/  IMAD.X R23, R60.reuse, 0x1, R5, P1 ;  /* 0x000000013c177824 */ /* 0x040fe200008e0605 */
[----:B------:R1:W-:Y:S01]  /*41750*/  STL.64 [R1+0xae8], R20 ;  /* 0x000ae81401007387 */ /* 0x0003e20000100a00 */
[C---:B------:R-:W-:Y:S01]  /*41760*/  IMAD.X R29, R60.reuse, 0x1, R7, P3 ;  /* 0x000000013c1d7824 */ /* 0x040fe200018e0607 */
[C---:B------:R-:W-:Y:S01]  /*41770*/  IADD3 R38, P4, R59.reuse, R4, RZ ;  /* 0x000000043b267210 */ /* 0x040fe20007f9e0ff */
[----:B------:R-:W-:Y:S01]  /*41780*/  IMAD.X R27, R60, 0x1, R3, P0 ;  /* 0x000000013c1b7824 */ /* 0x000fe200000e0603 */
[----:B------:R2:W-:Y:S01]  /*41790*/  STL.64 [R1+0xb08], R30 ;  /* 0x000b081e01007387 */ /* 0x0005e20000100a00 */
[----:B------:R-:W-:-:S03]  /*417a0*/  VIADD R58, R59, UR24 ;  /* 0x000000183b3a7c36 */ /* 0x000fc60008000000 */
[----:B------:R4:W-:Y:S01]  /*417b0*/  STL.64 [R1+0xb18], R22 ;  /* 0x000b181601007387 */ /* 0x0009e20000100a00 */
[----:B-1----:R-:W-:-:S03]  /*417c0*/  IADD3 R20, P5, R59, R6, RZ ;  /* 0x000000063b147210 */ /* 0x002fc60007fbe0ff */
[----:B------:R1:W-:Y:S01]  /*417d0*/  STL.64 [R1+0xb00], R28 ;  /* 0x000b001c01007387 */ /* 0x0003e20000100a00 */
[C---:B------:R-:W-:Y:S01]  /*417e0*/  IMAD.X R39, R60.reuse, 0x1, R55, P4 ;  /* 0x000000013c277824 */ /* 0x040fe200020e0637 */
[C---:B--2---:R-:W-:Y:S02]  /*417f0*/  IADD3 R30, P3, R59.reuse, R50, RZ ;  /* 0x000000323b1e7210 */ /* 0x044fe40007f7e0ff */
[----:B------:R2:W-:Y:S01]  /*41800*/  STL.64 [R1+0xb10], R26 ;  /* 0x000b101a01007387 */ /* 0x0005e20000100a00 */
[C---:B----4-:R-:W-:Y:S01]  /*41810*/  IADD3 R22, P1, R59.reuse, R51, RZ ;  /* 0x000000333b167210 */ /* 0x050fe20007f3e0ff */
[C---:B------:R-:W-:Y:S01]  /*41820*/  IMAD.X R21, R60.reuse, 0x1, R0, P5 ;  /* 0x000000013c157824 */ /* 0x040fe200028e0600 */
[----:B------:R-:W-:Y:S02]  /*41830*/  SHF.R.S32.HI R61, RZ, 0x1f, R58 ;  /* 0x0000001fff3d7819 */ /* 0x000fe4000001143a */
[----:B-1----:R-:W-:Y:S01]  /*41840*/  IADD3 R28, P0, R59, R52, RZ ;  /* 0x000000343b1c7210 */ /* 0x002fe20007f1e0ff */
[----:B------:R-:W-:Y:S01]  /*41850*/  IMAD.X R23, R60, 0x1, R53, P1 ;  /* 0x000000013c177824 */ /* 0x000fe200008e0635 */
[----:B--2---:R-:W-:Y:S01]  /*41860*/  IADD3 R26, P5, R58, R48, RZ ;  /* 0x000000303a1a7210 */ /* 0x004fe20007fbe0ff */
[C---:B------:R-:W-:Y:S01]  /*41870*/  IMAD.X R31, R60.reuse, 0x1, R56, P3 ;  /* 0x000000013c1f7824 */ /* 0x040fe200018e0638 */
[----:B------:R-:W-:Y:S01]  /*41880*/  STL.64 [R1+0x16d0], R38 ;  /* 0x0016d02601007387 */ /* 0x000fe20000100a00 */
[----:B------:R-:W-:Y:S01]  /*41890*/  IMAD.X R29, R60, 0x1, R54, P0 ;  /* 0x000000013c1d7824 */ /* 0x000fe200000e0636 */
[----:B------:R-:W-:Y:S01]  /*418a0*/  IADD3 R42, P3, R58, R2, RZ ;  /* 0x000000023a2a7210 */ /* 0x000fe20007f7e0ff */
[C---:B------:R-:W-:Y:S01]  /*418b0*/  IMAD.X R27, R61.reuse, 0x1, R7, P5 ;  /* 0x000000013d1b7824 */ /* 0x040fe200028e0607 */
[----:B------:R1:W-:Y:S04]  /*418c0*/  STL.64 [R1+0xb28], R20 ;  /* 0x000b281401007387 */ /* 0x0003e80000100a00 */
[----:B------:R2:W-:Y:S01]  /*418d0*/  STL.64 [R1+0xb38], R22 ;  /* 0x000b381601007387 */ /* 0x0005e20000100a00 */
[----:B------:R-:W-:-:S03]  /*418e0*/  IMAD.X R43, R61, 0x1, R3, P3 ;  /* 0x000000013d2b7824 */ /* 0x000fc600018e0603 */
[----:B------:R4:W-:Y:S01]  /*418f0*/  STL.64 [R1+0xb40], R30 ;  /* 0x000b401e01007387 */ /* 0x0009e20000100a00 */
[----:B-1----:R-:W-:-:S03]  /*41900*/  IADD3 R20, P4, R58, R49, RZ ;  /* 0x000000313a147210 */ /* 0x002fc60007f9e0ff */
[----:B------:R1:W-:Y:S01]  /*41910*/  STL.64 [R1+0xb58], R28 ;  /* 0x000b581c01007387 */ /* 0x0003e20000100a00 */
[C---:B--2---:R-:W-:Y:S01]  /*41920*/  IADD3 R22, P1, R58.reuse, R6, RZ ;  /* 0x000000063a167210 */ /* 0x044fe20007f3e0ff */
[C---:B------:R-:W-:Y:S02]  /*41930*/  IMAD.X R21, R61.reuse, 0x1, R5, P4 ;  /* 0x000000013d157824 */ /* 0x040fe400020e0605 */
[----:B------:R2:W-:Y:S01]  /*41940*/  STL.64 [R1+0xb50], R26 ;  /* 0x000b501a01007387 */ /* 0x0005e20000100a00 */
[C---:B----4-:R-:W-:Y:S01]  /*41950*/  IADD3 R30, P5, R58.reuse, R50, RZ ;  /* 0x000000323a1e7210 */ /* 0x050fe20007fbe0ff */
[----:B------:R-:W-:Y:S01]  /*41960*/  IMAD.X R23, R61, 0x1, R0, P1 ;  /* 0x000000013d177824 */ /* 0x000fe200008e0600 */
[C---:B-1----:R-:W-:Y:S01]  /*41970*/  IADD3 R28, P0, R58.reuse, R4, RZ ;  /* 0x000000043a1c7210 */ /* 0x042fe20007f1e0ff */
[C---:B------:R-:W-:Y:S01]  /*41980*/  VIADD R59, R58.reuse, UR22 ;  /* 0x000000163a3b7c36 */ /* 0x040fe20008000000 */
[----:B------:R-:W-:Y:S01]  /*41990*/  STL.64 [R1+0x1768], R42 ;  /* 0x0017682a01007387 */ /* 0x000fe20000100a00 */
[----:B--2---:R-:W-:-:S02]  /*419a0*/  IADD3 R26, P4, R58, R51, RZ ;  /* 0x000000333a1a7210 */ /* 0x004fc40007f9e0ff */
[C---:B------:R-:W-:Y:S01]  /*419b0*/  IMAD.X R29, R61.reuse, 0x1, R55, P0 ;  /* 0x000000013d1d7824 */ /* 0x040fe200000e0637 */
[----:B------:R1:W-:Y:S01]  /*419c0*/  STL.64 [R1+0xb48], R20 ;  /* 0x000b481401007387 */ /* 0x0003e20000100a00 */
[C---:B------:R-:W-:Y:S02]  /*419d0*/  IMAD.X R31, R61.reuse, 0x1, R56, P5 ;  /* 0x000000013d1f7824 */ /* 0x040fe400028e0638 */
        /* <DEDUP_REMOVED lines=9> */
[C---:B----4-:R-:W-:Y:S01]  /*41a70*/  IADD3 R28, P0, R59.reuse, R49, RZ ;  /* 0x000000313b1c7210 */ /* 0x050fe20007f1e0ff */
[----:B------:R-:W-:Y:S01]  /*41a80*/  IMAD.X R23, R60, 0x1, R7, P1 ;  /* 0x000000013c177824 */ /* 0x000fe200008e0607 */
[----:B-1----:R-:W-:-:S03]  /*41a90*/  IADD3 R30, P5, R59, R2, RZ ;  /* 0x000000023b1e7210 */ /* 0x002fc60007fbe0ff */
[C---:B------:R-:W-:Y:S01]  /*41aa0*/  IMAD.X R29, R60.reuse, 0x1, R5, P0 ;  /* 0x000000013c1d7824 */ /* 0x040fe200000e0605 */
[C---:B--2---:R-:W-:Y:S01]  /*41ab0*/  IADD3 R26, P4, R59.reuse, R6, RZ ;  /* 0x000000063b1a7210 */ /* 0x044fe20007f9e0ff */
[----:B------:R1:W-:Y:S01]  /*41ac0*/  STL.64 [R1+0xbb0], R20 ;  /* 0x000bb01401007387 */ /* 0x0003e20000100a00 */
[C---:B------:R-:W-:Y:S02]  /*41ad0*/  IMAD.X R31, R60.reuse, 0x1, R3, P5 ;  /* 0x000000013c1f7824 */ /* 0x040fe400028e0603 */
[C---:B------:R-:W-:Y:S02]  /*41ae0*/  VIADD R58, R59.reuse, UR18 ;  /* 0x000000123b3a7c36 */ /* 0x040fe40008000000 */
[----:B------:R-:W-:Y:S01]  /*41af0*/  IMAD.X R27, R60, 0x1, R0, P4 ;  /* 0x000000013c1b7824 */ /* 0x000fe200020e0600 */
[----:B------:R2:W-:Y:S01]  /*41b00*/  STL.64 [R1+0xbd0], R22 ;  /* 0x000bd01601007387 */ /* 0x0005e20000100a00 */
[----:B-1----:R-:W-:-:S03]  /*41b10*/  IADD3 R20, P3, R59, R4, RZ ;  /* 0x000000043b147210 */ /* 0x002fc60007f7e0ff */
[----:B------:R1:W-:Y:S01]  /*41b20*/  STL.64 [R1+0xbc8], R28 ;  /* 0x000bc81c01007387 */ /* 0x0003e20000100a00 */
[----:B------:R-:W-:-:S03]  /*41b30*/  SHF.R.S32.HI R61, RZ, 0x1f, R58 ;  /* 0x0000001fff3d7819 */ /* 0x000fc6000001143a */
[----:B------:R4:W-:Y:S01]  /*41b40*/  STL.64 [R1+0xbc0], R30 ;  /* 0x000bc01e01007387 */ /* 0x0009e20000100a00 */
[C---:B--2---:R-:W-:Y:S01]  /*41b50*/  IADD3 R22, P1, R59.reuse, R50, RZ ;  /* 0x000000323b167210 */ /* 0x044fe20007f3e0ff */
[C---:B------:R-:W-:Y:S02]  /*41b60*/  IMAD.X R21, R60.reuse, 0x1, R55, P3 ;  /* 0x000000013c157824 */ /* 0x040fe400018e0637 */
[----:B------:R2:W-:Y:S01]  /*41b70*/  STL.64 [R1+0xbb8], R26 ;  /* 0x000bb81a01007387 */ /* 0x0005e20000100a00 */
[C---:B-1----:R-:W-:Y:S01]  /*41b80*/  IADD3 R28, P0, R59.reuse, R51, RZ ;  /* 0x000000333b1c7210 */ /* 0x042fe20007f1e0ff */
[----:B------:R-:W-:Y:S01]  /*41b90*/  IMAD.X R23, R60, 0x1, R56, P1 ;  /* 0x000000013c177824 */ /* 0x000fe200008e0638 */
[----:B----4-:R-:W-:-:S03]  /*41ba0*/  IADD3 R30, P5, R59, R52, RZ ;  /* 0x000000343b1e7210 */ /* 0x010fc60007fbe0ff */
[----:B------:R-:W-:Y:S01]  /*41bb0*/  IMAD.X R29, R60, 0x1, R53, P0 ;  /* 0x000000013c1d7824 */ /* 0x000fe200000e0635 */
        /* <DEDUP_REMOVED lines=24> */
[----:B------:R-:W-:Y:S01]  /*41d40*/  STL.64 [R1+0xc38], R30 ;  /* 0x000c381e01007387 */ /* 0x000fe20000100a00 */
[----:B--2---:R-:W-:Y:S01]  /*41d50*/  IADD3 R22, P1, R58, R52, RZ ;  /* 0x000000343a167210 */ /* 0x004fe20007f3e0ff */
[----:B------:R-:W-:Y:S02]  /*41d60*/  IMAD.X R21, R61, 0x1, R53, P3 ;  /* 0x000000013d157824 */ /* 0x000fe400018e0635 */
[----:B------:R2:W-:Y:S01]  /*41d70*/  STL.64 [R1+0xc30], R26 ;  /* 0x000c301a01007387 */ /* 0x0005e20000100a00 */
[----:B-1----:R-:W-:Y:S01]  /*41d80*/  IMAD.MOV.U32 R28, RZ, RZ, R32 ;  /* 0x000000ffff1c7224 */ /* 0x002fe200078e0020 */
[----:B------:R-:W-:Y:S01]  /*41d90*/  IADD3 R32, P0, R59, R48, RZ ;  /* 0x000000303b207210 */ /* 0x000fe20007f1e0ff */
[----:B------:R-:W-:Y:S01]  /*41da0*/  IMAD.X R23, R61, 0x1, R54, P1 ;  /* 0x000000013d177824 */ /* 0x000fe200008e0636 */
[----:B------:R1:W-:Y:S01]  /*41db0*/  STL.64 [R1+0xc28], R20 ;  /* 0x000c281401007387 */ /* 0x0003e20000100a00 */
[----:B------:R-:W-:Y:S01]  /*41dc0*/  IMAD.MOV.U32 R29, RZ, RZ, R33 ;  /* 0x000000ffff1d7224 */ /* 0x000fe200078e0021 */
[C---:B--2---:R-:W-:Y:S01]  /*41dd0*/  IADD3 R26, P4, R59.reuse, R2, RZ ;  /* 0x000000023b1a7210 */ /* 0x044fe20007f9e0ff */
[C---:B------:R-:W-:Y:S01]  /*41de0*/  IMAD.X R33, R60.reuse, 0x1, R7, P0 ;  /* 0x000000013c217824 */ /* 0x040fe200000e0607 */
[C---:B------:R-:W-:Y:S01]  /*41df0*/  IADD3 R30, P5, R59.reuse, R49, RZ ;  /* 0x000000313b1e7210 */ /* 0x040fe20007fbe0ff */
[----:B------:R2:W-:Y:S02]  /*41e00*/  STL.64 [R1+0xc20], R22 ;  /* 0x000c201601007387 */ /* 0x0005e40000100a00 */
[C---:B------:R-:W-:Y:S01]  /*41e10*/  IMAD.X R27, R60.reuse, 0x1, R3, P4 ;  /* 0x000000013c1b7824 */ /* 0x040fe200020e0603 */
[C---:B-1----:R-:W-:Y:S01]  /*41e20*/  IADD3 R20, P3, R59.reuse, R6, RZ ;  /* 0x000000063b147210 */ /* 0x042fe20007f7e0ff */
[----:B------:R1:W-:Y:S01]  /*41e30*/  STL.64 [R1+0xc48], R32 ;  /* 0x000c482001007387 */ /* 0x0003e20000100a00 */
[C---:B------:R-:W-:Y:S01]  /*41e40*/  IMAD.X R31, R60.reuse, 0x1, R5, P5 ;  /* 0x000000013c1f7824 */ /* 0x040fe200028e0605 */
[C---:B------:R-:W-:Y:S01]  /*41e50*/  IADD3 R34, P5, R59.reuse, R51, RZ ;  /* 0x000000333b227210 */ /* 0x040fe20007fbe0ff */
[C---:B------:R-:W-:Y:S01]  /*41e60*/  VIADD R58, R59.reuse, UR14 ;  /* 0x0000000e3b3a7c36 */ /* 0x040fe20008000000 */
[----:B------:R4:W-:Y:S01]  /*41e70*/  STL.64 [R1+0xc58], R26 ;  /* 0x000c581a01007387 */ /* 0x0009e20000100a00 */
[----:B------:R-:W-:Y:S01]  /*41e80*/  IMAD.X R21, R60, 0x1, R0, P3 ;  /* 0x000000013c157824 */ /* 0x000fe200018e0600 */
[----:B--2---:R-:W-:-:S02]  /*41e90*/  IADD3 R22, P1, R59, R4, RZ ;  /* 0x000000043b167210 */ /* 0x004fc40007f3e0ff */
[----:B------:R2:W-:Y:S01]  /*41ea0*/  STL.64 [R1+0xc40], R30 ;  /* 0x000c401e01007387 */ /* 0x0005e20000100a00 */
[C---:B------:R-:W-:Y:S01]  /*41eb0*/  IMAD.X R35, R60.reuse, 0x1, R53, P5 ;  /* 0x000000013c237824 */ /* 0x040fe200028e0635 */
[C---:B-1----:R-:W-:Y:S01]  /*41ec0*/  IADD3 R32, P0, R59.reuse, R50, RZ ;  /* 0x000000323b207210 */ /* 0x042fe20007f1e0ff */
[C---:B------:R-:W-:Y:S01]  /*41ed0*/  IMAD.X R23, R60.reuse, 0x1, R55, P1 ;  /* 0x000000013c177824 */ /* 0x040fe200008e0637 */
[----:B----4-:R-:W-:Y:S01]  /*41ee0*/  IADD3 R26, P4, R59, R52, RZ ;  /* 0x000000343b1a7210 */ /* 0x010fe20007f9e0ff */
[----:B------:R1:W-:Y:S01]  /*41ef0*/  STL.64 [R1+0xc50], R20 ;  /* 0x000c501401007387 */ /* 0x0003e20000100a00 */
[----:B------:R-:W-:Y:S01]  /*41f00*/  SHF.R.S32.HI R61, RZ, 0x1f, R58 ;  /* 0x0000001fff3d7819 */ /* 0x000fe2000001143a */
[C---:B------:R-:W-:Y:S02]  /*41f10*/  IMAD.X R33, R60.reuse, 0x1, R56, P0 ;  /* 0x000000013c217824 */ /* 0x040fe400000e0638 */
[----:B------:R-:W-:Y:S01]  /*41f20*/  IMAD.X R27, R60, 0x1, R54, P4 ;  /* 0x000000013c1b7824 */ /* 0x000fe200020e0636 */
[C---:B--2---:R-:W-:Y:S01]  /*41f30*/  IADD3 R30, P1, R58.reuse, R49, RZ ;  /* 0x000000313a1e7210 */ /* 0x044fe20007f3e0ff */
[----:B------:R2:W-:Y:S01]  /*41f40*/  STL.64 [R1+0xc68], R22 ;  /* 0x000c681601007387 */ /* 0x0005e20000100a00 */
[----:B-1----:R-:W-:-:S03]  /*41f50*/  IADD3 R20, P3, R58, R48, RZ ;  /* 0x000000303a147210 */ /* 0x002fc60007f7e0ff */
[----:B------:R1:W-:Y:S01]  /*41f60*/  STL.64 [R1+0xc80], R34 ;  /* 0x000c802201007387 */ /* 0x0003e20000100a00 */
[C---:B------:R-:W-:Y:S01]  /*41f70*/  IMAD.X R31, R61.reuse, 0x1, R5, P1 ;  /* 0x000000013d1f7824 */ /* 0x040fe200008e0605 */
[C---:B--2---:R-:W-:Y:S02]  /*41f80*/  IADD3 R22, P0, R58.reuse, R2, RZ ;  /* 0x000000023a167210 */ /* 0x044fe40007f1e0ff */
[----:B------:R2:W-:Y:S01]  /*41f90*/  STL.64 [R1+0xc78], R26 ;  /* 0x000c781a01007387 */ /* 0x0005e20000100a00 */
[C---:B------:R-:W-:Y:S01]  /*41fa0*/  IMAD.X R21, R61.reuse, 0x1, R7, P3 ;  /* 0x000000013d157824 */ /* 0x040fe200018e0607 */
[----:B-1----:R-:W-:Y:S01]  /*41fb0*/  IADD3 R34, P5, R58, R6, RZ ;  /* 0x000000063a227210 */ /* 0x002fe20007fbe0ff */
[----:B------:R-:W-:-:S03]  /*41fc0*/  IMAD.X R23, R61, 0x1, R3, P0 ;  /* 0x000000013d177824 */ /* 0x000fc600000e0603 */
[----:B------:R1:W-:Y:S01]  /*41fd0*/  STL.64 [R1+0xc90], R20 ;  /* 0x000c901401007387 */ /* 0x0003e20000100a00 */
[C---:B--2---:R-:W-:Y:S01]  /*41fe0*/  IADD3 R26, P4, R58.reuse, R4, RZ ;  /* 0x000000043a1a7210 */ /* 0x044fe20007f9e0ff */
[C---:B------:R-:W-:Y:S02]  /*41ff0*/  IMAD.X R35, R61.reuse, 0x1, R0, P5 ;  /* 0x000000013d237824 */ /* 0x040fe400028e0600 */
[----:B------:R2:W-:Y:S01]  /*42000*/  STL.64 [R1+0xc88], R30 ;  /* 0x000c881e01007387 */ /* 0x0005e20000100a00 */
[C---:B------:R-:W-:Y:S02]  /*42010*/  VIADD R59, R58.reuse, UR12 ;  /* 0x0000000c3a3b7c36 */ /* 0x040fe40008000000 */
[----:B------:R-:W-:Y:S01]  /*42020*/  IMAD.X R27, R61, 0x1, R55, P4 ;  /* 0x000000013d1b7824 */ /* 0x000fe200020e0637 */
[----:B------:R4:W-:Y:S01]  /*42030*/  STL.64 [R1+0xca0], R22 ;  /* 0x000ca01601007387 */ /* 0x0009e20000100a00 */
[----:B-1----:R-:W-:-:S03]  /*42040*/  IADD3 R20, P3, R58, R50, RZ ;  /* 0x000000323a147210 */ /* 0x002fc60007f7e0ff */
[----:B------:R1:W-:Y:S01]  /*42050*/  STL.64 [R1+0xc98], R34 ;  /* 0x000c982201007387 */ /* 0x0003e20000100a00 */
[----:B------:R-:W-:Y:S02]  /*42060*/  SHF.R.S32.HI R60, RZ, 0x1f, R59 ;  /* 0x0000001fff3c7819 */ /* 0x000fe4000001143b */
[C---:B--2---:R-:W-:Y:S01]  /*42070*/  IADD3 R30, P1, R58.reuse, R51, RZ ;  /* 0x000000333a1e7210 */ /* 0x044fe20007f3e0ff */
[----:B------:R2:W-:Y:S01]  /*42080*/  STL.64 [R1+0xcb0], R26 ;  /* 0x000cb01a01007387 */ /* 0x0005e20000100a00 */
[C---:B------:R-:W-:Y:S01]  /*42090*/  IMAD.X R21, R61.reuse, 0x1, R56, P3 ;  /* 0x000000013d157824 */ /* 0x040fe200018e0638 */
[----:B----4-:R-:W-:Y:S02]  /*420a0*/  IADD3 R22, P0, R58, R52, RZ ;  /* 0x000000343a167210 */ /* 0x010fe40007f1e0ff */
[----:B------:R-:W-:Y:S01]  /*420b0*/  IMAD.X R31, R61, 0x1, R53, P1 ;  /* 0x000000013d1f7824 */ /* 0x000fe200008e0635 */
[----:B-1----:R-:W-:Y:S02]  /*420c0*/  IADD3 R34, P5, R59, R48, RZ ;  /* 0x000000303b227210 */ /* 0x002fe40007fbe0ff */
        /* <DEDUP_REMOVED lines=13> */
[C---:B------:R-:W-:Y:S01]  /*421a0*/  IMAD.X R31, R60.reuse, 0x1, R0, P1 ;  /* 0x000000013c1f7824 */ /* 0x040fe200008e0600 */
[C---:B-1----:R-:W-:Y:S01]  /*421b0*/  IADD3 R34, P5, R59.reuse, R50, RZ ;  /* 0x000000323b227210 */ /* 0x042fe20007fbe0ff */
[C---:B------:R-:W-:Y:S01]  /*421c0*/  VIADD R58, R59.reuse, UR10 ;  /* 0x0000000a3b3a7c36 */ /* 0x040fe20008000000 */
[----:B--2---:R-:W-:Y:S01]  /*421d0*/  IADD3 R26, P4, R59, R51, RZ ;  /* 0x000000333b1a7210 */ /* 0x004fe20007f9e0ff */
[C---:B------:R-:W-:Y:S01]  /*421e0*/  IMAD.X R23, R60.reuse, 0x1, R55, P0 ;  /* 0x000000013c177824 */ /* 0x040fe200000e0637 */
[----:B------:R1:W-:Y:S01]  /*421f0*/  STL.64 [R1+0xce8], R20 ;  /* 0x000ce81401007387 */ /* 0x0003e20000100a00 */
[C---:B------:R-:W-:Y:S01]  /*42200*/  IMAD.X R35, R60.reuse, 0x1, R56, P5 ;  /* 0x000000013c237824 */ /* 0x040fe200028e0638 */
[----:B------:R-:W-:Y:S01]  /*42210*/  ULDC UR10, c[0x0][0x228] ;  /* 0x00008a00000a7ab9 */ /* 0x000fe20000000800 */
        /* <DEDUP_REMOVED lines=16> */
[C---:B------:R-:W-:Y:S01]  /*42320*/  VIADD R59, R58.reuse, UR8 ;  /* 0x000000083a3b7c36 */ /* 0x040fe20008000000 */
[----:B------:R2:W-:Y:S01]  /*42330*/  STL.64 [R1+0xd08], R30 ;  /* 0x000d081e01007387 */ /* 0x0005e20000100a00 */
[----:B------:R-:W-:Y:S01]  /*42340*/  IMAD.X R27, R61, 0x1, R0, P4 ;  /* 0x000000013d1b7824 */ /* 0x000fe200020e0600 */
[----:B------:R-:W-:Y:S02]  /*42350*/  ULDC UR8, c[0x0][0x228] ;  /* 0x00008a0000087ab9 */ /* 0x000fe40000000800 */
        /* <DEDUP_REMOVED lines=8> */
[----:B------:R-:W-:Y:S02]  /*423e0*/  SHF.R.S32.HI R60, RZ, 0x1f, R59 ;  /* 0x0000001fff3c7819 */ /* 0x000fe4000001143b */
[----:B-1----:R-:W-:Y:S01]  /*423f0*/  IADD3 R34, P5, R58, R52, RZ ;  /* 0x000000343a227210 */ /* 0x002fe20007fbe0ff */
[----:B------:R-:W-:Y:S01]  /*42400*/  IMAD.X R23, R61, 0x1, R53, P0 ;  /* 0x000000013d177824 */ /* 0x000fe200000e0635 */
[----:B--2---:R-:W-:Y:S01]  /*42410*/  IADD3 R26, P4, R59, R48, RZ ;  /* 0x000000303b1a7210 */ /* 0x004fe20007f9e0ff */
[----:B------:R1:W-:Y:S02]  /*42420*/  STL.64 [R1+0xd30], R20 ;  /* 0x000d301401007387 */ /* 0x0003e40000100a00 */
[----:B------:R-:W-:-:S02]  /*42430*/  IMAD.X R35, R61, 0x1, R54, P5 ;  /* 0x000000013d237824 */ /* 0x000fc400028e0636 */
        /* <DEDUP_REMOVED lines=9> */
[C---:B------:R-:W-:Y:S02]  /*424d0*/  IMAD.X R31, R60.reuse, 0x1, R3, P1 ;  /* 0x000000013c1f7824 */ /* 0x040fe400008e0603 */
[C---:B------:R-:W-:Y:S01]  /*424e0*/  VIADD R58, R59.reuse, UR6 ;  /* 0x000000063b3a7c36 */ /* 0x040fe20008000000 */
[C---:B-1----:R-:W-:Y:S01]  /*424f0*/  IADD3 R34, P5, R59.reuse, R4, RZ ;  /* 0x000000043b227210 */ /* 0x042fe20007fbe0ff */
[----:B------:R-:W-:Y:S01]  /*42500*/  IMAD.X R23, R60, 0x1, R0, P0 ;  /* 0x000000013c177824 */ /* 0x000fe200000e0600 */
[----:B--2---:R-:W-:Y:S01]  /*42510*/  IADD3 R26, P4, R59, R50, RZ ;  /* 0x000000323b1a7210 */ /* 0x004fe20007f9e0ff */
[----:B------:R1:W-:Y:S01]  /*42520*/  STL.64 [R1+0xd68], R20 ;  /* 0x000d681401007387 */ /* 0x0003e20000100a00 */
[----:B------:R-:W-:Y:S01]  /*42530*/  IMAD.MOV.U32 R10, RZ, RZ, R15 ;  /* 0x000000ffff0a7224 */ /* 0x000fe200078e000f */
[----:B------:R-:W-:-:S02]  /*42540*/  ULDC UR6, c[0x0][0x228] ;  /* 0x00008a0000067ab9 */ /* 0x000fc40000000800 */
[C---:B------:R-:W-:Y:S01]  /*42550*/  IMAD.X R27, R60.reuse, 0x1, R56, P4 ;  /* 0x000000013c1b7824 */ /* 0x040fe200020e0638 */
[----:B------:R2:W-:Y:S01]  /*42560*/  STL.64 [R1+0xd60], R30 ;  /* 0x000d601e01007387 */ /* 0x0005e20000100a00 */
[----:B------:R-:W-:Y:S01]  /*42570*/  SHF.R.S32.HI R61, RZ, 0x1f, R58 ;  /* 0x0000001fff3d7819 */ /* 0x000fe2000001143a */
[----:B------:R-:W-:Y:S02]  /*42580*/  IMAD.X R35, R60, 0x1, R55, P5 ;  /* 0x000000013c237824 */ /* 0x000fe400028e0637 */
[----:B------:R4:W-:Y:S01]  /*42590*/  STL.64 [R1+0xd78], R22 ;  /* 0x000d781601007387 */ /* 0x0009e20000100a00 */
[----:B-1----:R-:W-:-:S03]  /*425a0*/  IADD3 R20, P3, R59, R51, RZ ;  /* 0x000000333b147210 */ /* 0x002fc60007f7e0ff */
[----:B------:R1:W-:Y:S01]  /*425b0*/  STL.64 [R1+0xd88], R26 ;  /* 0x000d881a01007387 */ /* 0x0003e20000100a00 */
[----:B------:R-:W-:Y:S02]  /*425c0*/  IADD3 R38, P5, R58, R49, RZ ;  /* 0x000000313a267210 */ /* 0x000fe40007fbe0ff */
[----:B--2---:R-:W-:Y:S01]  /*425d0*/  IADD3 R30, P1, R59, R52, RZ ;  /* 0x000000343b1e7210 */ /* 0x004fe20007f3e0ff */
[----:B------:R-:W-:Y:S02]  /*425e0*/  IMAD.X R21, R60, 0x1, R53, P3 ;  /* 0x000000013c157824 */ /* 0x000fe400018e0635 */
[----:B----4-:R-:W-:Y:S01]  /*425f0*/  IMAD.MOV.U32 R22, RZ, RZ, R12 ;  /* 0x000000ffff167224 */ /* 0x010fe200078e000c */
[----:B------:R-:W-:Y:S01]  /*42600*/  IADD3 R12, P0, R58, R48, RZ ;  /* 0x000000303a0c7210 */ /* 0x000fe20007f1e0ff */
[----:B------:R-:W-:Y:S01]  /*42610*/  IMAD.X R31, R60, 0x1, R54, P1 ;  /* 0x000000013c1f7824 */ /* 0x000fe200008e0636 */
[----:B-1----:R-:W-:Y:S01]  /*42620*/  IADD3 R26, P4, R58, R2, RZ ;  /* 0x000000023a1a7210 */ /* 0x002fe20007f9e0ff */
[----:B------:R-:W-:Y:S01]  /*42630*/  IMAD.MOV.U32 R23, RZ, RZ, R13 ;  /* 0x000000ffff177224 */ /* 0x000fe200078e000d */
[----:B------:R1:W-:Y:S01]  /*42640*/  STL.64 [R1+0xd80], R20 ;  /* 0x000d801401007387 */ /* 0x0003e20000100a00 */
[----:B------:R-:W-:-:S02]  /*42650*/  IMAD.X R13, R61, 0x1, R7, P0 ;  /* 0x000000013d0d7824 */ /* 0x000fc400000e0607 */
[C---:B------:R-:W-:Y:S01]  /*42660*/  IMAD.X R39, R61.reuse, 0x1, R5, P5 ;  /* 0x000000013d277824 */ /* 0x040fe200028e0605 */
[----:B------:R2:W-:Y:S01]  /*42670*/  STL.64 [R1+0xd98], R30 ;  /* 0x000d981e01007387 */ /* 0x0005e20000100a00 */
[----:B------:R-:W-:-:S03]  /*42680*/  IMAD.X R27, R61, 0x1, R3, P4 ;  /* 0x000000013d1b7824 */ /* 0x000fc600020e0603 */
[----:B------:R4:W-:Y:S01]  /*42690*/  STL.64 [R1+0xd90], R12 ;  /* 0x000d900c01007387 */ /* 0x0009e20000100a00 */
[----:B-1----:R-:W-:-:S03]  /*426a0*/  IADD3 R20, P3, R58, R6, RZ ;  /* 0x000000063a147210 */ /* 0x002fc60007f7e0ff */
[----:B------:R1:W-:Y:S01]  /*426b0*/  STL.64 [R1+0xdb0], R38 ;  /* 0x000db02601007387 */ /* 0x0003e20000100a00 */
[----:B--2---:R-:W-:-:S03]  /*426c0*/  IADD3 R30, P1, R58, R4, RZ ;  /* 0x000000043a1e7210 */ /* 0x004fc60007f3e0ff */
[----:B------:R2:W-:Y:S01]  /*426d0*/  STL.64 [R1+0xda8], R26 ;  /* 0x000da81a01007387 */ /* 0x0005e20000100a00 */
[C---:B------:R-:W-:Y:S01]  /*426e0*/  IMAD.X R21, R61.reuse, 0x1, R0, P3 ;  /* 0x000000013d157824 */ /* 0x040fe200018e0600 */
[C---:B----4-:R-:W-:Y:S01]  /*426f0*/  IADD3 R12, P0, R58.reuse, R50, RZ ;  /* 0x000000323a0c7210 */ /* 0x050fe20007f1e0ff */
[C---:B------:R-:W-:Y:S02]  /*42700*/  VIADD R59, R58.reuse, UR55 ;  /* 0x000000373a3b7c36 */ /* 0x040fe40008000000 */
[C---:B------:R-:W-:Y:S01]  /*42710*/  IMAD.X R31, R61.reuse, 0x1, R55, P1 ;  /* 0x000000013d1f7824 */ /* 0x040fe200008e0637 */
[C---:B-1----:R-:W-:Y:S01]  /*42720*/  IADD3 R38, P5, R58.reuse, R51, RZ ;  /* 0x000000333a267210 */ /* 0x042fe20007fbe0ff */
[C---:B------:R-:W-:Y:S01]  /*42730*/  IMAD.X R13, R61.reuse, 0x1, R56, P0 ;  /* 0x000000013d0d7824 */ /* 0x040fe200000e0638 */
[----:B--2---:R-:W-:Y:S01]  /*42740*/  IADD3 R26, P4, R58, R52, RZ ;  /* 0x000000343a1a7210 */ /* 0x004fe20007f9e0ff */
[----:B------:R1:W-:Y:S02]  /*42750*/  STL.64 [R1+0xdc0], R20 ;  /* 0x000dc01401007387 */ /* 0x0003e40000100a00 */
[C---:B------:R-:W-:Y:S01]  /*42760*/  IMAD.X R39, R61.reuse, 0x1, R53, P5 ;  /* 0x000000013d277824 */ /* 0x040fe200028e0635 */
[----:B------:R-:W-:Y:S01]  /*42770*/  SHF.R.S32.HI R60, RZ, 0x1f, R59 ;  /* 0x0000001fff3c7819 */ /* 0x000fe2000001143b */
[----:B------:R-:W-:Y:S01]  /*42780*/  IMAD.X R27, R61, 0x1, R54, P4 ;  /* 0x000000013d1b7824 */ /* 0x000fe200020e0636 */
[----:B------:R2:W-:Y:S04]  /*42790*/  STL.64 [R1+0xdb8], R30 ;  /* 0x000db81e01007387 */ /* 0x0005e80000100a00 */
[----:B------:R4:W-:Y:S01]  /*427a0*/  STL.64 [R1+0xdd0], R12 ;  /* 0x000dd00c01007387 */ /* 0x0009e20000100a00 */
[----:B-1----:R-:W-:Y:S01]  /*427b0*/  IMAD.MOV.U32 R20, RZ, RZ, R8 ;  /* 0x000000ffff147224 */ /* 0x002fe200078e0008 */
[----:B------:R-:W-:-:S02]  /*427c0*/  IADD3 R8, P3, R59, R48, RZ ;  /* 0x000000303b087210 */ /* 0x000fc40007f7e0ff */
[----:B------:R1:W-:Y:S01]  /*427d0*/  STL.64 [R1+0xdc8], R38 ;  /* 0x000dc82601007387 */ /* 0x0003e20000100a00 */
[C---:B--2---:R-:W-:Y:S01]  /*427e0*/  IADD3 R30, P1, R59.reuse, R49, RZ ;  /* 0x000000313b1e7210 */ /* 0x044fe20007f3e0ff */
[----:B------:R-:W-:Y:S02]  /*427f0*/  IMAD.MOV.U32 R21, RZ, RZ, R9 ;  /* 0x000000ffff157224 */ /* 0x000fe400078e0009 */
        /* <DEDUP_REMOVED lines=16> */
[----:B--2---:R-:W-:Y:S01]  /*42900*/  IMAD.MOV.U32 R30, RZ, RZ, R16 ;  /* 0x000000ffff1e7224 */ /* 0x004fe200078e0010 */
[C---:B------:R-:W-:Y:S02]  /*42910*/  IADD3 R16, P1, R59.reuse, R51, RZ ;  /* 0x000000333b107210 */ /* 0x040fe40007f3e0ff */
[----:B------:R2:W-:Y:S01]  /*42920*/  STL.64 [R1+0xe20], R26 ;  /* 0x000e201a01007387 */ /* 0x0005e20000100a00 */
[----:B----4-:R-:W-:Y:S01]  /*42930*/  IADD3 R12, P0, R59, R52, RZ ;  /* 0x000000343b0c7210 */ /* 0x010fe20007f1e0ff */
[----:B------:R-:W-:Y:S02]  /*42940*/  IMAD.MOV.U32 R31, RZ, RZ, R17 ;  /* 0x000000ffff1f7224 */ /* 0x000fe400078e0011 */
[----:B------:R-:W-:Y:S01]  /*42950*/  IMAD.X R9, R60, 0x1, R56, P3 ;  /* 0x000000013c097824 */ /* 0x000fe200018e0638 */
[----:B-1----:R-:W-:Y:S01]  /*42960*/  IADD3 R38, P5, R58, R48, RZ ;  /* 0x000000303a267210 */ /* 0x002fe20007fbe0ff */
[----:B------:R-:W-:Y:S01]  /*42970*/  IMAD.X R17, R60, 0x1, R53, P1 ;  /* 0x000000013c117824 */ /* 0x000fe200008e0635 */
[----:B--2---:R-:W-:Y:S01]  /*42980*/  IADD3 R26, P4, R58, R49, RZ ;  /* 0x000000313a1a7210 */ /* 0x004fe20007f9e0ff */
[----:B------:R-:W-:-:S02]  /*42990*/  IMAD.X R13, R60, 0x1, R54, P0 ;  /* 0x000000013c0d7824 */ /* 0x000fc400000e0636 */
[C---:B------:R-:W-:Y:S01]  /*429a0*/  IMAD.X R39, R61.reuse, 0x1, R7, P5 ;  /* 0x000000013d277824 */ /* 0x040fe200028e0607 */
[----:B------:R1:W-:Y:S01]  /*429b0*/  STL.64 [R1+0xe18], R8 ;  /* 0x000e180801007387 */ /* 0x0003e20000100a00 */
[----:B------:R-:W-:-:S03]  /*429c0*/  IMAD.X R27, R61, 0x1, R5, P4 ;  /* 0x000000013d1b7824 */ /* 0x000fc600020e0605 */
[----:B------:R-:W-:Y:S04]  /*429d0*/  STL.64 [R1+0xe10], R16 ;  /* 0x000e101001007387 */ /* 0x000fe80000100a00 */
[----:B------:R2:W-:Y:S01]  /*429e0*/  STL.64 [R1+0xe08], R12 ;  /* 0x000e080c01007387 */ /* 0x0005e20000100a00 */
[----:B-1----:R-:W-:-:S03]  /*429f0*/  IADD3 R8, P3, R58, R2, RZ ;  /* 0x000000023a087210 */ /* 0x002fc60007f7e0ff */
[----:B------:R1:W-:Y:S04]  /*42a00*/  STL.64 [R1+0xe28], R38 ;  /* 0x000e282601007387 */ /* 0x0003e80000100a00 */
[----:B------:R4:W-:Y:S01]  /*42a10*/  STL.64 [R1+0xe48], R26 ;  /* 0x000e481a01007387 */ /* 0x0009e20000100a00 */
[C---:B--2---:R-:W-:Y:S01]  /*42a20*/  IADD3 R12, P0, R58.reuse, R4, RZ ;  /* 0x000000043a0c7210 */ /* 0x044fe20007f1e0ff */
[C---:B------:R-:W-:Y:S01]  /*42a30*/  IMAD.X R9, R61.reuse, 0x1, R3, P3 ;  /* 0x000000013d097824 */ /* 0x040fe200018e0603 */
[C---:B------:R-:W-:Y:S02]  /*42a40*/  IADD3 R16, P1, R58.reuse, R6, RZ ;  /* 0x000000063a107210 */ /* 0x040fe40007f3e0ff */
[C---:B-1----:R-:W-:Y:S01]  /*42a50*/  IADD3 R38, P5, R58.reuse, R50, RZ ;  /* 0x000000323a267210 */ /* 0x042fe20007fbe0ff */
[C---:B------:R-:W-:Y:S01]  /*42a60*/  VIADD R59, R58.reuse, UR53 ;  /* 0x000000353a3b7c36 */ /* 0x040fe20008000000 */
[----:B----4-:R-:W-:Y:S01]  /*42a70*/  IADD3 R26, P4, R58, R51, RZ ;  /* 0x000000333a1a7210 */ /* 0x010fe20007f9e0ff */
[----:B------:R-:W-:-:S02]  /*42a80*/  IMAD.X R13, R61, 0x1, R55, P0 ;  /* 0x000000013d0d7824 */ /* 0x000fc400000e0637 */
[C---:B------:R-:W-:Y:S02]  /*42a90*/  IMAD.X R39, R61.reuse, 0x1, R56, P5 ;  /* 0x000000013d277824 */ /* 0x040fe400028e0638 */
[C---:B------:R-:W-:Y:S01]  /*42aa0*/  IMAD.X R27, R61.reuse, 0x1, R53, P4 ;  /* 0x000000013d1b7824 */ /* 0x040fe200020e0635 */
[----:B------:R-:W-:Y:S01]  /*42ab0*/  IADD3 R40, P3, R58, R52, RZ ;  /* 0x000000343a287210 */ /* 0x000fe20007f7e0ff */
[----:B------:R1:W-:Y:S01]  /*42ac0*/  STL.64 [R1+0xe40], R8 ;  /* 0x000e400801007387 */ /* 0x0003e20000100a00 */
[----:B------:R-:W-:Y:S01]  /*42ad0*/  IMAD.X R17, R61, 0x1, R0, P1 ;  /* 0x000000013d117824 */ /* 0x000fe200008e0600 */
[----:B------:R-:W-:Y:S02]  /*42ae0*/  SHF.R.S32.HI R58, RZ, 0x1f, R59 ;  /* 0x0000001fff3a7819 */ /* 0x000fe4000001143b */
[----:B------:R2:W-:Y:S04]  /*42af0*/  STL.64 [R1+0xe68], R12 ;  /* 0x000e680c01007387 */ /* 0x0005e80000100a00 */
[----:B------:R4:W-:Y:S01]  /*42b00*/  STL.64 [R1+0xe60], R38 ;  /* 0x000e602601007387 */ /* 0x0009e20000100a00 */
[----:B-1----:R-:W-:-:S03]  /*42b10*/  IADD3 R8, P1, R59, R48, RZ ;  /* 0x000000303b087210 */ /* 0x002fc60007f3e0ff */
[----:B------:R1:W-:Y:S01]  /*42b20*/  STL.64 [R1+0xe58], R26 ;  /* 0x000e581a01007387 */ /* 0x0003e20000100a00 */
[----:B------:R-:W-:Y:S01]  /*42b30*/  IMAD.X R41, R61, 0x1, R54, P3 ;  /* 0x000000013d297824 */ /* 0x000fe200018e0636 */
[C---:B--2---:R-:W-:Y:S01]  /*42b40*/  IADD3 R12, P0, R59.reuse, R49, RZ ;  /* 0x000000313b0c7210 */ /* 0x044fe20007f1e0ff */
[----:B------:R-:W-:Y:S01]  /*42b50*/  IMAD.X R9, R58, 0x1, R7, P1 ;  /* 0x000000013a097824 */ /* 0x000fe200008e0607 */
[C---:B----4-:R-:W-:Y:S02]  /*42b60*/  IADD3 R38, P5, R59.reuse, R2, RZ ;  /* 0x000000023b267210 */ /* 0x050fe40007fbe0ff */
[----:B-1----:R-:W-:-:S03]  /*42b70*/  IADD3 R26, P4, R59, R6, RZ ;  /* 0x000000063b1a7210 */ /* 0x002fc60007f9e0ff */
[C---:B------:R-:W-:Y:S01]  /*42b80*/  IMAD.X R39, R58.reuse, 0x1, R3, P5 ;  /* 0x000000013a277824 */ /* 0x040fe200028e0603 */
[C---:B------:R-:W-:Y:S01]  /*42b90*/  IADD3 R42, P3, R59.reuse, R4, RZ ;  /* 0x000000043b2a7210 */ /* 0x040fe20007f7e0ff */
[----:B------:R-:W-:Y:S02]  /*42ba0*/  VIADD R60, R59, UR58 ;  /* 0x0000003a3b3c7c36 */ /* 0x000fe40008000000 */
[C---:B------:R-:W-:Y:S01]  /*42bb0*/  IMAD.X R27, R58.reuse, 0x1, R0, P4 ;  /* 0x000000013a1b7824 */ /* 0x040fe200020e0600 */
[----:B------:R1:W-:Y:S01]  /*42bc0*/  STL.64 [R1+0xe78], R8 ;  /* 0x000e780801007387 */ /* 0x0003e20000100a00 */
[----:B------:R-:W-:-:S03]  /*42bd0*/  IMAD.X R13, R58, 0x1, R5, P0 ;  /* 0x000000013a0d7824 */ /* 0x000fc600000e0605 */
[----:B------:R2:W-:Y:S01]  /*42be0*/  STL.64 [R1+0xe50], R40 ;  /* 0x000e502801007387 */ /* 0x0005e20000100a00 */
[----:B------:R-:W-:Y:S01]  /*42bf0*/  IMAD.X R43, R58, 0x1, R55, P3 ;  /* 0x000000013a2b7824 */ /* 0x000fe200018e0637 */
[----:B------:R-:W-:Y:S02]  /*42c00*/  SHF.R.S32.HI R61, RZ, 0x1f, R60 ;  /* 0x0000001fff3d7819 */ /* 0x000fe4000001143c */
[----:B------:R4:W-:Y:S01]  /*42c10*/  STL.64 [R1+0xe88], R38 ;  /* 0x000e882601007387 */ /* 0x0009e20000100a00 */
[----:B-1----:R-:W-:-:S03]  /*42c20*/  IADD3 R8, P1, R59, R50, RZ ;  /* 0x000000323b087210 */ /* 0x002fc60007f3e0ff */
[----:B------:R1:W-:Y:S01]  /*42c30*/  STL.64 [R1+0xe80], R26 ;  /* 0x000e801a01007387 */ /* 0x0003e20000100a00 */
[C---:B--2---:R-:W-:Y:S02]  /*42c40*/  IADD3 R40, P0, R59.reuse, R51, RZ ;  /* 0x000000333b287210 */ /* 0x044fe40007f1e0ff */
[----:B----4-:R-:W-:-:S03]  /*42c50*/  IADD3 R38, P5, R59, R52, RZ ;  /* 0x000000343b267210 */ /* 0x010fc60007fbe0ff */
[----:B------:R-:W-:Y:S01]  /*42c60*/  IMAD.X R41, R58, 0x1, R53, P0 ;  /* 0x000000013a297824 */ /* 0x000fe200000e0635 */
[----:B-1----:R-:W-:Y:S01]  /*42c70*/  IADD3 R26, P4, R60, R48, RZ ;  /* 0x000000303c1a7210 */ /* 0x002fe20007f9e0ff */
[----:B------:R-:W-:Y:S01]  /*42c80*/  IMAD.X R9, R58, 0x1, R56, P1 ;  /* 0x000000013a097824 */ /* 0x000fe200008e0638 */
[----:B------:R-:W-:Y:S01]  /*42c90*/  IADD3 R44, P3, R60, R49, RZ ;  /* 0x000000313c2c7210 */ /* 0x000fe20007f7e0ff */
[----:B------:R1:W-:Y:S01]  /*42ca0*/  STL.64 [R1+0xe98], R42 ;  /* 0x000e982a01007387 */ /* 0x0003e20000100a00 */
[----:B------:R-:W-:Y:S02]  /*42cb0*/  IMAD.X R39, R58, 0x1, R54, P5 ;  /* 0x000000013a277824 */ /* 0x000fe400028e0636 */
[C---:B------:R-:W-:Y:S01]  /*42cc0*/  IMAD.X R27, R61.reuse, 0x1, R7, P4 ;  /* 0x000000013d1b7824 */ /* 0x040fe200020e0607 */
        /* <DEDUP_REMOVED lines=11> */
[----:B------:R-:W-:Y:S01]  /*42d80*/  VIADD R59, R60, UR57 ;  /* 0x000000393c3b7c36 */ /* 0x000fe20008000000 */
[----:B------:R1:W-:Y:S01]  /*42d90*/  STL.64 [R1+0xec8], R42 ;  /* 0x000ec82a01007387 */ /* 0x0003e20000100a00 */
[----:B------:R-:W-:-:S02]  /*42da0*/  IMAD.X R39, R61, 0x1, R55, P5 ;  /* 0x000000013d277824 */ /* 0x000fc400028e0637 */
        /* <DEDUP_REMOVED lines=8> */
[----:B------:R-:W-:Y:S01]  /*42e30*/  IMAD.X R43, R61, 0x1, R54, P1 ;  /* 0x000000013d2b7824 */ /* 0x000fe200008e0636 */
[C---:B--2---:R-:W-:Y:S02]  /*42e40*/  IADD3 R40, P0, R59.reuse, R48, RZ ;  /* 0x000000303b287210 */ /* 0x044fe40007f1e0ff */
[----:B------:R-:W-:Y:S01]  /*42e50*/  STL.64 [R1+0xef0], R44 ;  /* 0x000ef02c01007387 */ /* 0x000fe20000100a00 */
[C---:B-1----:R-:W-:Y:S02]  /*42e60*/  IADD3 R38, P5, R59.reuse, R49, RZ ;  /* 0x000000313b267210 */ /* 0x042fe40007fbe0ff */
[C---:B------:R-:W-:Y:S01]  /*42e70*/  IMAD.X R41, R60.reuse, 0x1, R7, P0 ;  /* 0x000000013c297824 */ /* 0x040fe200000e0607 */
[C---:B----4-:R-:W-:Y:S01]  /*42e80*/  IADD3 R26, P4, R59.reuse, R2, RZ ;  /* 0x000000023b1a7210 */ /* 0x050fe20007f9e0ff */
[----:B------:R1:W-:Y:S01]  /*42e90*/  STL.64 [R1+0xee8], R42 ;  /* 0x000ee82a01007387 */ /* 0x0003e20000100a00 */
[----:B------:R-:W-:Y:S01]  /*42ea0*/  IADD3 R14, P3, R59, R6, RZ ;  /* 0x000000063b0e7210 */ /* 0x000fe20007f7e0ff */
[----:B------:R-:W-:-:S02]  /*42eb0*/  IMAD.X R39, R60, 0x1, R5, P5 ;  /* 0x000000013c277824 */ /* 0x000fc400028e0605 */
[C---:B------:R-:W-:Y:S01]  /*42ec0*/  IMAD.X R27, R60.reuse, 0x1, R3, P4 ;  /* 0x000000013c1b7824 */ /* 0x040fe200020e0603 */
[----:B------:R2:W-:Y:S01]  /*42ed0*/  STL.64 [R1+0xf00], R40 ;  /* 0x000f002801007387 */ /* 0x0005e20000100a00 */
[C---:B------:R-:W-:Y:S01]  /*42ee0*/  IMAD.X R15, R60.reuse, 0x1, R0, P3 ;  /* 0x000000013c0f7824 */ /* 0x040fe200018e0600 */
[C---:B-1----:R-:W-:Y:S02]  /*42ef0*/  IADD3 R42, P1, R59.reuse, R4, RZ ;  /* 0x000000043b2a7210 */ /* 0x042fe40007f3e0ff */
[----:B------:R1:W-:Y:S01]  /*42f00*/  STL.64 [R1+0xf08], R38 ;  /* 0x000f082601007387 */ /* 0x0003e20000100a00 */
[C---:B------:R-:W-:Y:S01]  /*42f10*/  VIADD R58, R59.reuse, UR56 ;  /* 0x000000383b3a7c36 */ /* 0x040fe20008000000 */
[----:B--2---:R-:W-:Y:S02]  /*42f20*/  IADD3 R40, P0, R59, R50, RZ ;  /* 0x000000323b287210 */ /* 0x004fe40007f1e0ff */
[----:B------:R2:W-:Y:S01]  /*42f30*/  STL.64 [R1+0xf10], R26 ;  /* 0x000f101a01007387 */ /* 0x0005e20000100a00 */
[----:B------:R-:W-:Y:S01]  /*42f40*/  IMAD.X R43, R60, 0x1, R55, P1 ;  /* 0x000000013c2b7824 */ /* 0x000fe200008e0637 */
[----:B------:R-:W-:-:S02]  /*42f50*/  SHF.R.S32.HI R61, RZ, 0x1f, R58 ;  /* 0x0000001fff3d7819 */ /* 0x000fc4000001143a */
[C---:B-1----:R-:W-:Y:S01]  /*42f60*/  IADD3 R38, P5, R59.reuse, R51, RZ ;  /* 0x000000333b267210 */ /* 0x042fe20007fbe0ff */
[----:B------:R1:W-:Y:S01]  /*42f70*/  STL.64 [R1+0xf20], R14 ;  /* 0x000f200e01007387 */ /* 0x0003e20000100a00 */
[C---:B------:R-:W-:Y:S01]  /*42f80*/  IMAD.X R41, R60.reuse, 0x1, R56, P0 ;  /* 0x000000013c297824 */ /* 0x040fe200000e0638 */
[----:B--2---:R-:W-:Y:S02]  /*42f90*/  IADD3 R26, P4, R59, R52, RZ ;  /* 0x000000343b1a7210 */ /* 0x004fe40007f9e0ff */
[----:B------:R2:W-:Y:S01]  /*42fa0*/  STL.64 [R1+0xf18], R42 ;  /* 0x000f182a01007387 */ /* 0x0005e20000100a00 */
[C---:B------:R-:W-:Y:S02]  /*42fb0*/  IMAD.X R39, R60.reuse, 0x1, R53, P5 ;  /* 0x000000013c277824 */ /* 0x040fe400028e0635 */
[----:B------:R-:W-:Y:S01]  /*42fc0*/  IMAD.X R27, R60, 0x1, R54, P4 ;  /* 0x000000013c1b7824 */ /* 0x000fe200020e0636 */
[C---:B-1----:R-:W-:Y:S01]  /*42fd0*/  IADD3 R14, P3, R58.reuse, R48, RZ ;  /* 0x000000303a0e7210 */ /* 0x042fe20007f7e0ff */
[----:B------:R1:W-:Y:S01]  /*42fe0*/  STL.64 [R1+0xf28], R40 ;  /* 0x000f282801007387 */ /* 0x0003e20000100a00 */
[----:B--2---:R-:W-:-:S03]  /*42ff0*/  IADD3 R42, P1, R58, R49, RZ ;  /* 0x000000313a2a7210 */ /* 0x004fc60007f3e0ff */
[----:B------:R2:W-:Y:S01]  /*43000*/  STL.64 [R1+0xf38], R38 ;  /* 0x000f382601007387 */ /* 0x0005e20000100a00 */
[----:B------:R-:W-:-:S03]  /*43010*/  IMAD.X R15, R61, 0x1, R7, P3 ;  /* 0x000000013d0f7824 */ /* 0x000fc600018e0607 */
        /* <DEDUP_REMOVED lines=9> */
[C---:B-1----:R-:W-:Y:S01]  /*430b0*/  IADD3 R14, P3, R58.reuse, R50, RZ ;  /* 0x000000323a0e7210 */ /* 0x042fe20007f7e0ff */
[----:B------:R-:W-:-:S02]  /*430c0*/  VIADD R59, R58, UR61 ;  /* 0x0000003d3a3b7c36 */ /* 0x000fc40008000000 */
[C---:B------:R-:W-:Y:S01]  /*430d0*/  IMAD.X R27, R61.reuse, 0x1, R55, P4 ;  /* 0x000000013d1b7824 */ /* 0x040fe200020e0637 */
[----:B------:R1:W-:Y:S01]  /*430e0*/  STL.64 [R1+0xf50], R40 ;  /* 0x000f502801007387 */ /* 0x0003e20000100a00 */
[----:B------:R-:W-:Y:S01]  /*430f0*/  IMAD.X R15, R61, 0x1, R56, P3 ;  /* 0x000000013d0f7824 */ /* 0x000fe200018e0638 */
[----:B--2---:R-:W-:Y:S02]  /*43100*/  IADD3 R42, P1, R58, R51, RZ ;  /* 0x000000333a2a7210 */ /* 0x004fe40007f3e0ff */
[----:B------:R2:W-:Y:S01]  /*43110*/  STL.64 [R1+0xf68], R38 ;  /* 0x000f682601007387 */ /* 0x0005e20000100a00 */
[----:B------:R-:W-:-:S03]  /*43120*/  SHF.R.S32.HI R60, RZ, 0x1f, R59 ;  /* 0x0000001fff3c7819 */ /* 0x000fc6000001143b */
[----:B------:R4:W-:Y:S01]  /*43130*/  STL.64 [R1+0xf58], R26 ;  /* 0x000f581a01007387 */ /* 0x0009e20000100a00 */
[----:B------:R-:W-:Y:S01]  /*43140*/  IMAD.X R43, R61, 0x1, R53, P1 ;  /* 0x000000013d2b7824 */ /* 0x000fe200008e0635 */
[----:B-1----:R-:W-:Y:S02]  /*43150*/  IADD3 R40, P0, R58, R52, RZ ;  /* 0x000000343a287210 */ /* 0x002fe40007f1e0ff */
[----:B------:R1:W-:Y:S01]  /*43160*/  STL.64 [R1+0xf60], R14 ;  /* 0x000f600e01007387 */ /* 0x0003e20000100a00 */
[----:B--2---:R-:W-:Y:S02]  /*43170*/  IADD3 R38, P5, R59, R48, RZ ;  /* 0x000000303b267210 */ /* 0x004fe40007fbe0ff */
[----:B------:R-:W-:Y:S01]  /*43180*/  IMAD.X R41, R61, 0x1, R54, P0 ;  /* 0x000000013d297824 */ /* 0x000fe200000e0636 */
[----:B----4-:R-:W-:Y:S01]  /*43190*/  IADD3 R26, P4, R59, R49, RZ ;  /* 0x000000313b1a7210 */ /* 0x010fe20007f9e0ff */
[----:B------:R2:W-:Y:S01]  /*431a0*/  STL.64 [R1+0xf80], R42 ;  /* 0x000f802a01007387 */ /* 0x0005e20000100a00 */
[----:B------:R-:W-:-:S03]  /*431b0*/  IMAD.X R39, R60, 0x1, R7, P5 ;  /* 0x000000013c277824 */ /* 0x000fc600028e0607 */
[C---:B------:R-:W-:Y:S01]  /*431c0*/  IMAD.X R27, R60.reuse, 0x1, R5, P4 ;  /* 0x000000013c1b7824 */ /* 0x040fe200020e0605 */
[----:B------:R4:W-:Y:S01]  /*431d0*/  STL.64 [R1+0xf78], R40 ;  /* 0x000f782801007387 */ /* 0x0009e20000100a00 */
[C---:B-1----:R-:W-:Y:S02]  /*431e0*/  IADD3 R14, P3, R59.reuse, R2, RZ ;  /* 0x000000023b0e7210 */ /* 0x042fe40007f7e0ff */
[C---:B--2---:R-:W-:Y:S01]  /*431f0*/  IADD3 R42, P1, R59.reuse, R6, RZ ;  /* 0x000000063b2a7210 */ /* 0x044fe20007f3e0ff */
[----:B------:R1:W-:Y:S01]  /*43200*/  STL.64 [R1+0xf70], R38 ;  /* 0x000f702601007387 */ /* 0x0003e20000100a00 */
[C---:B------:R-:W-:Y:S01]  /*43210*/  VIADD R58, R59.reuse, UR60 ;  /* 0x0000003c3b3a7c36 */ /* 0x040fe20008000000 */
[----:B----4-:R-:W-:Y:S02]  /*43220*/  IADD3 R40, P0, R59, R4, RZ ;  /* 0x000000043b287210 */ /* 0x010fe40007f1e0ff */
[----:B------:R2:W-:Y:S01]  /*43230*/  STL.64 [R1+0xf98], R26 ;  /* 0x000f981a01007387 */ /* 0x0005e20000100a00 */
[----:B------:R-:W-:-:S02]  /*43240*/  IMAD.X R43, R60, 0x1, R0, P1 ;  /* 0x000000013c2b7824 */ /* 0x000fc400008e0600 */
[----:B------:R-:W-:Y:S02]  /*43250*/  IMAD.MOV.U32 R44, RZ, RZ, R22 ;  /* 0x000000ffff2c7224 */ /* 0x000fe400078e0016 */
[----:B------:R-:W-:Y:S01]  /*43260*/  IMAD.MOV.U32 R22, RZ, RZ, R28 ;  /* 0x000000ffff167224 */ /* 0x000fe200078e001c */
[C---:B-1----:R-:W-:Y:S01]  /*43270*/  IADD3 R38, P5, R59.reuse, R50, RZ ;  /* 0x000000323b267210 */ /* 0x042fe20007fbe0ff */
[C---:B------:R-:W-:Y:S02]  /*43280*/  IMAD.X R15, R60.reuse, 0x1, R3, P3 ;  /* 0x000000013c0f7824 */ /* 0x040fe400018e0603 */
[----:B--2---:R-:W-:Y:S01]  /*43290*/  IMAD.MOV.U32 R26, RZ, RZ, R30 ;  /* 0x000000ffff1a7224 */ /* 0x004fe200078e001e */
[C---:B------:R-:W-:Y:S01]  /*432a0*/  IADD3 R30, P4, R59.reuse, R51, RZ ;  /* 0x000000333b1e7210 */ /* 0x040fe20007f9e0ff */
[C---:B------:R-:W-:Y:S01]  /*432b0*/  IMAD.X R41, R60.reuse, 0x1, R55, P0 ;  /* 0x000000013c297824 */ /* 0x040fe200000e0637 */
[----:B------:R-:W-:Y:S01]  /*432c0*/  IADD3 R28, P3, R59, R52, RZ ;  /* 0x000000343b1c7210 */ /* 0x000fe20007f7e0ff */
[----:B------:R1:W-:Y:S01]  /*432d0*/  STL.64 [R1+0xf88], R42 ;  /* 0x000f882a01007387 */ /* 0x0003e20000100a00 */
[----:B------:R-:W-:Y:S01]  /*432e0*/  IMAD.MOV.U32 R27, RZ, RZ, R31 ;  /* 0x000000ffff1b7224 */ /* 0x000fe200078e001f */
[----:B------:R-:W-:Y:S01]  /*432f0*/  SHF.R.S32.HI R61, RZ, 0x1f, R58 ;  /* 0x0000001fff3d7819 */ /* 0x000fe2000001143a */
[----:B------:R-:W-:Y:S01]  /*43300*/  IMAD.X R31, R60, 0x1, R53, P4 ;  /* 0x000000013c1f7824 */ /* 0x000fe200020e0635 */
[----:B------:R-:W-:Y:S01]  /*43310*/  IADD3 R46, P0, R58, R49, RZ ;  /* 0x000000313a2e7210 */ /* 0x000fe20007f1e0ff */
[----:B------:R-:W-:Y:S01]  /*43320*/  IMAD.MOV.U32 R45, RZ, RZ, R23 ;  /* 0x000000ffff2d7224 */ /* 0x000fe200078e0017 */
[----:B------:R2:W-:Y:S01]  /*43330*/  STL.64 [R1+0xfc8], R40 ;  /* 0x000fc82801007387 */ /* 0x0005e20000100a00 */
[----:B------:R-:W-:-:S02]  /*43340*/  IMAD.X R39, R60, 0x1, R56, P5 ;  /* 0x000000013c277824 */ /* 0x000fc400028e0638 */
[----:B------:R-:W-:Y:S01]  /*43350*/  IMAD.MOV.U32 R23, RZ, RZ, R29 ;  /* 0x000000ffff177224 */ /* 0x000fe200078e001d */
[----:B-1----:R-:W-:Y:S01]  /*43360*/  IADD3 R42, P1, R58, R48, RZ ;  /* 0x000000303a2a7210 */ /* 0x002fe20007f3e0ff */
[----:B------:R-:W-:Y:S01]  /*43370*/  IMAD.X R29, R60, 0x1, R54, P3 ;  /* 0x000000013c1d7824 */ /* 0x000fe200018e0636 */
[----:B------:R-:W-:Y:S01]  /*43380*/  STL.64 [R1+0xfb8], R30 ;  /* 0x000fb81e01007387 */ /* 0x000fe20000100a00 */
[C---:B------:R-:W-:Y:S02]  /*43390*/  IMAD.X R47, R61.reuse, 0x1, R5, P0 ;  /* 0x000000013d2f7824 */ /* 0x040fe400000e0605 */
[C---:B------:R-:W-:Y:S01]  /*433a0*/  IMAD.X R43, R61.reuse, 0x1, R7, P1 ;  /* 0x000000013d2b7824 */ /* 0x040fe200008e0607 */
[----:B--2---:R-:W-:Y:S01]  /*433b0*/  IADD3 R40, P5, R58, R2, RZ ;  /* 0x000000023a287210 */ /* 0x004fe20007fbe0ff */
[----:B------:R1:W-:Y:S04]  /*433c0*/  STL.64 [R1+0xfc0], R38 ;  /* 0x000fc02601007387 */ /* 0x0003e80000100a00 */
        /* <DEDUP_REMOVED lines=10> */
[C---:B-1----:R-:W-:Y:S01]  /*43470*/  IADD3 R46, P0, R58.reuse, R51, RZ ;  /* 0x000000333a2e7210 */ /* 0x042fe20007f1e0ff */
[C---:B------:R-:W-:Y:S02]  /*43480*/  IMAD.X R29, R61.reuse, 0x1, R55, P3 ;  /* 0x000000013d1d7824 */ /* 0x040fe400018e0637 */
[C---:B------:R-:W-:Y:S01]  /*43490*/  IMAD.X R43, R61.reuse, 0x1, R56, P1 ;  /* 0x000000013d2b7824 */ /* 0x040fe200008e0638 */
[----:B------:R1:W-:Y:S01]  /*434a0*/  STL.64 [R1+0xef8], R38 ;  /* 0x000ef82601007387 */ /* 0x0003e20000100a00 */
[----:B------:R-:W-:Y:S01]  /*434b0*/  IMAD.X R47, R61, 0x1, R53, P0 ;  /* 0x000000013d2f7824 */ /* 0x000fe200000e0635 */
[----:B--2---:R-:W-:-:S02]  /*434c0*/  IADD3 R40, P5, R58, R52, RZ ;  /* 0x000000343a287210 */ /* 0x004fc40007fbe0ff */
[----:B------:R2:W-:Y:S01]  /*434d0*/  STL.64 [R1+0xeb0], R28 ;  /* 0x000eb01c01007387 */ /* 0x0005e20000100a00 */
[----:B------:R-:W-:Y:S02]  /*434e0*/  SHF.R.S32.HI R60, RZ, 0x1f, R59 ;  /* 0x0000001fff3c7819 */ /* 0x000fe4000001143b */
[----:B------:R-:W-:Y:S01]  /*434f0*/  IMAD.X R41, R61, 0x1, R54, P5 ;  /* 0x000000013d297824 */ /* 0x000fe200028e0636 */
[C---:B-1----:R-:W-:Y:S01]  /*43500*/  IADD3 R38, P4, R59.reuse, R48, RZ ;  /* 0x000000303b267210 */ /* 0x042fe20007f9e0ff */
[----:B------:R1:W-:Y:S04]  /*43510*/  STL.64 [R1+0xe30], R42 ;  /* 0x000e302a01007387 */ /* 0x0003e80000100a00 */
[----:B------:R4:W-:Y:S01]  /*43520*/  STL.64 [R1+0xe00], R46 ;  /* 0x000e002e01007387 */ /* 0x0009e20000100a00 */
[----:B--2---:R-:W-:Y:S01]  /*43530*/  IADD3 R28, P3, R59, R49, RZ ;  /* 0x000000313b1c7210 */ /* 0x004fe20007f7e0ff */
[----:B------:R-:W-:-:S02]  /*43540*/  IMAD.X R39, R60, 0x1, R7, P4 ;  /* 0x000000013c277824 */ /* 0x000fc400020e0607 */
[----:B------:R2:W-:Y:S01]  /*43550*/  STL.64 [R1+0xda0], R40 ;  /* 0x000da02801007387 */ /* 0x0005e20000100a00 */
[C---:B-1----:R-:W-:Y:S01]  /*43560*/  IADD3 R42, P1, R59.reuse, R2, RZ ;  /* 0x000000023b2a7210 */ /* 0x042fe20007f3e0ff */
[C---:B------:R-:W-:Y:S02]  /*43570*/  IMAD.X R29, R60.reuse, 0x1, R5, P3 ;  /* 0x000000013c1d7824 */ /* 0x040fe400018e0605 */
[----:B----4-:R-:W-:Y:S02]  /*43580*/  IMAD.MOV.U32 R46, RZ, RZ, R44 ;  /* 0x000000ffff2e7224 */ /* 0x010fe400078e002c */
[----:B------:R-:W-:Y:S01]  /*43590*/  IMAD.MOV.U32 R44, RZ, RZ, R26 ;  /* 0x000000ffff2c7224 */ /* 0x000fe200078e001a */
[C---:B------:R-:W-:Y:S02]  /*435a0*/  IADD3 R26, P0, R59.reuse, R6, RZ ;  /* 0x000000063b1a7210 */ /* 0x040fe40007f1e0ff */
[C---:B--2---:R-:W-:Y:S01]  /*435b0*/  IADD3 R40, P5, R59.reuse, R4, RZ ;  /* 0x000000043b287210 */ /* 0x044fe20007fbe0ff */
[----:B------:R-:W-:Y:S01]  /*435c0*/  IMAD.MOV.U32 R31, RZ, RZ, R10 ;  /* 0x000000ffff1f7224 */ /* 0x000fe200078e000a */
[----:B------:R1:W-:Y:S01]  /*435d0*/  STL.64 [R1+0xd18], R38 ;  /* 0x000d182601007387 */ /* 0x0003e20000100a00 */
[----:B------:R-:W-:Y:S01]  /*435e0*/  IMAD.MOV.U32 R47, RZ, RZ, R45 ;  /* 0x000000ffff2f7224 */ /* 0x000fe200078e002d */
[----:B------:R-:W-:Y:S01]  /*435f0*/  IADD3 R10, P3, R59, R51, RZ ;  /* 0x000000333b0a7210 */ /* 0x000fe20007f7e0ff */
[----:B------:R-:W-:-:S02]  /*43600*/  IMAD.X R43, R60, 0x1, R3, P1 ;  /* 0x000000013c2b7824 */ /* 0x000fc400008e0603 */
[----:B------:R-:W-:Y:S01]  /*43610*/  IMAD.MOV.U32 R45, RZ, RZ, R27 ;  /* 0x000000ffff2d7224 */ /* 0x000fe200078e001b */
[----:B------:R2:W-:Y:S01]  /*43620*/  STL.64 [R1+0xcb8], R28 ;  /* 0x000cb81c01007387 */ /* 0x0005e20000100a00 */
[C---:B------:R-:W-:Y:S02]  /*43630*/  IMAD.X R27, R60.reuse, 0x1, R0, P0 ;  /* 0x000000013c1b7824 */ /* 0x040fe400000e0600 */
[C---:B------:R-:W-:Y:S01]  /*43640*/  IMAD.X R41, R60.reuse, 0x1, R55, P5 ;  /* 0x000000013c297824 */ /* 0x040fe200028e0637 */
[C---:B-1----:R-:W-:Y:S01]  /*43650*/  IADD3 R38, P4, R59.reuse, R50, RZ ;  /* 0x000000323b267210 */ /* 0x042fe20007f9e0ff */
[C---:B------:R-:W-:Y:S01]  /*43660*/  VIADD R58, R59.reuse, UR52 ;  /* 0x000000343b3a7c36 */ /* 0x040fe20008000000 */
[----:B--2---:R-:W2:Y:S03]  /*43670*/  LDL.LU.64 R28, [R1+0x1778] ;  /* 0x00177800011c7983 */ /* 0x004ea60000300a00 */
[----:B------:R-:W-:Y:S01]  /*43680*/  IMAD.X R39, R60, 0x1, R56, P4 ;  /* 0x000000013c277824 */ /* 0x000fe200020e0638 */
[----:B------:R1:W-:Y:S04]  /*43690*/  STL.64 [R1+0xc70], R42 ;  /* 0x000c702a01007387 */ /* 0x0003e80000100a00 */
[----:B------:R-:W-:Y:S04]  /*436a0*/  STL [R1+0xaf8], R10 ;  /* 0x000af80a01007387 */ /* 0x000fe80000100800 */
[----:B------:R4:W-:Y:S04]  /*436b0*/  STL.64 [R1+0xbe0], R26 ;  /* 0x000be01a01007387 */ /* 0x0009e80000100a00 */
[----:B------:R0:W-:Y:S01]  /*436c0*/  STL.64 [R1+0xb68], R40 ;  /* 0x000b682801007387 */ /* 0x0001e20000100a00 */
[----:B-1----:R-:W-:-:S02]  /*436d0*/  IADD3 R42, P1, R59, R52, RZ ;  /* 0x000000343b2a7210 */ /* 0x002fc40007f3e0ff */
[C---:B----4-:R-:W-:Y:S01]  /*436e0*/  IADD3 R26, P0, R58.reuse, R48, RZ ;  /* 0x000000303a1a7210 */ /* 0x050fe20007f1e0ff */
[----:B------:R-:W-:Y:S01]  /*436f0*/  IMAD.MOV.U32 R48, RZ, RZ, R10 ;  /* 0x000000ffff307224 */ /* 0x000fe200078e000a */
[----:B0-----:R-:W-:Y:S01]  /*43700*/  IADD3 R40, P5, R58, R49, RZ ;  /* 0x000000313a287210 */ /* 0x001fe20007fbe0ff */
[----:B------:R-:W-:Y:S02]  /*43710*/  IMAD.MOV.U32 R49, RZ, RZ, R11 ;  /* 0x000000ffff317224 */ /* 0x000fe400078e000b */
[----:B------:R-:W4:Y:S04]  /*43720*/  LDL.LU.64 R10, [R1+0x1770] ;  /* 0x00177000010a7983 */ /* 0x000f280000300a00 */
[----:B------:R0:W-:Y:S01]  /*43730*/  STL.64 [R1+0xb30], R38 ;  /* 0x000b302601007387 */ /* 0x0001e20000100a00 */
[----:B------:R-:W-:-:S02]  /*43740*/  IMAD.X R49, R60, 0x1, R53, P3 ;  /* 0x000000013c317824 */ /* 0x000fc400018e0635 */
[----:B------:R-:W-:Y:S01]  /*43750*/  IMAD.X R43, R60, 0x1, R54, P1 ;  /* 0x000000013c2b7824 */ /* 0x000fe200008e0636 */
[----:B0-----:R-:W-:Y:S02]  /*43760*/  IADD3 R38, P4, R58, R2, RZ ;  /* 0x000000023a267210 */ /* 0x001fe40007f9e0ff */
[----:B------:R-:W-:Y:S01]  /*43770*/  SHF.R.S32.HI R2, RZ, 0x1f, R58 ;  /* 0x0000001fff027819 */ /* 0x000fe2000001143a */
[----:B------:R-:W-:Y:S04]  /*43780*/  STL [R1+0xafc], R49 ;  /* 0x000afc3101007387 */ /* 0x000fe80000100800 */
[----:B------:R-:W-:-:S05]  /*43790*/  IMAD.X R27, R2, 0x1, R7, P0 ;  /* 0x00000001021b7824 */ /* 0x000fca00000e0607 */
[----:B------:R0:W-:Y:S04]  /*437a0*/  STL.64 [R1+0x6e8], R26 ;  /* 0x0006e81a01007387 */ /* 0x0001e80000100a00 */
[----:B------:R-:W-:Y:S04]  /*437b0*/  STL.64 [R1+0x988], R42 ;  /* 0x0009882a01007387 */ /* 0x000fe80000100a00 */
[----:B0-----:R-:W4:Y:S01]  /*437c0*/  LDL.LU R27, [R1+0x158] ;  /* 0x00015800011b7983 */ /* 0x001f220000300800 */
[----:B------:R-:W-:Y:S01]  /*437d0*/  IADD3 R48, P3, R58, R6, RZ ;  /* 0x000000063a307210 */ /* 0x000fe20007f7e0ff */
[----:B------:R-:W-:-:S02]  /*437e0*/  IMAD.X R41, R2, 0x1, R5, P5 ;  /* 0x0000000102297824 */ /* 0x000fc400028e0605 */
[C---:B------:R-:W-:Y:S02]  /*437f0*/  IMAD.X R39, R2.reuse, 0x1, R3, P4 ;  /* 0x0000000102277824 */ /* 0x040fe400020e0603 */
[----:B------:R-:W-:Y:S01]  /*43800*/  IMAD.X R49, R2, 0x1, R0, P3 ;  /* 0x0000000102317824 */ /* 0x000fe200018e0600 */
[----:B------:R-:W-:Y:S01]  /*43810*/  STL.64 [R1+0x578], R40 ;  /* 0x0005782801007387 */ /* 0x000fe20000100a00 */
[----:B------:R-:W-:-:S03]  /*43820*/  PRMT R0, R31, 0x7773, RZ ;  /* 0x000077731f007816 */ /* 0x000fc600000000ff */
[----:B------:R0:W-:Y:S04]  /*43830*/  STL.64 [R1+0x460], R38 ;  /* 0x0004602601007387 */ /* 0x0001e80000100a00 */
[----:B------:R-:W4:Y:S01]  /*43840*/  LDL.LU.64 R30, [R1+0x9f8] ;  /* 0x0009f800011e7983 */ /* 0x000f220000300a00 */
[C---:B------:R-:W-:Y:S02]  /*43850*/  IADD3 R6, P1, R58.reuse, R4, RZ ;  /* 0x000000043a067210 */ /* 0x040fe40007f3e0ff */
[----:B------:R-:W-:Y:S02]  /*43860*/  IADD3 R4, P5, R58, R51, RZ ;  /* 0x000000333a047210 */ /* 0x000fe40007fbe0ff */
[----:B------:R-:W-:Y:S02]  /*43870*/  ISETP.LT.AND P3, PT, R36, UR4, !P2 ;  /* 0x0000000424007c0c */ /* 0x000fe4000d761270 */
[----:B------:R-:W-:-:S02]  /*43880*/  IADD3 R50, P0, R58, R50, RZ ;  /* 0x000000323a327210 */ /* 0x000fc40007f1e0ff */
[----:B------:R-:W-:Y:S01]  /*43890*/  IADD3 R52, P4, R58, R52, RZ ;  /* 0x000000343a347210 */ /* 0x000fe20007f9e0ff */
[C---:B------:R-:W-:Y:S01]  /*438a0*/  IMAD.X R5, R2.reuse, 0x1, R53, P5 ;  /* 0x0000000102057824 */ /* 0x040fe200028e0635 */
[----:B------:R-:W-:Y:S01]  /*438b0*/  ULDC UR4, c[0x0][0x228] ;  /* 0x00008a0000047ab9 */ /* 0x000fe20000000800 */
[C---:B------:R-:W-:Y:S01]  /*438c0*/  IMAD.X R7, R2.reuse, 0x1, R55, P1 ;  /* 0x0000000102077824 */ /* 0x040fe200008e0637 */
[----:B0-----:R-:W4:Y:S01]  /*438d0*/  LDL.LU R39, [R1+0x5c] ;  /* 0x00005c0001277983 */ /* 0x001f220000300800 */
[C---:B------:R-:W-:Y:S02]  /*438e0*/  IMAD.X R51, R2.reuse, 0x1, R56, P0 ;  /* 0x0000000102337824 */ /* 0x040fe400000e0638 */
[----:B------:R-:W-:Y:S01]  /*438f0*/  IMAD.X R53, R2, 0x1, R54, P4 ;  /* 0x0000000102357824 */ /* 0x000fe200020e0636 */
[----:B---3--:R-:W-:Y:S01]  /*43900*/  ISETP.LT.AND P6, PT, R25, UR4, !P2 ;  /* 0x0000000419007c0c */ /* 0x008fe2000d7c1270 */
[----:B------:R-:W-:Y:S01]  /*43910*/  VIADD R2, R18, 0x3f ;  /* 0x0000003f12027836 */ /* 0x000fe20000000000 */
[----:B------:R-:W-:Y:S01]  /*43920*/  ULDC UR4, c[0x0][0x228] ;  /* 0x00008a0000047ab9 */ /* 0x000fe20000000800 */
[----:B------:R-:W-:Y:S01]  /*43930*/  IMAD.MOV.U32 R42, RZ, RZ, R44 ;  /* 0x000000ffff2a7224 */ /* 0x000fe200078e002c */
[----:B------:R-:W3:Y:S01]  /*43940*/  LDL.LU.64 R40, [R1+0xab0] ;  /* 0x000ab00001287983 */ /* 0x000ee20000300a00 */
[----:B------:R-:W-:Y:S01]  /*43950*/  IMAD.MOV.U32 R43, RZ, RZ, R45 ;  /* 0x000000ffff2b7224 */ /* 0x000fe200078e002d */
[----:B------:R-:W-:Y:S01]  /*43960*/  ISETP.GE.AND P1, PT, R2, UR27, PT ;  /* 0x0000001b02007c0c */ /* 0x000fe2000bf26270 */
[----:B------:R-:W-:Y:S01]  /*43970*/  VIADD R2, R18, 0x6 ;  /* 0x0000000612027836 */ /* 0x000fe20000000000 */
[----:B------:R-:W-:Y:S01]  /*43980*/  ISETP.LT.AND P5, PT, R24, UR6, !P2 ;  /* 0x0000000618007c0c */ /* 0x000fe2000d7a1270 */
[----:B------:R0:W-:Y:S01]  /*43990*/  @P3 STG.E.U8 desc[UR20][R20.64], R0 ;  /* 0x0000000014003986 */ /* 0x0001e2000c101114 */
[----:B------:R-:W-:-:S03]  /*439a0*/  ULDC UR6, c[0x0][0x22c] ;  /* 0x00008b0000067ab9 */ /* 0x000fc60000000800 */
[----:B------:R-:W3:Y:S04]  /*439b0*/  LDL.LU.64 R44, [R1+0xaa8] ;  /* 0x000aa800012c7983 */ /* 0x000ee80000300a00 */
[----:B0-----:R-:W3:Y:S01]  /*439c0*/  LDL.LU.64 R20, [R1+0xaa0] ;  /* 0x000aa00001147983 */ /* 0x001ee20000300a00 */
[----:B------:R-:W-:-:S05]  /*439d0*/  VIADD R0, R18, 0x7 ;  /* 0x0000000712007836 */ /* 0x000fca0000000000 */
[----:B------:R-:W-:Y:S01]  /*439e0*/  ISETP.GE.AND P0, PT, R0, UR6, PT ;  /* 0x0000000600007c0c */ /* 0x000fe2000bf06270 */
[----:B------:R-:W-:Y:S01]  /*439f0*/  ULDC UR6, c[0x0][0x228] ;  /* 0x00008a0000067ab9 */ /* 0x000fe20000000800 */
[----:B--2---:R-:W-:Y:S01]  /*43a00*/  ISETP.LT.AND P4, PT, R29, UR4, !P2 ;  /* 0x000000041d007c0c */ /* 0x004fe2000d781270 */
[----:B------:R-:W-:Y:S02]  /*43a10*/  ULDC UR4, c[0x0][0x22c] ;  /* 0x00008b0000047ab9 */ /* 0x000fe40000000800 */
[----:B------:R-:W-:Y:S01]  /*43a20*/  ISETP.GE.AND P3, PT, R2, UR4, PT ;  /* 0x0000000402007c0c */ /* 0x000fe2000bf66270 */
[----:B------:R-:W-:Y:S02]  /*43a30*/  ULDC UR4, c[0x0][0x228] ;  /* 0x00008a0000047ab9 */ /* 0x000fe40000000800 */
[----:B------:R-:W-:Y:S01]  /*43a40*/  ISETP.LT.AND P2, PT, R28, UR4, !P2 ;  /* 0x000000041c007c0c */ /* 0x000fe2000d741270 */
[----:B------:R-:W-:Y:S01]  /*43a50*/  ULDC UR4, c[0x0][0x228] ;  /* 0x00008a0000047ab9 */ /* 0x000fe20000000800 */
[----:B----4-:R-:W-:-:S02]  /*43a60*/  PRMT R3, R27, 0x7770, RZ ;  /* 0x000077701b037816 */ /* 0x010fc400000000ff */
[C---:B------:R-:W-:Y:S02]  /*43a70*/  PRMT R2, R27.reuse, 0x7771, RZ ;  /* 0x000077711b027816 */ /* 0x040fe400000000ff */
[C---:B------:R-:W-:Y:S01]  /*43a80*/  PRMT R0, R27.reuse, 0x7772, RZ ;  /* 0x000077721b007816 */ /* 0x040fe200000000ff */
[----:B------:R-:W-:Y:S04]  /*43a90*/  @P6 STG.E.U8 desc[UR20][R42.64], R3 ;  /* 0x000000032a006986 */ /* 0x000fe8000c101114 */
[----:B------:R-:W-:Y:S04]  /*43aa0*/  @P4 STG.E.U8 desc[UR20][R46.64], R2 ;  /* 0x000000022e004986 */ /* 0x000fe8000c101114 */
[----:B------:R0:W-:Y:S04]  /*43ab0*/  @P5 STG.E.U8 desc[UR20][R22.64], R0 ;  /* 0x0000000016005986 */ /* 0x0001e8000c101114 */
[----:B0-----:R-:W2:Y:S04]  /*43ac0*/  LDL.LU R22, [R1+0x3c] ;  /* 0x00003c0001167983 */ /* 0x001ea80000300800 */
[----:B------:R-:W4:Y:S01]  /*43ad0*/  LDL.LU R23, [R1+0x17c] ;  /* 0x00017c0001177983 */ /* 0x000f220000300800 */
[----:B------:R-:W-:-:S03]  /*43ae0*/  PRMT R0, R27, 0x7773, RZ ;  /* 0x000077731b007816 */ /* 0x000fc600000000ff */
[----:B------:R-:W4:Y:S04]  /*43af0*/  LDL.LU.64 R46, [R1+0xa98] ;  /* 0x000a9800012e7983 */ /* 0x000f280000300a00 */
[----:B------:R-:W4:Y:S04]  /*43b00*/  LDL.LU.64 R26, [R1+0xa90] ;  /* 0x000a9000011a7983 */ /* 0x000f280000300a00 */
[----:B------:R0:W-:Y:S04]  /*43b10*/  @P2 STG.E.U8 desc[UR20][R30.64], R0 ;  /* 0x000000001e002986 */ /* 0x0001e8000c101114 */
[----:B0-----:R-:W4:Y:S01]  /*43b20*/  LDL.LU.64 R30, [R1+0xa88] ;  /* 0x000a8800011e7983 */ /* 0x001f220000300a00 */
[----:B------:R-:W-:Y:S01]  /*43b30*/  ISETP.LT.AND P5, PT, R37, UR6, !P3 ;  /* 0x0000000625007c0c */ /* 0x000fe2000dfa1270 */
[----:B------:R-:W-:Y:S01]  /*43b40*/  ULDC UR6, c[0x0][0x228] ;  /* 0x00008a0000067ab9 */ /* 0x000fe20000000800 */
[----:B------:R-:W-:Y:S01]  /*43b50*/  ISETP.LT.AND P4, PT, R19, UR4, !P3 ;  /* 0x0000000413007c0c */ /* 0x000fe2000df81270 */
[----:B------:R-:W-:Y:S01]  /*43b60*/  VIADD R2, R18, 0x8 ;  /* 0x0000000812027836 */ /* 0x000fe20000000000 */
[----:B------:R-:W-:Y:S01]  /*43b70*/  ISETP.LT.AND P6, PT, R11, UR6, !P3 ;  /* 0x000000060b007c0c */ /* 0x000fe2000dfc1270 */
[----:B------:R-:W-:Y:S01]  /*43b80*/  ULDC UR4, c[0x0][0x22c] ;  /* 0x00008b0000047ab9 */ /* 0x000fe20000000800 */
[C---:B------:R-:W-:Y:S01]  /*43b90*/  PRMT R3, R39.reuse, 0x7771, RZ ;  /* 0x0000777127037816 */ /* 0x040fe200000000ff */
[----:B------:R-:W-:Y:S01]  /*43ba0*/  ULDC UR6, c[0x0][0x228] ;  /* 0x00008a0000067ab9 */ /* 0x000fe20000000800 */
[----:B------:R-:W-:Y:S01]  /*43bb0*/  ISETP.GE.AND P2, PT, R2, UR4, PT ;  /* 0x0000000402007c0c */ /* 0x000fe2000bf46270 */
[----:B------:R-:W-:Y:S01]  /*43bc0*/  ULDC UR4, c[0x0][0x228] ;  /* 0x00008a0000047ab9 */ /* 0x000fe20000000800 */
[----:B------:R-:W-:-:S02]  /*43bd0*/  PRMT R2, R39, 0x7770, RZ ;  /* 0x0000777027027816 */ /* 0x000fc400000000ff */
[----:B------:R-:W-:-:S03]  /*43be0*/  PRMT R0, R39, 0x7772, RZ ;  /* 0x0000777227007816 */ /* 0x000fc600000000ff */
[----:B---3--:R-:W-:Y:S04]  /*43bf0*/  @P4 STG.E.U8 desc[UR20][R40.64], R2 ;  /* 0x0000000228004986 */ /* 0x008fe8000c101114 */
[----:B------:R0:W-:Y:S04]  /*43c00*/  @P5 STG.E.U8 desc[UR20][R44.64], R3 ;  /* 0x000000032c005986 */ /* 0x0001e8000c101114 */
[----:B------:R1:W-:Y:S04]  /*43c10*/  @P6 STG.E.U8 desc[UR20][R20.64], R0 ;  /* 0x0000000014006986 */ /* 0x0003e8000c101114 */
[----:B0-----:R-:W3:Y:S04]  /*43c20*/  LDL.LU R45, [R1+0x15c] ;  /* 0x00015c00012d7983 */ /* 0x001ee80000300800 */
[----:B-1----:R-:W3:Y:S01]  /*43c30*/  LDL.LU.64 R20, [R1+0xa80] ;  /* 0x000a800001147983 */ /* 0x002ee20000300a00 */
[----:B------:R-:W-:-:S02]  /*43c40*/  PRMT R54, R39, 0x7773, RZ ;  /* 0x0000777327367816 */ /* 0x000fc400000000ff */
[----:B------:R-:W-:Y:S01]  /*43c50*/  ISETP.LT.AND P4, PT, R36, UR4, !P3 ;  /* 0x0000000424007c0c */ /* 0x000fe2000df81270 */
[----:B------:R-:W3:Y:S01]  /*43c60*/  LDL.LU.64 R42, [R1+0x9f0] ;  /* 0x0009f000012a7983 */ /* 0x000ee20000300a00 */
[----:B------:R-:W-:-:S03]  /*43c70*/  ULDC UR4, c[0x0][0x228] ;  /* 0x00008a0000047ab9 */ /* 0x000fc60000000800 */
[----:B------:R-:W3:Y:S01]  /*43c80*/  LDL.LU.64 R38, [R1+0xa78] ;  /* 0x000a780001267983 */ /* 0x000ee20000300a00 */
[----:B------:R-:W-:Y:S01]  /*43c90*/  ISETP.LT.AND P6, PT, R25, UR4, !P3 ;  /* 0x0000000419007c0c */ /* 0x000fe2000dfc1270 */
[----:B------:R-:W-:Y:S01]  /*43ca0*/  ULDC UR4, c[0x0][0x228] ;  /* 0x00008a0000047ab9 */ /* 0x000fe20000000800 */
[----:B------:R-:W-:Y:S01]  /*43cb0*/  ISETP.LT.AND P5, PT, R29, UR6, !P3 ;  /* 0x000000061d007c0c */ /* 0x000fe2000dfa1270 */
[----:B------:R-:W-:Y:S01]  /*43cc0*/  ULDC UR6, c[0x0][0x228] ;  /* 0x00008a0000067ab9 */ /* 0x000fe20000000800 */
[C---:B--2---:R-:W-:Y:S02]  /*43cd0*/  PRMT R2, R22.reuse, 0x7770, RZ ;  /* 0x0000777016027816 */ /* 0x044fe400000000ff */
[C---:B------:R-:W-:Y:S02]  /*43ce0*/  PRMT R0, R22.reuse, 0x7771, RZ ;  /* 0x0000777116007816 */ /* 0x040fe400000000ff */
[C---:B------:R-:W-:Y:S02]  /*43cf0*/  PRMT R61, R22.reuse, 0x7772, RZ ;  /* 0x00007772163d7816 */ /* 0x040fe400000000ff */
[----:B------:R-:W-:-:S02]  /*43d00*/  PRMT R56, R22, 0x7773, RZ ;  /* 0x0000777316387816 */ /* 0x000fc400000000ff */
[C---:B----4-:R-:W-:Y:S02]  /*43d10*/  PRMT R60, R23.reuse, 0x7773, RZ ;  /* 0x00007773173c7816 */ /* 0x050fe400000000ff */
[C---:B------:R-:W-:Y:S02]  /*43d20*/  PRMT R59, R23.reuse, 0x7772, RZ ;  /* 0x00007772173b7816 */ /* 0x040fe400000000ff */
[C---:B------:R-:W-:Y:S02]  /*43d30*/  PRMT R58, R23.reuse, 0x7771, RZ ;  /* 0x00007771173a7816 */ /* 0x040fe400000000ff */
[----:B------:R-:W-:Y:S02]  /*43d40*/  PRMT R55, R23, 0x7770, RZ ;  /* 0x0000777017377816 */ /* 0x000fe400000000ff */
[----:B------:R-:W2:Y:S04]  /*43d50*/  LDL.LU.64 R22, [R1+0xa70] ;  /* 0x000a700001167983 */ /* 0x000ea80000300a00 */
[----:B------:R-:W4:Y:S04]  /*43d60*/  LDL.LU.64 R40, [R1+0xa68] ;  /* 0x000a680001287983 */ /* 0x000f280000300a00 */
[----:B------:R-:W-:Y:S04]  /*43d70*/  @P4 STG.E.U8 desc[UR20][R46.64], R54 ;  /* 0x000000362e004986 */ /* 0x000fe8000c101114 */
[----:B------:R0:W-:Y:S04]  /*43d80*/  @P6 STG.E.U8 desc[UR20][R26.64], R2 ;  /* 0x000000021a006986 */ /* 0x0001e8000c101114 */
[----:B------:R1:W-:Y:S04]  /*43d90*/  @P5 STG.E.U8 desc[UR20][R30.64], R0 ;  /* 0x000000001e005986 */ /* 0x0003e8000c101114 */
[----:B0-----:R-:W4:Y:S04]  /*43da0*/  LDL.LU.64 R26, [R1+0xa60] ;  /* 0x000a6000011a7983 */ /* 0x001f280000300a00 */
[----:B-1----:R-:W4:Y:S04]  /*43db0*/  LDL.LU.64 R30, [R1+0xa58] ;  /* 0x000a5800011e7983 */ /* 0x002f280000300a00 */
[----:B------:R-:W4:Y:S01]  /*43dc0*/  LDL.LU.64 R46, [R1+0xa50] ;  /* 0x000a5000012e7983 */ /* 0x000f220000300a00 */
[----:B------:R-:W-:Y:S01]  /*43dd0*/  ISETP.LT.AND P4, PT, R24, UR4, !P3 ;  /* 0x0000000418007c0c */ /* 0x000fe2000df81270 */
[----:B------:R-:W-:-:S02]  /*43de0*/  ULDC UR4, c[0x0][0x228] ;  /* 0x00008a0000047ab9 */ /* 0x000fc40000000800 */
[----:B------:R-:W-:Y:S01]  /*43df0*/  ISETP.LT.AND P3, PT, R28, UR4, !P3 ;  /* 0x000000041c007c0c */ /* 0x000fe2000df61270 */
[----:B------:R-:W-:Y:S01]  /*43e00*/  ULDC UR4, c[0x0][0x228] ;  /* 0x00008a0000047ab9 */ /* 0x000fe20000000800 */
[----:B------:R-:W-:Y:S01]  /*43e10*/  ISETP.LT.AND P5, PT, R19, UR6, !P0 ;  /* 0x0000000613007c0c */ /* 0x000fe2000c7a1270 */
[----:B------:R-:W-:Y:S01]  /*43e20*/  ULDC UR6, c[0x0][0x228] ;  /* 0x00008a0000067ab9 */ /* 0x000fe20000000800 */
[----:B------:R-:W-:Y:S01]  /*43e30*/  ISETP.LT.AND P6, PT, R37, UR4, !P0 ;  /* 0x0000000425007c0c */ /* 0x000fe2000c7c1270 */
[----:B------:R-:W-:-:S05]  /*43e40*/  ULDC UR4, c[0x0][0x228] ;  /* 0x00008a0000047ab9 */ /* 0x000fca0000000800 */
[----:B---3--:R0:W-:Y:S01]  /*43e50*/  @P4 STG.E.U8 desc[UR20][R20.64], R61 ;  /* 0x0000003d14004986 */ /* 0x0081e2000c101114 */
[----:B------:R-:W-:Y:S01]  /*43e60*/  ISETP.LT.AND P4, PT, R11, UR4, !P0 ;  /* 0x000000040b007c0c */ /* 0x000fe2000c781270 */
[----:B------:R-:W-:Y:S01]  /*43e70*/  ULDC UR4, c[0x0][0x228] ;  /* 0x00008a0000047ab9 */ /* 0x000fe20000000800 */
[C---:B------:R-:W-:Y:S02]  /*43e80*/  PRMT R3, R45.reuse, 0x7770, RZ ;  /* 0x000077702d037816 */ /* 0x040fe400000000ff */
[C---:B------:R-:W-:Y:S02]  /*43e90*/  PRMT R2, R45.reuse, 0x7771, RZ ;  /* 0x000077712d027816 */ /* 0x040fe400000000ff */
[C---:B------:R-:W-:Y:S02]  /*43ea0*/  PRMT R0, R45.reuse, 0x7772, RZ ;  /* 0x000077722d007816 */ /* 0x040fe400000000ff */
[----:B------:R-:W-:Y:S02]  /*43eb0*/  PRMT R54, R45, 0x7773, RZ ;  /* 0x000077732d367816 */ /* 0x000fe400000000ff */
[----:B------:R-:W3:Y:S04]  /*43ec0*/  LDL.LU.64 R44, [R1+0xa48] ;  /* 0x000a4800012c7983 */ /* 0x000ee80000300a00 */
[----:B0-----:R-:W3:Y:S04]  /*43ed0*/  LDL.LU R21, [R1+0x160] ;  /* 0x0001600001157983 */ /* 0x001ee80000300800 */
[----:B------:R0:W-:Y:S04]  /*43ee0*/  @P3 STG.E.U8 desc[UR20][R42.64], R56 ;  /* 0x000000382a003986 */ /* 0x0001e8000c101114 */
[----:B------:R1:W-:Y:S01]  /*43ef0*/  @P5 STG.E.U8 desc[UR20][R38.64], R55 ;  /* 0x0000003726005986 */ /* 0x0003e2000c101114 */
[----:B------:R-:W-:Y:S01]  /*43f00*/  ISETP.LT.AND P3, PT, R36, UR6, !P0 ;  /* 0x0000000624007c0c */ /* 0x000fe2000c761270 */
[----:B------:R-:W-:-:S02]  /*43f10*/  ULDC UR6, c[0x0][0x228] ;  /* 0x00008a0000067ab9 */ /* 0x000fc40000000800 */
[----:B0-----:R-:W3:Y:S04]  /*43f20*/  LDL.LU.64 R42, [R1+0xa40] ;  /* 0x000a4000012a7983 */ /* 0x001ee80000300a00 */
[----:B-1----:R-:W3:Y:S01]  /*43f30*/  LDL.LU.64 R38, [R1+0xa38] ;  /* 0x000a380001267983 */ /* 0x002ee20000300a00 */
[----:B------:R-:W-:Y:S01]  /*43f40*/  ISETP.LT.AND P5, PT, R29, UR6, !P0 ;  /* 0x000000061d007c0c */ /* 0x000fe2000c7a1270 */
[----:B------:R-:W-:Y:S02]  /*43f50*/  ULDC UR6, c[0x0][0x228] ;  /* 0x00008a0000067ab9 */ /* 0x000fe40000000800 */
[----:B--2---:R0:W-:Y:S04]  /*43f60*/  @P6 STG.E.U8 desc[UR20][R22.64], R58 ;  /* 0x0000003a16006986 */ /* 0x0041e8000c101114 */
[----:B----4-:R1:W-:Y:S01]  /*43f70*/  @P4 STG.E.U8 desc[UR20][R40.64], R59 ;  /* 0x0000003b28004986 */ /* 0x0103e2000c101114 */
[----:B------:R-:W-:Y:S01]  /*43f80*/  ISETP.LT.AND P6, PT, R25, UR4, !P0 ;  /* 0x0000000419007c0c */ /* 0x000fe2000c7c1270 */
[----:B------:R-:W-:-:S02]  /*43f90*/  ULDC UR4, c[0x0][0x228] ;  /* 0x00008a0000047ab9 */ /* 0x000fc40000000800 */
[----:B0-----:R-:W2:Y:S04]  /*43fa0*/  LDL.LU.64 R22, [R1+0xa30] ;  /* 0x000a300001167983 */ /* 0x001ea80000300a00 */
[----:B-1----:R-:W4:Y:S04]  /*43fb0*/  LDL.LU.64 R58, [R1+0x9d8] ;  /* 0x0009d800013a7983 */ /* 0x002f280000300a00 */
[----:B------:R0:W-:Y:S04]  /*43fc0*/  @P3 STG.E.U8 desc[UR20][R26.64], R60 ;  /* 0x0000003c1a003986 */ /* 0x0001e8000c101114 */
[----:B------:R1:W-:Y:S04]  /*43fd0*/  @P6 STG.E.U8 desc[UR20][R30.64], R3 ;  /* 0x000000031e006986 */ /* 0x0003e8000c101114 */
[----:B0-----:R-:W2:Y:S04]  /*43fe0*/  LDL.LU R27, [R1+0x140] ;  /* 0x00014000011b7983 */ /* 0x001ea80000300800 */
[----:B------:R-:W2:Y:S04]  /*43ff0*/  LDL.LU.64 R40, [R1+0xa28] ;  /* 0x000a280001287983 */ /* 0x000ea80000300a00 */
[----:B-1----:R-:W2:Y:S04]  /*44000*/  LDL.LU.64 R30, [R1+0xa20] ;  /* 0x000a2000011e7983 */ /* 0x002ea80000300a00 */
[----:B------:R0:W-:Y:S04]  /*44010*/  @P5 STG.E.U8 desc[UR20][R46.64], R2 ;  /* 0x000000022e005986 */ /* 0x0001e8000c101114 */
[----:B0-----:R-:W2:Y:S01]  /*44020*/  LDL.LU.64 R46, [R1+0xa18] ;  /* 0x000a1800012e7983 */ /* 0x001ea20000300a00 */
[----:B------:R-:W-:Y:S01]  /*44030*/  ISETP.LT.AND P4, PT, R24, UR4, !P0 ;  /* 0x0000000418007c0c */ /* 0x000fe2000c781270 */
[----:B------:R-:W-:-:S02]  /*44040*/  ULDC UR4, c[0x0][0x228] ;  /* 0x00008a0000047ab9 */ /* 0x000fc40000000800 */
[----:B------:R-:W-:Y:S01]  /*44050*/  ISETP.LT.AND P0, PT, R28, UR4, !P0 ;  /* 0x000000041c007c0c */ /* 0x000fe2000c701270 */
[----:B------:R-:W-:Y:S01]  /*44060*/  ULDC UR4, c[0x0][0x228] ;  /* 0x00008a0000047ab9 */ /* 0x000fe20000000800 */
[----:B------:R-:W-:Y:S01]  /*44070*/  ISETP.LT.AND P3, PT, R19, UR6, !P2 ;  /* 0x0000000613007c0c */ /* 0x000fe2000d761270 */
[----:B------:R-:W-:Y:S01]  /*44080*/  ULDC UR6, c[0x0][0x228] ;  /* 0x00008a0000067ab9 */ /* 0x000fe20000000800 */
[----:B------:R-:W-:Y:S01]  /*44090*/  ISETP.LT.AND P6, PT, R37, UR4, !P2 ;  /* 0x0000000425007c0c */ /* 0x000fe2000d7c1270 */
[----:B------:R-:W-:Y:S01]  /*440a0*/  ULDC UR4, c[0x0][0x228] ;  /* 0x00008a0000047ab9 */ /* 0x000fe20000000800 */
[----:B---3--:R-:W-:-:S04]  /*440b0*/  PRMT R2, R21, 0x7770, RZ ;  /* 0x0000777015027816 */ /* 0x008fc800000000ff */
[----:B------:R0:W-:Y:S01]  /*440c0*/  @P4 STG.E.U8 desc[UR20][R44.64], R0 ;  /* 0x000000002c004986 */ /* 0x0001e2000c101114 */
[----:B------:R-:W-:Y:S01]  /*440d0*/  ISETP.LT.AND P4, PT, R11, UR4, !P2 ;  /* 0x000000040b007c0c */ /* 0x000fe2000d781270 */
[----:B------:R-:W-:Y:S01]  /*440e0*/  ULDC UR4, c[0x0][0x228] ;  /* 0x00008a0000047ab9 */ /* 0x000fe20000000800 */
[----:B0-----:R-:W-:Y:S01]  /*440f0*/  PRMT R0, R21, 0x7771, RZ ;  /* 0x0000777115007816 */ /* 0x001fe200000000ff */
[----:B------:R-:W3:Y:S01]  /*44100*/  LDL.LU.64 R44, [R1+0xa10] ;  /* 0x000a1000012c7983 */ /* 0x000ee20000300a00 */
[----:B------:R-:W-:Y:S01]  /*44110*/  ISETP.LT.AND P5, PT, R36, UR4, !P2 ;  /* 0x0000000424007c0c */ /* 0x000fe2000d7a1270 */
[----:B------:R-:W-:Y:S02]  /*44120*/  ULDC UR4, c[0x0][0x22c] ;  /* 0x00008b0000047ab9 */ /* 0x000fe40000000800 */
[----:B----4-:R-:W-:Y:S04]  /*44130*/  @P0 STG.E.U8 desc[UR20][R58.64], R54 ;  /* 0x000000363a000986 */ /* 0x010fe8000c101114 */
[----:B------:R-:W-:Y:S04]  /*44140*/  @P3 STG.E.U8 desc[UR20][R42.64], R2 ;  /* 0x000000022a003986 */ /* 0x000fe8000c101114 */
[----:B------:R0:W-:Y:S01]  /*44150*/  @P6 STG.E.U8 desc[UR20][R38.64], R0 ;  /* 0x0000000026006986 */ /* 0x0001e2000c101114 */
[----:B------:R-:W-:Y:S01]  /*44160*/  ISETP.LT.AND P3, PT, R25, UR6, !P2 ;  /* 0x0000000619007c0c */ /* 0x000fe2000d761270 */
[----:B------:R-:W-:Y:S01]  /*44170*/  ULDC UR6, c[0x0][0x228] ;  /* 0x00008a0000067ab9 */ /* 0x000fe20000000800 */
[----:B0-----:R-:W-:-:S05]  /*44180*/  PRMT R0, R21, 0x7772, RZ ;  /* 0x0000777215007816 */ /* 0x001fca00000000ff */
[----:B--2---:R0:W-:Y:S01]  /*44190*/  @P4 STG.E.U8 desc[UR20][R22.64], R0 ;  /* 0x0000000016004986 */ /* 0x0041e2000c101114 */
[----:B------:R-:W-:Y:S01]  /*441a0*/  PRMT R2, R21, 0x7773, RZ ;  /* 0x0000777315027816 */ /* 0x000fe200000000ff */
[----:B0-----:R-:W-:Y:S02]  /*441b0*/  VIADD R0, R18, 0x9 ;  /* 0x0000000912007836 */ /* 0x001fe40000000000 */
[----:B------:R-:W2:Y:S03]  /*441c0*/  LDL.LU.64 R22, [R1+0x9c0] ;  /* 0x0009c00001167983 */ /* 0x000ea60000300a00 */
[----:B------:R-:W-:Y:S01]  /*441d0*/  ISETP.GE.AND P0, PT, R0, UR4, PT ;  /* 0x0000000400007c0c */ /* 0x000fe2000bf06270 */
[----:B------:R-:W4:Y:S01]  /*441e0*/  LDL.LU R20, [R1+0x40] ;  /* 0x0000400001147983 */ /* 0x000f220000300800 */
[----:B------:R-:W-:Y:S01]  /*441f0*/  PRMT R0, R27, 0x7770, RZ ;  /* 0x000077701b007816 */ /* 0x000fe200000000ff */
[----:B------:R-:W-:-:S02]  /*44200*/  ULDC UR4, c[0x0][0x228] ;  /* 0x00008a0000047ab9 */ /* 0x000fc40000000800 */
[----:B------:R-:W-:Y:S01]  /*44210*/  @P5 STG.E.U8 desc[UR20][R40.64], R2 ;  /* 0x0000000228005986 */ /* 0x000fe2000c101114 */
[----:B------:R-:W-:Y:S01]  /*44220*/  ISETP.LT.AND P6, PT, R29, UR6, !P2 ;  /* 0x000000061d007c0c */ /* 0x000fe2000d7c1270 */
[----:B------:R-:W-:Y:S02]  /*44230*/  ULDC UR6, c[0x0][0x228] ;  /* 0x00008a0000067ab9 */ /* 0x000fe40000000800 */
[----:B------:R0:W-:Y:S04]  /*44240*/  @P3 STG.E.U8 desc[UR20][R30.64], R0 ;  /* 0x000000001e003986 */ /* 0x0001e8000c101114 */
[----:B0-----:R-:W4:Y:S01]  /*44250*/  LDL.LU.64 R30, [R1+0x9b8] ;  /* 0x0009b800011e7983 */ /* 0x001f220000300a00 */
[----:B------:R-:W-:-:S03]  /*44260*/  PRMT R2, R27, 0x7771, RZ ;  /* 0x000077711b027816 */ /* 0x000fc600000000ff */
[----:B------:R-:W4:Y:S04]  /*44270*/  LDL.LU.64 R58, [R1+0x9b0] ;  /* 0x0009b000013a7983 */ /* 0x000f280000300a00 */
[----:B------:R-:W4:Y:S04]  /*44280*/  LDL.LU.64 R38, [R1+0x9a0] ;  /* 0x0009a00001267983 */ /* 0x000f280000300a00 */
[----:B------:R0:W-:Y:S04]  /*44290*/  @P6 STG.E.U8 desc[UR20][R46.64], R2 ;  /* 0x000000022e006986 */ /* 0x0001e8000c101114 */
[----:B0-----:R-:W4:Y:S04]  /*442a0*/  LDL.LU.64 R46, [R1+0x980] ;  /* 0x00098000012e7983 */ /* 0x001f280000300a00 */
[----:B------:R-:W4:Y:S04]  /*442b0*/  LDL.LU R21, [R1+0x130] ;  /* 0x0001300001157983 */ /* 0x000f280000300800 */
[----:B------:R-:W4:Y:S04]  /*442c0*/  LDL.LU.64 R42, [R1+0x978] ;  /* 0x00097800012a7983 */ /* 0x000f280000300a00 */
[----:B------:R-:W4:Y:S01]  /*442d0*/  LDL.LU.64 R40, [R1+0x970] ;  /* 0x0009700001287983 */ /* 0x000f220000300a00 */
[----:B------:R-:W-:Y:S01]  /*442e0*/  ISETP.LT.AND P4, PT, R24, UR6, !P2 ;  /* 0x0000000618007c0c */ /* 0x000fe2000d781270 */
[----:B------:R-:W-:Y:S01]  /*442f0*/  ULDC UR6, c[0x0][0x228] ;  /* 0x00008a0000067ab9 */ /* 0x000fe20000000800 */
[----:B------:R-:W-:Y:S01]  /*44300*/  ISETP.LT.AND P3, PT, R28, UR4, !P2 ;  /* 0x000000041c007c0c */ /* 0x000fe2000d761270 */
[----:B------:R-:W-:Y:S01]  /*44310*/  ULDC UR4, c[0x0][0x228] ;  /* 0x00008a0000047ab9 */ /* 0x000fe20000000800 */
[----:B------:R-:W-:-:S02]  /*44320*/  PRMT R0, R27, 0x7772, RZ ;  /* 0x000077721b007816 */ /* 0x000fc400000000ff */
[----:B------:R-:W-:Y:S01]  /*44330*/  ISETP.LT.AND P6, PT, R19, UR4, !P0 ;  /* 0x0000000413007c0c */ /* 0x000fe2000c7c1270 */
[----:B------:R-:W-:Y:S01]  /*44340*/  VIADD R2, R18, 0xa ;  /* 0x0000000a12027836 */ /* 0x000fe20000000000 */
[----:B------:R-:W-:Y:S01]  /*44350*/  ISETP.LT.AND P5, PT, R37, UR6, !P0 ;  /* 0x0000000625007c0c */ /* 0x000fe2000c7a1270 */
[----:B------:R-:W-:Y:S01]  /*44360*/  ULDC UR4, c[0x0][0x22c] ;  /* 0x00008b0000047ab9 */ /* 0x000fe20000000800 */
[----:B------:R-:W-:-:S03]  /*44370*/  ULDC UR6, c[0x0][0x228] ;  /* 0x00008a0000067ab9 */ /* 0x000fc60000000800 */
[----:B---3--:R0:W-:Y:S01]  /*44380*/  @P4 STG.E.U8 desc[UR20][R44.64], R0 ;  /* 0x000000002c004986 */ /* 0x0081e2000c101114 */
[----:B------:R-:W-:Y:S01]  /*44390*/  ISETP.LT.AND P4, PT, R11, UR8, !P0 ;  /* 0x000000080b007c0c */ /* 0x000fe2000c781270 */
[----:B------:R-:W-:Y:S01]  /*443a0*/  ULDC UR8, c[0x0][0x228] ;  /* 0x00008a0000087ab9 */ /* 0x000fe20000000800 */
[----:B0-----:R-:W-:Y:S01]  /*443b0*/  PRMT R0, R27, 0x7773, RZ ;  /* 0x000077731b007816 */ /* 0x001fe200000000ff */
[----:B------:R-:W3:Y:S04]  /*443c0*/  LDL.LU.64 R44, [R1+0x968] ;  /* 0x00096800012c7983 */ /* 0x000ee80000300a00 */
[----:B------:R-:W3:Y:S01]  /*443d0*/  LDL.LU.64 R26, [R1+0x950] ;  /* 0x00095000011a7983 */ /* 0x000ee20000300a00 */
[----:B------:R-:W-:Y:S01]  /*443e0*/  ISETP.GE.AND P2, PT, R2, UR4, PT ;  /* 0x0000000402007c0c */ /* 0x000fe2000bf46270 */
[----:B------:R-:W-:-:S02]  /*443f0*/  ULDC UR4, c[0x0][0x228] ;  /* 0x00008a0000047ab9 */ /* 0x000fc40000000800 */
[----:B--2---:R0:W-:Y:S01]  /*44400*/  @P3 STG.E.U8 desc[UR20][R22.64], R0 ;  /* 0x0000000016003986 */ /* 0x0041e2000c101114 */
[----:B----4-:R-:W-:-:S03]  /*44410*/  PRMT R3, R20, 0x7770, RZ ;  /* 0x0000777014037816 */ /* 0x010fc600000000ff */
[----:B0-----:R-:W2:Y:S01]  /*44420*/  LDL.LU R23, [R1+0x164] ;  /* 0x0001640001177983 */ /* 0x001ea20000300800 */
[----:B------:R-:W-:Y:S01]  /*44430*/  ISETP.LT.AND P3, PT, R36, UR4, !P0 ;  /* 0x0000000424007c0c */ /* 0x000fe2000c761270 */
[----:B------:R-:W-:Y:S01]  /*44440*/  ULDC UR4, c[0x0][0x228] ;  /* 0x00008a0000047ab9 */ /* 0x000fe20000000800 */
[C---:B------:R-:W-:Y:S02]  /*44450*/  PRMT R2, R20.reuse, 0x7771, RZ ;  /* 0x0000777114027816 */ /* 0x040fe400000000ff */
[----:B------:R-:W-:Y:S01]  /*44460*/  PRMT R0, R20, 0x7772, RZ ;  /* 0x0000777214007816 */ /* 0x000fe200000000ff */
[----:B------:R0:W-:Y:S01]  /*44470*/  @P6 STG.E.U8 desc[UR20][R30.64], R3 ;  /* 0x000000031e006986 */ /* 0x0001e2000c101114 */
[----:B------:R-:W-:Y:S01]  /*44480*/  ISETP.LT.AND P6, PT, R25, UR4, !P0 ;  /* 0x0000000419007c0c */ /* 0x000fe2000c7c1270 */
[----:B------:R-:W-:Y:S02]  /*44490*/  ULDC UR4, c[0x0][0x228] ;  /* 0x00008a0000047ab9 */ /* 0x000fe40000000800 */
[----:B------:R-:W-:Y:S04]  /*444a0*/  @P5 STG.E.U8 desc[UR20][R58.64], R2 ;  /* 0x000000023a005986 */ /* 0x000fe8000c101114 */
[----:B0-----:R-:W4:Y:S01]  /*444b0*/  LDL.LU.64 R30, [R1+0x948] ;  /* 0x00094800011e7983 */ /* 0x001f220000300a00 */
[----:B------:R-:W-:Y:S01]  /*444c0*/  ISETP.LT.AND P5, PT, R29, UR6, !P0 ;  /* 0x000000061d007c0c */ /* 0x000fe2000c7a1270 */
[----:B------:R-:W-:-:S02]  /*444d0*/  ULDC UR6, c[0x0][0x228] ;  /* 0x00008a0000067ab9 */ /* 0x000fc40000000800 */
[----:B------:R0:W-:Y:S02]  /*444e0*/  @P4 STG.E.U8 desc[UR20][R38.64], R0 ;  /* 0x0000000026004986 */ /* 0x0001e4000c101114 */
[----:B0-----:R-:W-:Y:S02]  /*444f0*/  PRMT R0, R20, 0x7773, RZ ;  /* 0x0000777314007816 */ /* 0x001fe400000000ff */
[----:B------:R-:W-:-:S03]  /*44500*/  PRMT R2, R21, 0x7771, RZ ;  /* 0x0000777115027816 */ /* 0x000fc600000000ff */
[----:B------:R0:W-:Y:S02]  /*44510*/  @P3 STG.E.U8 desc[UR20][R46.64], R0 ;  /* 0x000000002e003986 */ /* 0x0001e4000c101114 */
[C---:B0-----:R-:W-:Y:S02]  /*44520*/  PRMT R0, R21.reuse, 0x7770, RZ ;  /* 0x0000777015007816 */ /* 0x041fe400000000ff */
[----:B------:R-:W4:Y:S04]  /*44530*/  LDL.LU.64 R46, [R1+0x940] ;  /* 0x00094000012e7983 */ /* 0x000f280000300a00 */
[----:B------:R0:W-:Y:S04]  /*44540*/  @P6 STG.E.U8 desc[UR20][R42.64], R0 ;  /* 0x000000002a006986 */ /* 0x0001e8000c101114 */
[----:B------:R1:W-:Y:S04]  /*44550*/  @P5 STG.E.U8 desc[UR20][R40.64], R2 ;  /* 0x0000000228005986 */ /* 0x0003e8000c101114 */
[----:B------:R-:W4:Y:S01]  /*44560*/  LDL.LU R39, [R1+0x144] ;  /* 0x0001440001277983 */ /* 0x000f220000300800 */
[----:B0-----:R-:W-:-:S02]  /*44570*/  PRMT R0, R21, 0x7772, RZ ;  /* 0x0000777215007816 */ /* 0x001fc400000000ff */
[----:B-1----:R-:W-:Y:S02]  /*44580*/  PRMT R2, R21, 0x7773, RZ ;  /* 0x0000777315027816 */ /* 0x002fe400000000ff */
[----:B------:R-:W4:Y:S01]  /*44590*/  LDL.LU.64 R20, [R1+0x938] ;  /* 0x0009380001147983 */ /* 0x000f220000300a00 */
[----:B------:R-:W-:Y:S01]  /*445a0*/  ISETP.LT.AND P4, PT, R24, UR4, !P0 ;  /* 0x0000000418007c0c */ /* 0x000fe2000c781270 */
[----:B------:R-:W-:Y:S02]  /*445b0*/  ULDC UR4, c[0x0][0x228] ;  /* 0x00008a0000047ab9 */ /* 0x000fe40000000800 */
[----:B------:R-:W-:Y:S01]  /*445c0*/  ISETP.LT.AND P3, PT, R28, UR4, !P0 ;  /* 0x000000041c007c0c */ /* 0x000fe2000c761270 */
[----:B------:R-:W4:Y:S01]  /*445d0*/  LDL.LU.64 R58, [R1+0x930] ;  /* 0x00093000013a7983 */ /* 0x000f220000300a00 */
[----:B------:R-:W-:Y:S01]  /*445e0*/  ISETP.LT.AND P0, PT, R19, UR6, !P2 ;  /* 0x0000000613007c0c */ /* 0x000fe2000d701270 */
[----:B------:R-:W-:Y:S01]  /*445f0*/  ULDC UR4, c[0x0][0x228] ;  /* 0x00008a0000047ab9 */ /* 0x000fe20000000800 */
[----:B------:R-:W-:Y:S01]  /*44600*/  ULDC UR6, c[0x0][0x228] ;  /* 0x00008a0000067ab9 */ /* 0x000fe20000000800 */
[----:B------:R-:W4:Y:S05]  /*44610*/  LDL.LU.64 R42, [R1+0x928] ;  /* 0x00092800012a7983 */ /* 0x000f2a0000300a00 */
[----:B---3--:R0:W-:Y:S04]  /*44620*/  @P4 STG.E.U8 desc[UR20][R44.64], R0 ;  /* 0x000000002c004986 */ /* 0x0081e8000c101114 */
[----:B------:R1:W-:Y:S04]  /*44630*/  @P3 STG.E.U8 desc[UR20][R26.64], R2 ;  /* 0x000000021a003986 */ /* 0x0003e8000c101114 */
[----:B0-----:R-:W3:Y:S04]  /*44640*/  LDL.LU.64 R44, [R1+0x920] ;  /* 0x00092000012c7983 */ /* 0x001ee80000300a00 */
[----:B-1----:R-:W3:Y:S01]  /*44650*/  LDL.LU.64 R26, [R1+0x918] ;  /* 0x00091800011a7983 */ /* 0x002ee20000300a00 */
[----:B------:R-:W-:Y:S01]  /*44660*/  ISETP.LT.AND P3, PT, R37, UR4, !P2 ;  /* 0x0000000425007c0c */ /* 0x000fe2000d761270 */
[----:B------:R-:W-:-:S02]  /*44670*/  ULDC UR4, c[0x0][0x228] ;  /* 0x00008a0000047ab9 */ /* 0x000fc40000000800 */
[----:B------:R-:W-:Y:S01]  /*44680*/  ISETP.LT.AND P4, PT, R11, UR4, !P2 ;  /* 0x000000040b007c0c */ /* 0x000fe2000d781270 */
[----:B------:R-:W-:Y:S01]  /*44690*/  ULDC UR4, c[0x0][0x22c] ;  /* 0x00008b0000047ab9 */ /* 0x000fe20000000800 */
[C---:B--2---:R-:W-:Y:S02]  /*446a0*/  PRMT R0, R23.reuse, 0x7770, RZ ;  /* 0x0000777017007816 */ /* 0x044fe400000000ff */
[C---:B------:R-:W-:Y:S02]  /*446b0*/  PRMT R2, R23.reuse, 0x7771, RZ ;  /* 0x0000777117027816 */ /* 0x040fe400000000ff */
[----:B------:R-:W-:Y:S01]  /*446c0*/  PRMT R3, R23, 0x7772, RZ ;  /* 0x0000777217037816 */ /* 0x000fe200000000ff */
[----:B----4-:R0:W-:Y:S04]  /*446d0*/  @P0 STG.E.U8 desc[UR20][R30.64], R0 ;  /* 0x000000001e000986 */ /* 0x0101e8000c101114 */
[----:B0-----:R-:W2:Y:S04]  /*446e0*/  LDL.LU.64 R30, [R1+0x910] ;  /* 0x00091000011e7983 */ /* 0x001ea80000300a00 */
[----:B------:R-:W4:Y:S04]  /*446f0*/  LDL.LU R22, [R1+0x44] ;  /* 0x0000440001167983 */ /* 0x000f280000300800 */
[----:B------:R-:W4:Y:S04]  /*44700*/  LDL.LU.64 R40, [R1+0x908] ;  /* 0x0009080001287983 */ /* 0x000f280000300a00 */
[----:B------:R0:W-:Y:S04]  /*44710*/  @P3 STG.E.U8 desc[UR20][R46.64], R2 ;  /* 0x000000022e003986 */ /* 0x0001e8000c101114 */
[----:B0-----:R-:W4:Y:S04]  /*44720*/  LDL.LU.64 R46, [R1+0x900] ;  /* 0x00090000012e7983 */ /* 0x001f280000300a00 */
[----:B------:R0:W-:Y:S04]  /*44730*/  @P4 STG.E.U8 desc[UR20][R20.64], R3 ;  /* 0x0000000314004986 */ /* 0x0001e8000c101114 */
[----:B0-----:R-:W4:Y:S01]  /*44740*/  LDL.LU.64 R20, [R1+0x8f8] ;  /* 0x0008f80001147983 */ /* 0x001f220000300a00 */
[----:B------:R-:W-:Y:S01]  /*44750*/  VIADD R0, R18, 0xb ;  /* 0x0000000b12007836 */ /* 0x000fe20000000000 */
[----:B------:R-:W-:Y:S01]  /*44760*/  ISETP.LT.AND P5, PT, R36, UR6, !P2 ;  /* 0x0000000624007c0c */ /* 0x000fe2000d7a1270 */
[----:B------:R-:W-:Y:S01]  /*44770*/  ULDC UR6, c[0x0][0x228] ;  /* 0x00008a0000067ab9 */ /* 0x000fe20000000800 */
[----:B------:R-:W-:Y:S01]  /*44780*/  ISETP.LT.AND P6, PT, R25, UR8, !P2 ;  /* 0x0000000819007c0c */ /* 0x000fe2000d7c1270 */
[----:B------:R-:W-:Y:S01]  /*44790*/  ULDC UR8, c[0x0][0x228] ;  /* 0x00008a0000087ab9 */ /* 0x000fe20000000800 */
[----:B------:R-:W-:Y:S01]  /*447a0*/  ISETP.GE.AND P0, PT, R0, UR4, PT ;  /* 0x0000000400007c0c */ /* 0x000fe2000bf06270 */
[----:B------:R-:W-:Y:S01]  /*447b0*/  ULDC UR4, c[0x0][0x228] ;  /* 0x00008a0000047ab9 */ /* 0x000fe20000000800 */
[----:B------:R-:W-:-:S02]  /*447c0*/  PRMT R2, R23, 0x7773, RZ ;  /* 0x0000777317027816 */ /* 0x000fc400000000ff */
[----:B------:R-:W-:Y:S01]  /*447d0*/  ISETP.LT.AND P3, PT, R29, UR4, !P2 ;  /* 0x000000041d007c0c */ /* 0x000fe2000d761270 */
[----:B------:R-:W-:Y:S01]  /*447e0*/  ULDC UR4, c[0x0][0x228] ;  /* 0x00008a0000047ab9 */ /* 0x000fe20000000800 */
[C---:B------:R-:W-:Y:S02]  /*447f0*/  PRMT R0, R39.reuse, 0x7770, RZ ;  /* 0x0000777027007816 */ /* 0x040fe400000000ff */
[----:B------:R-:W-:Y:S01]  /*44800*/  ISETP.LT.AND P4, PT, R24, UR4, !P2 ;  /* 0x0000000418007c0c */ /* 0x000fe2000d781270 */
[----:B------:R-:W-:Y:S01]  /*44810*/  @P5 STG.E.U8 desc[UR20][R58.64], R2 ;  /* 0x000000023a005986 */ /* 0x000fe2000c101114 */
[----:B------:R-:W-:Y:S01]  /*44820*/  ISETP.LT.AND P2, PT, R28, UR6, !P2 ;  /* 0x000000061c007c0c */ /* 0x000fe2000d741270 */
[----:B------:R-:W-:Y:S01]  /*44830*/  ULDC UR4, c[0x0][0x228] ;  /* 0x00008a0000047ab9 */ /* 0x000fe20000000800 */
[----:B------:R-:W-:Y:S01]  /*44840*/  ULDC UR6, c[0x0][0x228] ;  /* 0x00008a0000067ab9 */ /* 0x000fe20000000800 */
[----:B------:R0:W-:Y:S02]  /*44850*/  @P6 STG.E.U8 desc[UR20][R42.64], R0 ;  /* 0x000000002a006986 */ /* 0x0001e4000c101114 */
[----:B0-----:R-:W-:-:S02]  /*44860*/  PRMT R0, R39, 0x7771, RZ ;  /* 0x0000777127007816 */ /* 0x001fc400000000ff */
[----:B------:R-:W-:-:S03]  /*44870*/  PRMT R2, R39, 0x7773, RZ ;  /* 0x0000777327027816 */ /* 0x000fc600000000ff */
[----:B---3--:R0:W-:Y:S01]  /*44880*/  @P3 STG.E.U8 desc[UR20][R44.64], R0 ;  /* 0x000000002c003986 */ /* 0x0081e2000c101114 */
[----:B------:R-:W-:Y:S01]  /*44890*/  ISETP.LT.AND P5, PT, R19, UR4, !P0 ;  /* 0x0000000413007c0c */ /* 0x000fe2000c7a1270 */
[----:B------:R-:W-:Y:S02]  /*448a0*/  ULDC UR4, c[0x0][0x228] ;  /* 0x00008a0000047ab9 */ /* 0x000fe40000000800 */
[----:B0-----:R-:W3:Y:S01]  /*448b0*/  LDL.LU.64 R44, [R1+0x8f0] ;  /* 0x0008f000012c7983 */ /* 0x001ee20000300a00 */
[----:B------:R-:W-:-:S03]  /*448c0*/  PRMT R0, R39, 0x7772, RZ ;  /* 0x0000777227007816 */ /* 0x000fc600000000ff */
[----:B------:R-:W3:Y:S04]  /*448d0*/  LDL.LU R23, [R1+0x134] ;  /* 0x0001340001177983 */ /* 0x000ee80000300800 */
[----:B------:R-:W-:Y:S01]  /*448e0*/  @P4 STG.E.U8 desc[UR20][R26.64], R0 ;  /* 0x000000001a004986 */ /* 0x000fe2000c101114 */
[----:B------:R-:W-:Y:S01]  /*448f0*/  ISETP.LT.AND P6, PT, R37, UR4, !P0 ;  /* 0x0000000425007c0c */ /* 0x000fe2000c7c1270 */
[----:B------:R-:W-:Y:S01]  /*44900*/  ULDC UR4, c[0x0][0x228] ;  /* 0x00008a0000047ab9 */ /* 0x000fe20000000800 */
[----:B------:R-:W-:Y:S01]  /*44910*/  ISETP.LT.AND P3, PT, R11, UR6, !P0 ;  /* 0x000000060b007c0c */ /* 0x000fe2000c761270 */
[----:B------:R-:W-:Y:S01]  /*44920*/  ULDC UR6, c[0x0][0x228] ;  /* 0x00008a0000067ab9 */ /* 0x000fe20000000800 */
[----:B--2---:R0:W-:Y:S04]  /*44930*/  @P2 STG.E.U8 desc[UR20][R30.64], R2 ;  /* 0x000000021e002986 */ /* 0x0041e8000c101114 */
[----:B0-----:R-:W2:Y:S01]  /*44940*/  LDL.LU.64 R30, [R1+0x8c0] ;  /* 0x0008c000011e7983 */ /* 0x001ea20000300a00 */
[----:B----4-:R-:W-:-:S02]  /*44950*/  PRMT R0, R22, 0x7770, RZ ;  /* 0x0000777016007816 */ /* 0x010fc400000000ff */
[C---:B------:R-:W-:Y:S01]  /*44960*/  PRMT R2, R22.reuse, 0x7771, RZ ;  /* 0x0000777116027816 */ /* 0x040fe200000000ff */
[----:B------:R-:W4:Y:S04]  /*44970*/  LDL.LU.64 R42, [R1+0x8b8] ;  /* 0x0008b800012a7983 */ /* 0x000f280000300a00 */
[----:B------:R0:W-:Y:S04]  /*44980*/  @P5 STG.E.U8 desc[UR20][R40.64], R0 ;  /* 0x0000000028005986 */ /* 0x0001e8000c101114 */
[----:B------:R-:W4:Y:S01]  /*44990*/  LDL.LU.64 R26, [R1+0x8b0] ;  /* 0x0008b000011a7983 */ /* 0x000f220000300a00 */
[----:B0-----:R-:W-:-:S03]  /*449a0*/  PRMT R0, R22, 0x7772, RZ ;  /* 0x0000777216007816 */ /* 0x001fc600000000ff */
[----:B------:R-:W-:Y:S04]  /*449b0*/  @P6 STG.E.U8 desc[UR20][R46.64], R2 ;  /* 0x000000022e006986 */ /* 0x000fe8000c101114 */
[----:B------:R0:W-:Y:S04]  /*449c0*/  @P3 STG.E.U8 desc[UR20][R20.64], R0 ;  /* 0x0000000014003986 */ /* 0x0001e8000c101114 */
[----:B0-----:R-:W4:Y:S01]  /*449d0*/  LDL.LU.64 R20, [R1+0x8a8] ;  /* 0x0008a80001147983 */ /* 0x001f220000300a00 */
[----:B------:R-:W-:Y:S01]  /*449e0*/  ISETP.LT.AND P6, PT, R36, UR4, !P0 ;  /* 0x0000000424007c0c */ /* 0x000fe2000c7c1270 */
[----:B------:R-:W-:-:S02]  /*449f0*/  ULDC UR4, c[0x0][0x228] ;  /* 0x00008a0000047ab9 */ /* 0x000fc40000000800 */
[----:B------:R-:W4:Y:S04]  /*44a00*/  LDL.LU R41, [R1+0x168] ;  /* 0x0001680001297983 */ /* 0x000f280000300800 */
[----:B------:R-:W4:Y:S01]  /*44a10*/  LDL.LU.64 R38, [R1+0x8a0] ;  /* 0x0008a00001267983 */ /* 0x000f220000300a00 */
[----:B------:R-:W-:Y:S01]  /*44a20*/  ISETP.LT.AND P3, PT, R25, UR4, !P0 ;  /* 0x0000000419007c0c */ /* 0x000fe2000c761270 */
[----:B------:R-:W-:Y:S01]  /*44a30*/  VIADD R2, R18, 0xc ;  /* 0x0000000c12027836 */ /* 0x000fe20000000000 */
[----:B------:R-:W-:Y:S01]  /*44a40*/  PRMT R0, R22, 0x7773, RZ ;  /* 0x0000777316007816 */ /* 0x000fe200000000ff */
[----:B------:R-:W4:Y:S01]  /*44a50*/  LDL.LU.64 R46, [R1+0x898] ;  /* 0x00089800012e7983 */ /* 0x000f220000300a00 */
[----:B------:R-:W-:Y:S01]  /*44a60*/  ISETP.LT.AND P4, PT, R29, UR6, !P0 ;  /* 0x000000061d007c0c */ /* 0x000fe2000c781270 */
[----:B------:R-:W-:Y:S01]  /*44a70*/  ULDC UR4, c[0x0][0x22c] ;  /* 0x00008b0000047ab9 */ /* 0x000fe20000000800 */
[----:B------:R-:W-:Y:S01]  /*44a80*/  ISETP.LT.AND P5, PT, R24, UR8, !P0 ;  /* 0x0000000818007c0c */ /* 0x000fe2000c7a1270 */
[----:B------:R-:W-:Y:S01]  /*44a90*/  ULDC UR6, c[0x0][0x228] ;  /* 0x00008a0000067ab9 */ /* 0x000fe20000000800 */
[----:B------:R-:W-:Y:S01]  /*44aa0*/  ISETP.GE.AND P2, PT, R2, UR4, PT ;  /* 0x0000000402007c0c */ /* 0x000fe2000bf46270 */
[----:B------:R-:W-:Y:S01]  /*44ab0*/  ULDC UR4, c[0x0][0x228] ;  /* 0x00008a0000047ab9 */ /* 0x000fe20000000800 */
[----:B------:R-:W-:Y:S01]  /*44ac0*/  ULDC UR8, c[0x0][0x228] ;  /* 0x00008a0000087ab9 */ /* 0x000fe20000000800 */
[----:B---3--:R0:W-:Y:S01]  /*44ad0*/  @P6 STG.E.U8 desc[UR20][R44.64], R0 ;  /* 0x000000002c006986 */ /* 0x0081e2000c101114 */
[----:B------:R-:W-:-:S03]  /*44ae0*/  PRMT R3, R23, 0x7770, RZ ;  /* 0x0000777017037816 */ /* 0x000fc600000000ff */
[----:B0-----:R-:W3:Y:S01]  /*44af0*/  LDL.LU.64 R44, [R1+0x890] ;  /* 0x00089000012c7983 */ /* 0x001ee20000300a00 */
[----:B------:R-:W-:Y:S01]  /*44b00*/  ISETP.LT.AND P0, PT, R28, UR4, !P0 ;  /* 0x000000041c007c0c */ /* 0x000fe2000c701270 */
[----:B------:R-:W-:Y:S01]  /*44b10*/  ULDC UR4, c[0x0][0x228] ;  /* 0x00008a0000047ab9 */ /* 0x000fe20000000800 */
[C---:B------:R-:W-:Y:S02]  /*44b20*/  PRMT R2, R23.reuse, 0x7771, RZ ;  /* 0x0000777117027816 */ /* 0x040fe400000000ff */
[C---:B------:R-:W-:Y:S01]  /*44b30*/  PRMT R0, R23.reuse, 0x7772, RZ ;  /* 0x0000777217007816 */ /* 0x040fe200000000ff */
[----:B--2---:R0:W-:Y:S04]  /*44b40*/  @P3 STG.E.U8 desc[UR20][R30.64], R3 ;  /* 0x000000031e003986 */ /* 0x0041e8000c101114 */
[----:B0-----:R-:W2:Y:S04]  /*44b50*/  LDL.LU.64 R30, [R1+0x888] ;  /* 0x00088800011e7983 */ /* 0x001ea80000300a00 */
[----:B------:R-:W2:Y:S04]  /*44b60*/  LDL.LU R22, [R1+0x148] ;  /* 0x0001480001167983 */ /* 0x000ea80000300800 */
[----:B----4-:R-:W-:Y:S04]  /*44b70*/  @P4 STG.E.U8 desc[UR20][R42.64], R2 ;  /* 0x000000022a004986 */ /* 0x010fe8000c101114 */
[----:B------:R0:W-:Y:S02]  /*44b80*/  @P5 STG.E.U8 desc[UR20][R26.64], R0 ;  /* 0x000000001a005986 */ /* 0x0001e4000c101114 */
[----:B0-----:R-:W-:-:S02]  /*44b90*/  PRMT R0, R23, 0x7773, RZ ;  /* 0x0000777317007816 */ /* 0x001fc400000000ff */
[----:B------:R-:W4:Y:S04]  /*44ba0*/  LDL.LU.64 R26, [R1+0x878] ;  /* 0x00087800011a7983 */ /* 0x000f280000300a00 */
[----:B------:R0:W-:Y:S04]  /*44bb0*/  @P0 STG.E.U8 desc[UR20][R20.64], R0 ;  /* 0x0000000014000986 */ /* 0x0001e8000c101114 */
[----:B0-----:R-:W4:Y:S01]  /*44bc0*/  LDL.LU.64 R20, [R1+0x870] ;  /* 0x0008700001147983 */ /* 0x001f220000300a00 */
[----:B------:R-:W-:Y:S02]  /*44bd0*/  ISETP.LT.AND P5, PT, R19, UR4, !P2 ;  /* 0x0000000413007c0c */ /* 0x000fe4000d7a1270 */
[----:B------:R-:W-:Y:S01]  /*44be0*/  ISETP.LT.AND P6, PT, R37, UR6, !P2 ;  /* 0x0000000625007c0c */ /* 0x000fe2000d7c1270 */
[----:B------:R-:W-:Y:S01]  /*44bf0*/  ULDC UR6, c[0x0][0x228] ;  /* 0x00008a0000067ab9 */ /* 0x000fe20000000800 */
[----:B------:R-:W-:-:S02]  /*44c00*/  PRMT R3, R41, 0x7770, RZ ;  /* 0x0000777029037816 */ /* 0x000fc400000000ff */
[----:B------:R-:W-:Y:S02]  /*44c10*/  PRMT R2, R41, 0x7771, RZ ;  /* 0x0000777129027816 */ /* 0x000fe400000000ff */
[----:B------:R-:W-:Y:S01]  /*44c20*/  ISETP.LT.AND P4, PT, R36, UR8, !P2 ;  /* 0x0000000824007c0c */ /* 0x000fe2000d781270 */
[----:B------:R-:W-:Y:S01]  /*44c30*/  VIADD R0, R18, 0xd ;  /* 0x0000000d12007836 */ /* 0x000fe20000000000 */
[----:B------:R-:W-:Y:S01]  /*44c40*/  ISETP.LT.AND P0, PT, R11, UR6, !P2 ;  /* 0x000000060b007c0c */ /* 0x000fe2000d701270 */
[----:B------:R-:W-:Y:S01]  /*44c50*/  ULDC UR4, c[0x0][0x22c] ;  /* 0x00008b0000047ab9 */ /* 0x000fe20000000800 */
[----:B------:R-:W-:Y:S01]  /*44c60*/  ULDC UR6, c[0x0][0x228] ;  /* 0x00008a0000067ab9 */ /* 0x000fe20000000800 */
[----:B------:R-:W-:Y:S01]  /*44c70*/  @P5 STG.E.U8 desc[UR20][R38.64], R3 ;  /* 0x0000000326005986 */ /* 0x000fe2000c101114 */
[----:B------:R-:W-:-:S03]  /*44c80*/  ULDC UR8, c[0x0][0x228] ;  /* 0x00008a0000087ab9 */ /* 0x000fc60000000800 */
[----:B------:R0:W-:Y:S01]  /*44c90*/  @P6 STG.E.U8 desc[UR20][R46.64], R2 ;  /* 0x000000022e006986 */ /* 0x0001e2000c101114 */
[----:B------:R-:W-:Y:S01]  /*44ca0*/  ISETP.GE.AND P3, PT, R0, UR4, PT ;  /* 0x0000000400007c0c */ /* 0x000fe2000bf66270 */
[----:B------:R-:W-:Y:S02]  /*44cb0*/  ULDC UR4, c[0x0][0x228] ;  /* 0x00008a0000047ab9 */ /* 0x000fe40000000800 */
[----:B0-----:R-:W4:Y:S01]  /*44cc0*/  LDL.LU.64 R46, [R1+0x868] ;  /* 0x00086800012e7983 */ /* 0x001f220000300a00 */
[----:B------:R-:W-:-:S03]  /*44cd0*/  PRMT R2, R41, 0x7772, RZ ;  /* 0x0000777229027816 */ /* 0x000fc600000000ff */
[----:B------:R-:W4:Y:S01]  /*44ce0*/  LDL.LU R23, [R1+0x48] ;  /* 0x0000480001177983 */ /* 0x000f220000300800 */
[----:B------:R-:W-:-:S03]  /*44cf0*/  PRMT R0, R41, 0x7773, RZ ;  /* 0x0000777329007816 */ /* 0x000fc600000000ff */
[----:B---3--:R0:W-:Y:S01]  /*44d00*/  @P0 STG.E.U8 desc[UR20][R44.64], R2 ;  /* 0x000000022c000986 */ /* 0x0081e2000c101114 */
[----:B------:R-:W-:Y:S01]  /*44d10*/  ISETP.LT.AND P6, PT, R25, UR4, !P2 ;  /* 0x0000000419007c0c */ /* 0x000fe2000d7c1270 */
[----:B------:R-:W-:Y:S02]  /*44d20*/  ULDC UR4, c[0x0][0x228] ;  /* 0x00008a0000047ab9 */ /* 0x000fe40000000800 */
[----:B0-----:R-:W3:Y:S04]  /*44d30*/  LDL.LU.64 R44, [R1+0x860] ;  /* 0x00086000012c7983 */ /* 0x001ee80000300a00 */
[----:B------:R-:W3:Y:S04]  /*44d40*/  LDL.LU.64 R38, [R1+0x858] ;  /* 0x0008580001267983 */ /* 0x000ee80000300a00 */
[----:B------:R-:W3:Y:S04]  /*44d50*/  LDL.LU.64 R40, [R1+0x850] ;  /* 0x0008500001287983 */ /* 0x000ee80000300a00 */
[----:B--2---:R0:W-:Y:S01]  /*44d60*/  @P4 STG.E.U8 desc[UR20][R30.64], R0 ;  /* 0x000000001e004986 */ /* 0x0041e2000c101114 */
[----:B------:R-:W-:Y:S01]  /*44d70*/  ISETP.LT.AND P4, PT, R29, UR4, !P2 ;  /* 0x000000041d007c0c */ /* 0x000fe2000d781270 */
[----:B------:R-:W-:-:S02]  /*44d80*/  ULDC UR4, c[0x0][0x22c] ;  /* 0x00008b0000047ab9 */ /* 0x000fc40000000800 */
[----:B0-----:R-:W2:Y:S01]  /*44d90*/  LDL.LU.64 R30, [R1+0x848] ;  /* 0x00084800011e7983 */ /* 0x001ea20000300a00 */
[----:B------:R-:W-:-:S05]  /*44da0*/  PRMT R2, R22, 0x7770, RZ ;  /* 0x0000777016027816 */ /* 0x000fca00000000ff */
[----:B----4-:R0:W-:Y:S02]  /*44db0*/  @P6 STG.E.U8 desc[UR20][R26.64], R2 ;  /* 0x000000021a006986 */ /* 0x0101e4000c101114 */
[----:B0-----:R-:W-:Y:S02]  /*44dc0*/  PRMT R2, R22, 0x7771, RZ ;  /* 0x0000777116027816 */ /* 0x001fe400000000ff */
[----:B------:R-:W4:Y:S04]  /*44dd0*/  LDL.LU R26, [R1+0x138] ;  /* 0x00013800011a7983 */ /* 0x000f280000300800 */
[----:B------:R0:W-:Y:S04]  /*44de0*/  @P4 STG.E.U8 desc[UR20][R20.64], R2 ;  /* 0x0000000214004986 */ /* 0x0001e8000c101114 */
[----:B0-----:R-:W4:Y:S01]  /*44df0*/  LDL.LU.64 R20, [R1+0x840] ;  /* 0x0008400001147983 */ /* 0x001f220000300a00 */
[----:B------:R-:W-:Y:S01]  /*44e00*/  ISETP.LT.AND P5, PT, R24, UR6, !P2 ;  /* 0x0000000618007c0c */ /* 0x000fe2000d7a1270 */
[----:B------:R-:W-:Y:S01]  /*44e10*/  VIADD R0, R18, 0xe ;  /* 0x0000000e12007836 */ /* 0x000fe20000000000 */
[----:B------:R-:W-:Y:S01]  /*44e20*/  ULDC UR6, c[0x0][0x228] ;  /* 0x00008a0000067ab9 */ /* 0x000fe20000000800 */
[----:B------:R-:W-:Y:S01]  /*44e30*/  PRMT R2, R22, 0x7773, RZ ;  /* 0x0000777316027816 */ /* 0x000fe200000000ff */
[----:B------:R-:W4:Y:S02]  /*44e40*/  LDL.LU.64 R42, [R1+0x828] ;  /* 0x00082800012a7983 */ /* 0x000f240000300a00 */
[----:B------:R-:W-:Y:S01]  /*44e50*/  ISETP.GE.AND P0, PT, R0, UR4, PT ;  /* 0x0000000400007c0c */ /* 0x000fe2000bf06270 */
[----:B------:R-:W-:Y:S01]  /*44e60*/  ULDC UR4, c[0x0][0x228] ;  /* 0x00008a0000047ab9 */ /* 0x000fe20000000800 */
[----:B------:R-:W-:-:S02]  /*44e70*/  PRMT R0, R22, 0x7772, RZ ;  /* 0x0000777216007816 */ /* 0x000fc400000000ff */
[----:B------:R-:W-:Y:S01]  /*44e80*/  ISETP.LT.AND P2, PT, R28, UR4, !P2 ;  /* 0x000000041c007c0c */ /* 0x000fe2000d741270 */
[----:B------:R-:W-:Y:S01]  /*44e90*/  ULDC UR4, c[0x0][0x228] ;  /* 0x00008a0000047ab9 */ /* 0x000fe20000000800 */
[----:B------:R-:W-:Y:S01]  /*44ea0*/  ISETP.LT.AND P6, PT, R19, UR6, !P3 ;  /* 0x0000000613007c0c */ /* 0x000fe2000dfc1270 */
[----:B------:R-:W-:Y:S01]  /*44eb0*/  ULDC UR6, c[0x0][0x228] ;  /* 0x00008a0000067ab9 */ /* 0x000fe20000000800 */
[----:B------:R0:W-:Y:S01]  /*44ec0*/  @P5 STG.E.U8 desc[UR20][R46.64], R0 ;  /* 0x000000002e005986 */ /* 0x0001e2000c101114 */
[----:B------:R-:W-:Y:S01]  /*44ed0*/  ISETP.LT.AND P5, PT, R37, UR4, !P3 ;  /* 0x0000000425007c0c */ /* 0x000fe2000dfa1270 */
[----:B------:R-:W-:Y:S02]  /*44ee0*/  ULDC UR4, c[0x0][0x228] ;  /* 0x00008a0000047ab9 */ /* 0x000fe40000000800 */
[----:B------:R-:W-:Y:S01]  /*44ef0*/  ISETP.LT.AND P4, PT, R11, UR4, !P3 ;  /* 0x000000040b007c0c */ /* 0x000fe2000df81270 */
[----:B------:R-:W-:Y:S01]  /*44f00*/  ULDC UR4, c[0x0][0x228] ;  /* 0x00008a0000047ab9 */ /* 0x000fe20000000800 */
[C---:B0-----:R-:W-:Y:S01]  /*44f10*/  PRMT R0, R23.reuse, 0x7770, RZ ;  /* 0x0000777017007816 */ /* 0x041fe200000000ff */
[----:B------:R-:W4:Y:S04]  /*44f20*/  LDL.LU.64 R46, [R1+0x820] ;  /* 0x00082000012e7983 */ /* 0x000f280000300a00 */
[----:B---3--:R0:W-:Y:S04]  /*44f30*/  @P2 STG.E.U8 desc[UR20][R44.64], R2 ;  /* 0x000000022c002986 */ /* 0x0081e8000c101114 */
[----:B------:R1:W-:Y:S01]  /*44f40*/  @P6 STG.E.U8 desc[UR20][R38.64], R0 ;  /* 0x0000000026006986 */ /* 0x0003e2000c101114 */
[----:B0-----:R-:W-:-:S03]  /*44f50*/  PRMT R2, R23, 0x7771, RZ ;  /* 0x0000777117027816 */ /* 0x001fc600000000ff */
[----:B------:R-:W3:Y:S01]  /*44f60*/  LDL.LU.64 R44, [R1+0x818] ;  /* 0x00081800012c7983 */ /* 0x000ee20000300a00 */
[----:B-1----:R-:W-:-:S03]  /*44f70*/  PRMT R0, R23, 0x7772, RZ ;  /* 0x0000777217007816 */ /* 0x002fc600000000ff */
[----:B------:R0:W-:Y:S01]  /*44f80*/  @P5 STG.E.U8 desc[UR20][R40.64], R2 ;  /* 0x0000000228005986 */ /* 0x0001e2000c101114 */
[----:B------:R-:W-:Y:S01]  /*44f90*/  ISETP.LT.AND P2, PT, R36, UR4, !P3 ;  /* 0x0000000424007c0c */ /* 0x000fe2000df41270 */
[----:B------:R-:W-:Y:S01]  /*44fa0*/  ULDC UR4, c[0x0][0x228] ;  /* 0x00008a0000047ab9 */ /* 0x000fe20000000800 */
[----:B0-----:R-:W-:Y:S01]  /*44fb0*/  PRMT R2, R23, 0x7773, RZ ;  /* 0x0000777317027816 */ /* 0x001fe200000000ff */
[----:B--2---:R0:W-:Y:S04]  /*44fc0*/  @P4 STG.E.U8 desc[UR20][R30.64], R0 ;  /* 0x000000001e004986 */ /* 0x0041e8000c101114 */
[----:B0-----:R-:W2:Y:S04]  /*44fd0*/  LDL.LU.64 R30, [R1+0x808] ;  /* 0x00080800011e7983 */ /* 0x001ea80000300a00 */
[----:B------:R-:W2:Y:S04]  /*44fe0*/  LDL.LU R23, [R1+0x16c] ;  /* 0x00016c0001177983 */ /* 0x000ea80000300800 */
[----:B------:R-:W2:Y:S04]  /*44ff0*/  LDL.LU.64 R38, [R1+0x800] ;  /* 0x0008000001267983 */ /* 0x000ea80000300a00 */
[----:B------:R-:W2:Y:S04]  /*45000*/  LDL.LU.64 R40, [R1+0x7f8] ;  /* 0x0007f80001287983 */ /* 0x000ea80000300a00 */
[----:B----4-:R0:W-:Y:S04]  /*45010*/  @P2 STG.E.U8 desc[UR20][R20.64], R2 ;  /* 0x0000000214002986 */ /* 0x0101e8000c101114 */
[----:B0-----:R-:W4:Y:S01]  /*45020*/  LDL.LU.64 R20, [R1+0x7f0] ;  /* 0x0007f00001147983 */ /* 0x001f220000300a00 */
[----:B------:R-:W-:Y:S01]  /*45030*/  ISETP.LT.AND P6, PT, R25, UR6, !P3 ;  /* 0x0000000619007c0c */ /* 0x000fe2000dfc1270 */
[----:B------:R-:W-:Y:S01]  /*45040*/  VIADD R3, R18, 0xf ;  /* 0x0000000f12037836 */ /* 0x000fe20000000000 */
[----:B------:R-:W-:Y:S01]  /*45050*/  ULDC UR6, c[0x0][0x228] ;  /* 0x00008a0000067ab9 */ /* 0x000fe20000000800 */
[----:B------:R-:W-:Y:S01]  /*45060*/  ISETP.LT.AND P4, PT, R29, UR4, !P3 ;  /* 0x000000041d007c0c */ /* 0x000fe2000df81270 */
[----:B------:R-:W-:Y:S01]  /*45070*/  ULDC UR4, c[0x0][0x22c] ;  /* 0x00008b0000047ab9 */ /* 0x000fe20000000800 */
[----:B------:R-:W-:Y:S01]  /*45080*/  ISETP.LT.AND P5, PT, R24, UR6, !P3 ;  /* 0x0000000618007c0c */ /* 0x000fe2000dfa1270 */
[----:B------:R-:W4:Y:S01]  /*45090*/  LDL.LU R27, [R1+0x14c] ;  /* 0x00014c00011b7983 */ /* 0x000f220000300800 */
[C---:B------:R-:W-:Y:S01]  /*450a0*/  PRMT R0, R26.reuse, 0x7770, RZ ;  /* 0x000077701a007816 */ /* 0x040fe200000000ff */
[----:B------:R-:W-:Y:S01]  /*450b0*/  ULDC UR6, c[0x0][0x228] ;  /* 0x00008a0000067ab9 */ /* 0x000fe20000000800 */
[----:B------:R-:W-:Y:S01]  /*450c0*/  ISETP.GE.AND P2, PT, R3, UR4, PT ;  /* 0x0000000403007c0c */ /* 0x000fe2000bf46270 */
[----:B------:R-:W-:Y:S01]  /*450d0*/  ULDC UR4, c[0x0][0x228] ;  /* 0x00008a0000047ab9 */ /* 0x000fe20000000800 */
[----:B------:R-:W-:Y:S01]  /*450e0*/  PRMT R2, R26, 0x7771, RZ ;  /* 0x000077711a027816 */ /* 0x000fe200000000ff */
[----:B------:R-:W4:Y:S01]  /*450f0*/  LDL.LU R22, [R1+0x4c] ;  /* 0x00004c0001167983 */ /* 0x000f220000300800 */
[----:B------:R-:W-:Y:S01]  /*45100*/  ISETP.LT.AND P3, PT, R28, UR4, !P3 ;  /* 0x000000041c007c0c */ /* 0x000fe2000df61270 */
[----:B------:R-:W-:-:S02]  /*45110*/  ULDC UR4, c[0x0][0x228] ;  /* 0x00008a0000047ab9 */ /* 0x000fc40000000800 */
[----:B------:R0:W-:Y:S04]  /*45120*/  @P6 STG.E.U8 desc[UR20][R42.64], R0 ;  /* 0x000000002a006986 */ /* 0x0001e8000c101114 */
[----:B------:R1:W-:Y:S01]  /*45130*/  @P4 STG.E.U8 desc[UR20][R46.64], R2 ;  /* 0x000000022e004986 */ /* 0x0003e2000c101114 */
[----:B0-----:R-:W-:-:S03]  /*45140*/  PRMT R0, R26, 0x7772, RZ ;  /* 0x000077721a007816 */ /* 0x001fc600000000ff */
[----:B-1----:R-:W4:Y:S04]  /*45150*/  LDL.LU.64 R46, [R1+0x7e8] ;  /* 0x0007e800012e7983 */ /* 0x002f280000300a00 */
[----:B---3--:R0:W-:Y:S02]  /*45160*/  @P5 STG.E.U8 desc[UR20][R44.64], R0 ;  /* 0x000000002c005986 */ /* 0x0081e4000c101114 */
[----:B0-----:R-:W-:Y:S02]  /*45170*/  PRMT R0, R26, 0x7773, RZ ;  /* 0x000077731a007816 */ /* 0x001fe400000000ff */
[----:B------:R-:W3:Y:S01]  /*45180*/  LDL.LU.64 R44, [R1+0x7d0] ;  /* 0x0007d000012c7983 */ /* 0x000ee20000300a00 */
[----:B------:R-:W-:Y:S01]  /*45190*/  ISETP.LT.AND P5, PT, R37, UR6, !P0 ;  /* 0x0000000625007c0c */ /* 0x000fe2000c7a1270 */
[----:B------:R-:W-:Y:S01]  /*451a0*/  ULDC UR6, c[0x0][0x228] ;  /* 0x00008a0000067ab9 */ /* 0x000fe20000000800 */
[----:B------:R-:W-:Y:S01]  /*451b0*/  ISETP.LT.AND P6, PT, R19, UR4, !P0 ;  /* 0x0000000413007c0c */ /* 0x000fe2000c7c1270 */
[----:B------:R-:W-:Y:S01]  /*451c0*/  VIADD R2, R18, 0x10 ;  /* 0x0000001012027836 */ /* 0x000fe20000000000 */
[----:B------:R-:W-:Y:S01]  /*451d0*/  ISETP.LT.AND P4, PT, R11, UR6, !P0 ;  /* 0x000000060b007c0c */ /* 0x000fe2000c781270 */
[----:B------:R-:W-:Y:S01]  /*451e0*/  ULDC UR4, c[0x0][0x22c] ;  /* 0x00008b0000047ab9 */ /* 0x000fe20000000800 */
[----:B------:R-:W-:Y:S01]  /*451f0*/  ULDC UR6, c[0x0][0x228] ;  /* 0x00008a0000067ab9 */ /* 0x000fe20000000800 */
[----:B--2---:R0:W-:Y:S04]  /*45200*/  @P3 STG.E.U8 desc[UR20][R30.64], R0 ;  /* 0x000000001e003986 */ /* 0x0041e8000c101114 */
[----:B0-----:R-:W2:Y:S01]  /*45210*/  LDL.LU.64 R30, [R1+0x7c8] ;  /* 0x0007c800011e7983 */ /* 0x001ea20000300a00 */
[----:B------:R-:W-:Y:S01]  /*45220*/  ISETP.GE.AND P3, PT, R2, UR4, PT ;  /* 0x0000000402007c0c */ /* 0x000fe2000bf66270 */
[----:B------:R-:W-:Y:S01]  /*45230*/  ULDC UR4, c[0x0][0x228] ;  /* 0x00008a0000047ab9 */ /* 0x000fe20000000800 */
[----:B------:R-:W-:-:S02]  /*45240*/  PRMT R2, R23, 0x7770, RZ ;  /* 0x0000777017027816 */ /* 0x000fc400000000ff */
[C---:B------:R-:W-:Y:S02]  /*45250*/  PRMT R3, R23.reuse, 0x7771, RZ ;  /* 0x0000777117037816 */ /* 0x040fe400000000ff */
[C---:B------:R-:W-:Y:S01]  /*45260*/  PRMT R0, R23.reuse, 0x7772, RZ ;  /* 0x0000777217007816 */ /* 0x040fe200000000ff */
[----:B------:R-:W-:Y:S01]  /*45270*/  @P6 STG.E.U8 desc[UR20][R38.64], R2 ;  /* 0x0000000226006986 */ /* 0x000fe2000c101114 */
[----:B------:R-:W-:-:S03]  /*45280*/  PRMT R54, R23, 0x7773, RZ ;  /* 0x0000777317367816 */ /* 0x000fc600000000ff */
[----:B------:R-:W-:Y:S04]  /*45290*/  @P5 STG.E.U8 desc[UR20][R40.64], R3 ;  /* 0x0000000328005986 */ /* 0x000fe8000c101114 */
[----:B------:R-:W2:Y:S04]  /*452a0*/  LDL.LU R23, [R1+0x13c] ;  /* 0x00013c0001177983 */ /* 0x000ea80000300800 */
[----:B----4-:R0:W-:Y:S04]  /*452b0*/  @P4 STG.E.U8 desc[UR20][R20.64], R0 ;  /* 0x0000000014004986 */ /* 0x0101e8000c101114 */
[----:B0-----:R-:W4:Y:S01]  /*452c0*/  LDL.LU.64 R20, [R1+0x7c0] ;  /* 0x0007c00001147983 */ /* 0x001f220000300a00 */
[----:B------:R-:W-:Y:S01]  /*452d0*/  ISETP.LT.AND P4, PT, R36, UR4, !P0 ;  /* 0x0000000424007c0c */ /* 0x000fe2000c781270 */
[----:B------:R-:W-:Y:S01]  /*452e0*/  ULDC UR4, c[0x0][0x228] ;  /* 0x00008a0000047ab9 */ /* 0x000fe20000000800 */
[----:B------:R-:W-:Y:S01]  /*452f0*/  ISETP.LT.AND P5, PT, R29, UR6, !P0 ;  /* 0x000000061d007c0c */ /* 0x000fe2000c7a1270 */
[----:B------:R-:W4:Y:S01]  /*45300*/  LDL.LU.64 R38, [R1+0x7b8] ;  /* 0x0007b80001267983 */ /* 0x000f220000300a00 */
[----:B------:R-:W-:Y:S01]  /*45310*/  ISETP.LT.AND P6, PT, R25, UR4, !P0 ;  /* 0x0000000419007c0c */ /* 0x000fe2000c7c1270 */
[----:B------:R-:W-:Y:S01]  /*45320*/  ULDC UR4, c[0x0][0x228] ;  /* 0x00008a0000047ab9 */ /* 0x000fe20000000800 */
[C---:B------:R-:W-:Y:S01]  /*45330*/  PRMT R0, R27.reuse, 0x7770, RZ ;  /* 0x000077701b007816 */ /* 0x040fe200000000ff */
[----:B------:R-:W4:Y:S01]  /*45340*/  LDL.LU.64 R42, [R1+0x7b0] ;  /* 0x0007b000012a7983 */ /* 0x000f220000300a00 */
[C---:B------:R-:W-:Y:S01]  /*45350*/  PRMT R2, R27.reuse, 0x7771, RZ ;  /* 0x000077711b027816 */ /* 0x040fe200000000ff */
[----:B------:R-:W-:Y:S01]  /*45360*/  ULDC UR6, c[0x0][0x228] ;  /* 0x00008a0000067ab9 */ /* 0x000fe20000000800 */
[----:B------:R-:W-:-:S02]  /*45370*/  PRMT R61, R27, 0x7773, RZ ;  /* 0x000077731b3d7816 */ /* 0x000fc400000000ff */
[----:B------:R-:W-:Y:S02]  /*45380*/  PRMT R60, R27, 0x7772, RZ ;  /* 0x000077721b3c7816 */ /* 0x000fe400000000ff */
[----:B------:R-:W4:Y:S04]  /*45390*/  LDL.LU.64 R26, [R1+0x7a8] ;  /* 0x0007a800011a7983 */ /* 0x000f280000300a00 */
[----:B------:R-:W4:Y:S04]  /*453a0*/  LDL.LU.64 R40, [R1+0x7a0] ;  /* 0x0007a00001287983 */ /* 0x000f280000300a00 */
[----:B------:R-:W-:Y:S01]  /*453b0*/  @P4 STG.E.U8 desc[UR20][R46.64], R54 ;  /* 0x000000362e004986 */ /* 0x000fe2000c101114 */
[----:B------:R-:W-:Y:S01]  /*453c0*/  ISETP.LT.AND P4, PT, R24, UR4, !P0 ;  /* 0x0000000418007c0c */ /* 0x000fe2000c781270 */
[----:B------:R-:W-:-:S02]  /*453d0*/  ULDC UR4, c[0x0][0x228] ;  /* 0x00008a0000047ab9 */ /* 0x000fc40000000800 */
[----:B---3--:R-:W-:Y:S01]  /*453e0*/  @P6 STG.E.U8 desc[UR20][R44.64], R0 ;  /* 0x000000002c006986 */ /* 0x008fe2000c101114 */
[C---:B------:R-:W-:Y:S02]  /*453f0*/  PRMT R59, R22.reuse, 0x7773, RZ ;  /* 0x00007773163b7816 */ /* 0x040fe400000000ff */
[C---:B------:R-:W-:Y:S02]  /*45400*/  PRMT R58, R22.reuse, 0x7772, RZ ;  /* 0x00007772163a7816 */ /* 0x040fe400000000ff */
[C---:B------:R-:W-:Y:S02]  /*45410*/  PRMT R56, R22.reuse, 0x7771, RZ ;  /* 0x0000777116387816 */ /* 0x040fe400000000ff */
[----:B------:R-:W-:Y:S01]  /*45420*/  PRMT R55, R22, 0x7770, RZ ;  /* 0x0000777016377816 */ /* 0x000fe200000000ff */
[----:B--2---:R0:W-:Y:S04]  /*45430*/  @P5 STG.E.U8 desc[UR20][R30.64], R2 ;  /* 0x000000021e005986 */ /* 0x0041e8000c101114 */
[----:B0-----:R-:W2:Y:S01]  /*45440*/  LDL.LU.64 R30, [R1+0x798] ;  /* 0x00079800011e7983 */ /* 0x001ea20000300a00 */
[----:B------:R-:W-:-:S02]  /*45450*/  PRMT R54, R23, 0x7773, RZ ;  /* 0x0000777317367816 */ /* 0x000fc400000000ff */
[C---:B------:R-:W-:Y:S02]  /*45460*/  PRMT R3, R23.reuse, 0x7772, RZ ;  /* 0x0000777217037816 */ /* 0x040fe400000000ff */
[C---:B------:R-:W-:Y:S02]  /*45470*/  PRMT R2, R23.reuse, 0x7771, RZ ;  /* 0x0000777117027816 */ /* 0x040fe400000000ff */
[----:B------:R-:W-:Y:S02]  /*45480*/  PRMT R0, R23, 0x7770, RZ ;  /* 0x0000777017007816 */ /* 0x000fe400000000ff */
[----:B------:R-:W3:Y:S04]  /*45490*/  LDL.LU.64 R22, [R1+0x778] ;  /* 0x0007780001167983 */ /* 0x000ee80000300a00 */
[----:B----4-:R0:W-:Y:S04]  /*454a0*/  @P4 STG.E.U8 desc[UR20][R20.64], R60 ;  /* 0x0000003c14004986 */ /* 0x0101e8000c101114 */
[----:B0-----:R-:W4:Y:S04]  /*454b0*/  LDL.LU.64 R20, [R1+0x770] ;  /* 0x0007700001147983 */ /* 0x001f280000300a00 */
[----:B------:R-:W4:Y:S01]  /*454c0*/  LDL.LU.64 R46, [R1+0x768] ;  /* 0x00076800012e7983 */ /* 0x000f220000300a00 */
[----:B------:R-:W-:Y:S01]  /*454d0*/  ISETP.LT.AND P0, PT, R28, UR4, !P0 ;  /* 0x000000041c007c0c */ /* 0x000fe2000c701270 */
[----:B------:R-:W-:Y:S01]  /*454e0*/  ULDC UR4, c[0x0][0x228] ;  /* 0x00008a0000047ab9 */ /* 0x000fe20000000800 */
[----:B------:R-:W-:Y:S01]  /*454f0*/  ISETP.LT.AND P5, PT, R19, UR6, !P2 ;  /* 0x0000000613007c0c */ /* 0x000fe2000d7a1270 */
[----:B------:R-:W-:Y:S01]  /*45500*/  ULDC UR6, c[0x0][0x228] ;  /* 0x00008a0000067ab9 */ /* 0x000fe20000000800 */
[----:B------:R-:W-:Y:S01]  /*45510*/  ISETP.LT.AND P6, PT, R37, UR4, !P2 ;  /* 0x0000000425007c0c */ /* 0x000fe2000d7c1270 */
[----:B------:R-:W-:Y:S01]  /*45520*/  ULDC UR4, c[0x0][0x228] ;  /* 0x00008a0000047ab9 */ /* 0x000fe20000000800 */
[----:B------:R-:W4:Y:S01]  /*45530*/  LDL.LU R44, [R1+0xe0] ;  /* 0x0000e000012c7983 */ /* 0x000f220000300800 */
[----:B------:R-:W-:Y:S01]  /*45540*/  ISETP.LT.AND P4, PT, R11, UR4, !P2 ;  /* 0x000000040b007c0c */ /* 0x000fe2000d781270 */
[----:B------:R-:W-:-:S05]  /*45550*/  ULDC UR4, c[0x0][0x228] ;  /* 0x00008a0000047ab9 */ /* 0x000fca0000000800 */
[----:B------:R0:W-:Y:S01]  /*45560*/  @P0 STG.E.U8 desc[UR20][R38.64], R61 ;  /* 0x0000003d26000986 */ /* 0x0001e2000c101114 */
[----:B------:R-:W-:Y:S01]  /*45570*/  ISETP.LT.AND P0, PT, R36, UR6, !P2 ;  /* 0x0000000624007c0c */ /* 0x000fe2000d701270 */
[----:B------:R-:W-:Y:S02]  /*45580*/  ULDC UR6, c[0x0][0x228] ;  /* 0x00008a0000067ab9 */ /* 0x000fe40000000800 */
[----:B------:R1:W-:Y:S04]  /*45590*/  @P5 STG.E.U8 desc[UR20][R42.64], R55 ;  /* 0x000000372a005986 */ /* 0x0003e8000c101114 */
[----:B------:R1:W-:Y:S04]  /*455a0*/  @P6 STG.E.U8 desc[UR20][R26.64], R56 ;  /* 0x000000381a006986 */ /* 0x0003e8000c101114 */
[----:B0-----:R-:W4:Y:S04]  /*455b0*/  LDL.LU.64 R60, [R1+0x750] ;  /* 0x00075000013c7983 */ /* 0x001f280000300a00 */
[----:B------:R-:W4:Y:S04]  /*455c0*/  LDL.LU.64 R38, [R1+0x748] ;  /* 0x0007480001267983 */ /* 0x000f280000300a00 */
[----:B-1----:R-:W4:Y:S04]  /*455d0*/  LDL.LU.64 R42, [R1+0x1768] ;  /* 0x00176800012a7983 */ /* 0x002f280000300a00 */
[----:B------:R-:W-:Y:S04]  /*455e0*/  @P4 STG.E.U8 desc[UR20][R40.64], R58 ;  /* 0x0000003a28004986 */ /* 0x000fe8000c101114 */
[----:B------:R-:W4:Y:S01]  /*455f0*/  LDL.LU.64 R26, [R1+0x740] ;  /* 0x00074000011a7983 */ /* 0x000f220000300a00 */
[----:B------:R-:W-:Y:S01]  /*45600*/  ISETP.LT.AND P6, PT, R25, UR4, !P2 ;  /* 0x0000000419007c0c */ /* 0x000fe2000d7c1270 */
[----:B------:R-:W-:Y:S01]  /*45610*/  ULDC UR4, c[0x0][0x228] ;  /* 0x00008a0000047ab9 */ /* 0x000fe20000000800 */
[----:B------:R-:W-:Y:S01]  /*45620*/  ISETP.LT.AND P5, PT, R29, UR6, !P2 ;  /* 0x000000061d007c0c */ /* 0x000fe2000d7a1270 */
[----:B------:R-:W-:Y:S01]  /*45630*/  ULDC UR6, c[0x0][0x228] ;  /* 0x00008a0000067ab9 */ /* 0x000fe20000000800 */
[----:B------:R-:W-:Y:S01]  /*45640*/  ISETP.LT.AND P4, PT, R24, UR4, !P2 ;  /* 0x0000000418007c0c */ /* 0x000fe2000d781270 */
[----:B------:R-:W-:Y:S01]  /*45650*/  ULDC UR4, c[0x0][0x228] ;  /* 0x00008a0000047ab9 */ /* 0x000fe20000000800 */
[----:B--2---:R0:W-:Y:S04]  /*45660*/  @P0 STG.E.U8 desc[UR20][R30.64], R59 ;  /* 0x0000003b1e000986 */ /* 0x0041e8000c101114 */
[----:B0-----:R-:W2:Y:S04]  /*45670*/  LDL.LU.64 R58, [R1+0x758] ;  /* 0x00075800013a7983 */ /* 0x001ea80000300a00 */
[----:B------:R-:W2:Y:S04]  /*45680*/  LDL.LU.64 R40, [R1+0x738] ;  /* 0x0007380001287983 */ /* 0x000ea80000300a00 */
[----:B------:R-:W2:Y:S04]  /*45690*/  LDL.LU.64 R30, [R1+0x730] ;  /* 0x00073000011e7983 */ /* 0x000ea80000300a00 */
[----:B------:R-:W2:Y:S04]  /*456a0*/  LDL.LU R45, [R1+0xd0] ;  /* 0x0000d000012d7983 */ /* 0x000ea80000300800 */
[----:B---3--:R0:W-:Y:S04]  /*456b0*/  @P6 STG.E.U8 desc[UR20][R22.64], R0 ;  /* 0x0000000016006986 */ /* 0x0081e8000c101114 */
[----:B0-----:R-:W3:Y:S04]  /*456c0*/  LDL.LU.64 R22, [R1+0x1760] ;  /* 0x0017600001167983 */ /* 0x001ee80000300a00 */
[----:B----4-:R0:W-:Y:S04]  /*456d0*/  @P5 STG.E.U8 desc[UR20][R20.64], R2 ;  /* 0x0000000214005986 */ /* 0x0101e8000c101114 */
[----:B------:R1:W-:Y:S04]  /*456e0*/  @P4 STG.E.U8 desc[UR20][R46.64], R3 ;  /* 0x000000032e004986 */ /* 0x0003e8000c101114 */
[----:B0-----:R-:W4:Y:S04]  /*456f0*/  LDL.LU.64 R20, [R1+0x1758] ;  /* 0x0017580001147983 */ /* 0x001f280000300a00 */
[----:B-1----:R-:W3:Y:S01]  /*45700*/  LDL.LU.64 R46, [R1+0x728] ;  /* 0x00072800012e7983 */ /* 0x002ee20000300a00 */
[----:B------:R-:W-:Y:S01]  /*45710*/  ISETP.LT.AND P2, PT, R28, UR4, !P2 ;  /* 0x000000041c007c0c */ /* 0x000fe2000d741270 */
[----:B------:R-:W-:Y:S01]  /*45720*/  ULDC UR4, c[0x0][0x228] ;  /* 0x00008a0000047ab9 */ /* 0x000fe20000000800 */
[----:B------:R-:W-:Y:S01]  /*45730*/  ISETP.LT.AND P0, PT, R19, UR6, !P3 ;  /* 0x0000000613007c0c */ /* 0x000fe2000df01270 */
[----:B------:R-:W-:Y:S01]  /*45740*/  ULDC UR6, c[0x0][0x228] ;  /* 0x00008a0000067ab9 */ /* 0x000fe20000000800 */
[----:B------:R-:W-:Y:S01]  /*45750*/  ISETP.LT.AND P6, PT, R37, UR4, !P3 ;  /* 0x0000000425007c0c */ /* 0x000fe2000dfc1270 */
[----:B------:R-:W-:Y:S01]  /*45760*/  ULDC UR4, c[0x0][0x228] ;  /* 0x00008a0000047ab9 */ /* 0x000fe20000000800 */
[----:B------:R-:W-:-:S02]  /*45770*/  PRMT R2, R44, 0x7770, RZ ;  /* 0x000077702c027816 */ /* 0x000fc400000000ff */
[----:B------:R-:W-:Y:S01]  /*45780*/  ISETP.LT.AND P4, PT, R11, UR4, !P3 ;  /* 0x000000040b007c0c */ /* 0x000fe2000df81270 */
[----:B------:R-:W-:Y:S01]  /*45790*/  ULDC UR4, c[0x0][0x228] ;  /* 0x00008a0000047ab9 */ /* 0x000fe20000000800 */
[----:B------:R-:W-:Y:S02]  /*457a0*/  PRMT R0, R44, 0x7771, RZ ;  /* 0x000077712c007816 */ /* 0x000fe400000000ff */
[----:B------:R-:W-:Y:S01]  /*457b0*/  ISETP.LT.AND P5, PT, R25, UR6, !P3 ;  /* 0x0000000619007c0c */ /* 0x000fe2000dfa1270 */
[----:B------:R-:W-:Y:S01]  /*457c0*/  ULDC UR6, c[0x0][0x228] ;  /* 0x00008a0000067ab9 */ /* 0x000fe20000000800 */
[----:B--2---:R-:W-:Y:S04]  /*457d0*/  @P2 STG.E.U8 desc[UR20][R58.64], R54 ;  /* 0x000000363a002986 */ /* 0x004fe8000c101114 */
[----:B------:R-:W-:Y:S04]  /*457e0*/  @P0 STG.E.U8 desc[UR20][R60.64], R2 ;  /* 0x000000023c000986 */ /* 0x000fe8000c101114 */
[----:B------:R0:W-:Y:S01]  /*457f0*/  @P6 STG.E.U8 desc[UR20][R38.64], R0 ;  /* 0x0000000026006986 */ /* 0x0001e2000c101114 */
[----:B------:R-:W-:Y:S01]  /*45800*/  ISETP.LT.AND P2, PT, R36, UR4, !P3 ;  /* 0x0000000424007c0c */ /* 0x000fe2000df41270 */
[----:B------:R-:W-:Y:S01]  /*45810*/  ULDC UR4, c[0x0][0x22c] ;  /* 0x00008b0000047ab9 */ /* 0x000fe20000000800 */
[----:B------:R-:W-:Y:S01]  /*45820*/  ISETP.LT.AND P6, PT, R29, UR6, !P3 ;  /* 0x000000061d007c0c */ /* 0x000fe2000dfc1270 */
[----:B------:R-:W-:Y:S01]  /*45830*/  ULDC UR6, c[0x0][0x228] ;  /* 0x00008a0000067ab9 */ /* 0x000fe20000000800 */
[----:B0-----:R-:W-:-:S05]  /*45840*/  PRMT R0, R44, 0x7772, RZ ;  /* 0x000077722c007816 */ /* 0x001fca00000000ff */
[----:B------:R0:W-:Y:S01]  /*45850*/  @P4 STG.E.U8 desc[UR20][R26.64], R0 ;  /* 0x000000001a004986 */ /* 0x0001e2000c101114 */
[----:B------:R-:W-:Y:S01]  /*45860*/  ISETP.LT.AND P4, PT, R24, UR6, !P3 ;  /* 0x0000000618007c0c */ /* 0x000fe2000df81270 */
[----:B------:R-:W-:Y:S01]  /*45870*/  ULDC UR6, c[0x0][0x228] ;  /* 0x00008a0000067ab9 */ /* 0x000fe20000000800 */
[----:B------:R-:W-:Y:S01]  /*45880*/  PRMT R2, R44, 0x7773, RZ ;  /* 0x000077732c027816 */ /* 0x000fe200000000ff */
[----:B0-----:R-:W-:Y:S01]  /*45890*/  VIADD R0, R18, 0x11 ;  /* 0x0000001112007836 */ /* 0x001fe20000000000 */
[----:B------:R-:W2:Y:S04]  /*458a0*/  LDL.LU.64 R26, [R1+0x710] ;  /* 0x00071000011a7983 */ /* 0x000ea80000300a00 */
[----:B------:R-:W-:Y:S01]  /*458b0*/  ISETP.GE.AND P0, PT, R0, UR4, PT ;  /* 0x0000000400007c0c */ /* 0x000fe2000bf06270 */
[----:B------:R0:W-:Y:S01]  /*458c0*/  @P2 STG.E.U8 desc[UR20][R40.64], R2 ;  /* 0x0000000228002986 */ /* 0x0001e2000c101114 */
[----:B------:R-:W-:Y:S01]  /*458d0*/  PRMT R0, R45, 0x7770, RZ ;  /* 0x000077702d007816 */ /* 0x000fe200000000ff */
[----:B------:R-:W-:-:S04]  /*458e0*/  ULDC UR4, c[0x0][0x228] ;  /* 0x00008a0000047ab9 */ /* 0x000fc80000000800 */
[----:B------:R1:W-:Y:S01]  /*458f0*/  @P5 STG.E.U8 desc[UR20][R30.64], R0 ;  /* 0x000000001e005986 */ /* 0x0003e2000c101114 */
[C---:B0-----:R-:W-:Y:S02]  /*45900*/  PRMT R2, R45.reuse, 0x7771, RZ ;  /* 0x000077712d027816 */ /* 0x041fe400000000ff */
[----:B-1----:R-:W-:Y:S01]  /*45910*/  PRMT R0, R45, 0x7772, RZ ;  /* 0x000077722d007816 */ /* 0x002fe200000000ff */
[----:B------:R-:W2:Y:S04]  /*45920*/  LDL.LU.64 R30, [R1+0x708] ;  /* 0x00070800011e7983 */ /* 0x000ea80000300a00 */
[----:B------:R-:W2:Y:S04]  /*45930*/  LDL.LU.64 R54, [R1+0x700] ;  /* 0x0007000001367983 */ /* 0x000ea80000300a00 */
[----:B---3--:R-:W-:Y:S04]  /*45940*/  @P6 STG.E.U8 desc[UR20][R46.64], R2 ;  /* 0x000000022e006986 */ /* 0x008fe8000c101114 */
[----:B------:R-:W3:Y:S04]  /*45950*/  LDL.LU.64 R40, [R1+0x6f8] ;  /* 0x0006f80001287983 */ /* 0x000ee80000300a00 */
[----:B----4-:R0:W-:Y:S04]  /*45960*/  @P4 STG.E.U8 desc[UR20][R20.64], R0 ;  /* 0x0000000014004986 */ /* 0x0101e8000c101114 */
[----:B0-----:R-:W4:Y:S04]  /*45970*/  LDL.LU.64 R20, [R1+0x1750] ;  /* 0x0017500001147983 */ /* 0x001f280000300a00 */
[----:B------:R-:W3:Y:S01]  /*45980*/  LDL.LU.64 R46, [R1+0x6f0] ;  /* 0x0006f000012e7983 */ /* 0x000ee20000300a00 */
[----:B------:R-:W-:Y:S01]  /*45990*/  ISETP.LT.AND P3, PT, R28, UR4, !P3 ;  /* 0x000000041c007c0c */ /* 0x000fe2000df61270 */
[----:B------:R-:W-:-:S02]  /*459a0*/  ULDC UR4, c[0x0][0x228] ;  /* 0x00008a0000047ab9 */ /* 0x000fc40000000800 */
[----:B------:R-:W3:Y:S01]  /*459b0*/  LDL.LU R44, [R1+0xc0] ;  /* 0x0000c000012c7983 */ /* 0x000ee20000300800 */
[----:B------:R-:W-:Y:S01]  /*459c0*/  ISETP.LT.AND P6, PT, R19, UR4, !P0 ;  /* 0x0000000413007c0c */ /* 0x000fe2000c7c1270 */
[----:B------:R-:W-:Y:S01]  /*459d0*/  VIADD R2, R18, 0x12 ;  /* 0x0000001212027836 */ /* 0x000fe20000000000 */
[----:B------:R-:W-:Y:S01]  /*459e0*/  PRMT R0, R45, 0x7773, RZ ;  /* 0x000077732d007816 */ /* 0x000fe200000000ff */
[----:B------:R-:W3:Y:S01]  /*459f0*/  LDL.LU.64 R58, [R1+0x6e0] ;  /* 0x0006e000013a7983 */ /* 0x000ee20000300a00 */
[----:B------:R-:W-:Y:S01]  /*45a00*/  ULDC UR4, c[0x0][0x22c] ;  /* 0x00008b0000047ab9 */ /* 0x000fe20000000800 */
[----:B------:R-:W-:Y:S01]  /*45a10*/  ISETP.LT.AND P5, PT, R37, UR6, !P0 ;  /* 0x0000000625007c0c */ /* 0x000fe2000c7a1270 */
[----:B------:R-:W-:Y:S01]  /*45a20*/  ULDC UR6, c[0x0][0x228] ;  /* 0x00008a0000067ab9 */ /* 0x000fe20000000800 */
[----:B------:R-:W-:Y:S01]  /*45a30*/  ISETP.GE.AND P2, PT, R2, UR4, PT ;  /* 0x0000000402007c0c */ /* 0x000fe2000bf46270 */
[----:B------:R-:W-:Y:S01]  /*45a40*/  ULDC UR4, c[0x0][0x228] ;  /* 0x00008a0000047ab9 */ /* 0x000fe20000000800 */
[----:B------:R-:W-:Y:S01]  /*45a50*/  ISETP.LT.AND P4, PT, R11, UR8, !P0 ;  /* 0x000000080b007c0c */ /* 0x000fe2000c781270 */
[----:B------:R-:W-:Y:S01]  /*45a60*/  ULDC UR8, c[0x0][0x228] ;  /* 0x00008a0000087ab9 */ /* 0x000fe20000000800 */
[----:B--2---:R0:W-:Y:S04]  /*45a70*/  @P3 STG.E.U8 desc[UR20][R26.64], R0 ;  /* 0x000000001a003986 */ /* 0x0041e8000c101114 */
[----:B0-----:R-:W2:Y:S04]  /*45a80*/  LDL.LU.64 R26, [R1+0x6d8] ;  /* 0x0006d800011a7983 */ /* 0x001ea80000300a00 */
[----:B------:R-:W2:Y:S04]  /*45a90*/  LDL.LU.64 R60, [R1+0x6d0] ;  /* 0x0006d000013c7983 */ /* 0x000ea80000300a00 */
[----:B------:R-:W2:Y:S04]  /*45aa0*/  LDL.LU.64 R38, [R1+0x6a0] ;  /* 0x0006a00001267983 */ /* 0x000ea80000300a00 */
[----:B------:R-:W2:Y:S01]  /*45ab0*/  LDL.LU R45, [R1+0xe4] ;  /* 0x0000e400012d7983 */ /* 0x000ea20000300800 */
[----:B------:R-:W-:Y:S01]  /*45ac0*/  ISETP.LT.AND P3, PT, R36, UR4, !P0 ;  /* 0x0000000424007c0c */ /* 0x000fe2000c761270 */
[----:B------:R-:W-:Y:S01]  /*45ad0*/  ULDC UR4, c[0x0][0x228] ;  /* 0x00008a0000047ab9 */ /* 0x000fe20000000800 */
[----:B----4-:R-:W-:-:S05]  /*45ae0*/  PRMT R3, R20, 0x7770, RZ ;  /* 0x0000777014037816 */ /* 0x010fca00000000ff */
[----:B------:R0:W-:Y:S04]  /*45af0*/  @P6 STG.E.U8 desc[UR20][R30.64], R3 ;  /* 0x000000031e006986 */ /* 0x0001e8000c101114 */
[----:B0-----:R-:W4:Y:S01]  /*45b00*/  LDL.LU.64 R30, [R1+0x698] ;  /* 0x00069800011e7983 */ /* 0x001f220000300a00 */
[C---:B------:R-:W-:Y:S02]  /*45b10*/  PRMT R2, R20.reuse, 0x7771, RZ ;  /* 0x0000777114027816 */ /* 0x040fe400000000ff */
[C---:B------:R-:W-:Y:S02]  /*45b20*/  PRMT R0, R20.reuse, 0x7772, RZ ;  /* 0x0000777214007816 */ /* 0x040fe400000000ff */
[----:B------:R-:W-:Y:S01]  /*45b30*/  PRMT R20, R20, 0x7773, RZ ;  /* 0x0000777314147816 */ /* 0x000fe200000000ff */
[----:B------:R-:W-:Y:S04]  /*45b40*/  @P5 STG.E.U8 desc[UR20][R54.64], R2 ;  /* 0x0000000236005986 */ /* 0x000fe8000c101114 */
[----:B---3--:R-:W-:Y:S04]  /*45b50*/  @P4 STG.E.U8 desc[UR20][R40.64], R0 ;  /* 0x0000000028004986 */ /* 0x008fe8000c101114 */
[----:B------:R0:W-:Y:S04]  /*45b60*/  @P3 STG.E.U8 desc[UR20][R46.64], R20 ;  /* 0x000000142e003986 */ /* 0x0001e8000c101114 */
[----:B0-----:R-:W3:Y:S01]  /*45b70*/  LDL.LU.64 R46, [R1+0x690] ;  /* 0x00069000012e7983 */ /* 0x001ee20000300a00 */
[----:B------:R-:W-:Y:S01]  /*45b80*/  ISETP.LT.AND P6, PT, R25, UR4, !P0 ;  /* 0x0000000419007c0c */ /* 0x000fe2000c7c1270 */
[----:B------:R-:W-:Y:S01]  /*45b90*/  ULDC UR4, c[0x0][0x228] ;  /* 0x00008a0000047ab9 */ /* 0x000fe20000000800 */
[----:B------:R-:W-:Y:S01]  /*45ba0*/  ISETP.LT.AND P5, PT, R29, UR6, !P0 ;  /* 0x000000061d007c0c */ /* 0x000fe2000c7a1270 */
[----:B------:R-:W-:Y:S01]  /*45bb0*/  ULDC UR6, c[0x0][0x228] ;  /* 0x00008a0000067ab9 */ /* 0x000fe20000000800 */
[----:B------:R-:W-:Y:S01]  /*45bc0*/  ISETP.LT.AND P4, PT, R24, UR4, !P0 ;  /* 0x0000000418007c0c */ /* 0x000fe2000c781270 */
[----:B------:R-:W-:Y:S01]  /*45bd0*/  ULDC UR4, c[0x0][0x228] ;  /* 0x00008a0000047ab9 */ /* 0x000fe20000000800 */
[----:B------:R-:W-:Y:S01]  /*45be0*/  PRMT R0, R44, 0x7770, RZ ;  /* 0x000077702c007816 */ /* 0x000fe200000000ff */
[----:B------:R-:W3:Y:S01]  /*45bf0*/  LDL.LU R41, [R1+0xd4] ;  /* 0x0000d40001297983 */ /* 0x000ee20000300800 */
[----:B------:R-:W-:Y:S01]  /*45c00*/  ISETP.LT.AND P0, PT, R28, UR4, !P0 ;  /* 0x000000041c007c0c */ /* 0x000fe2000c701270 */
[----:B------:R-:W-:Y:S01]  /*45c10*/  ULDC UR4, c[0x0][0x228] ;  /* 0x00008a0000047ab9 */ /* 0x000fe20000000800 */
[----:B------:R-:W-:Y:S01]  /*45c20*/  ISETP.LT.AND P3, PT, R19, UR6, !P2 ;  /* 0x0000000613007c0c */ /* 0x000fe2000d761270 */
[----:B------:R-:W-:Y:S01]  /*45c30*/  ULDC UR6, c[0x0][0x228] ;  /* 0x00008a0000067ab9 */ /* 0x000fe20000000800 */
[C---:B------:R-:W-:Y:S01]  /*45c40*/  PRMT R2, R44.reuse, 0x7771, RZ ;  /* 0x000077712c027816 */ /* 0x040fe200000000ff */
[----:B------:R0:W-:Y:S02]  /*45c50*/  @P6 STG.E.U8 desc[UR20][R58.64], R0 ;  /* 0x000000003a006986 */ /* 0x0001e4000c101114 */
[----:B0-----:R-:W-:-:S02]  /*45c60*/  PRMT R0, R44, 0x7772, RZ ;  /* 0x000077722c007816 */ /* 0x001fc400000000ff */
[----:B--2---:R0:W-:Y:S04]  /*45c70*/  @P5 STG.E.U8 desc[UR20][R26.64], R2 ;  /* 0x000000021a005986 */ /* 0x0041e8000c101114 */
[----:B------:R1:W-:Y:S04]  /*45c80*/  @P4 STG.E.U8 desc[UR20][R60.64], R0 ;  /* 0x000000003c004986 */ /* 0x0003e8000c101114 */
[----:B0-----:R-:W2:Y:S01]  /*45c90*/  LDL.LU.64 R26, [R1+0x688] ;  /* 0x00068800011a7983 */ /* 0x001ea20000300a00 */
[----:B------:R-:W-:-:S03]  /*45ca0*/  PRMT R2, R44, 0x7773, RZ ;  /* 0x000077732c027816 */ /* 0x000fc600000000ff */
[----:B------:R-:W2:Y:S01]  /*45cb0*/  LDL.LU.64 R54, [R1+0x680] ;  /* 0x0006800001367983 */ /* 0x000ea20000300a00 */
[----:B-1----:R-:W-:-:S03]  /*45cc0*/  PRMT R0, R45, 0x7770, RZ ;  /* 0x000077702d007816 */ /* 0x002fc600000000ff */
[----:B------:R-:W2:Y:S04]  /*45cd0*/  LDL.LU.64 R58, [R1+0x678] ;  /* 0x00067800013a7983 */ /* 0x000ea80000300a00 */
[----:B------:R-:W-:Y:S01]  /*45ce0*/  @P0 STG.E.U8 desc[UR20][R38.64], R2 ;  /* 0x0000000226000986 */ /* 0x000fe2000c101114 */
[----:B------:R-:W-:Y:S01]  /*45cf0*/  ISETP.LT.AND P0, PT, R37, UR4, !P2 ;  /* 0x0000000425007c0c */ /* 0x000fe2000d701270 */
[----:B------:R-:W-:Y:S01]  /*45d00*/  ULDC UR4, c[0x0][0x228] ;  /* 0x00008a0000047ab9 */ /* 0x000fe20000000800 */
[C---:B------:R-:W-:Y:S01]  /*45d10*/  PRMT R3, R45.reuse, 0x7772, RZ ;  /* 0x000077722d037816 */ /* 0x040fe200000000ff */
[----:B----4-:R0:W-:Y:S04]  /*45d20*/  @P3 STG.E.U8 desc[UR20][R30.64], R0 ;  /* 0x000000001e003986 */ /* 0x0101e8000c101114 */
[----:B0-----:R-:W4:Y:S04]  /*45d30*/  LDL.LU.64 R30, [R1+0x670] ;  /* 0x00067000011e7983 */ /* 0x001f280000300a00 */
[----:B------:R-:W4:Y:S01]  /*45d40*/  LDL.LU.64 R60, [R1+0x668] ;  /* 0x00066800013c7983 */ /* 0x000f220000300a00 */
[----:B------:R-:W-:-:S03]  /*45d50*/  PRMT R2, R45, 0x7771, RZ ;  /* 0x000077712d027816 */ /* 0x000fc600000000ff */
[----:B------:R-:W4:Y:S04]  /*45d60*/  LDL.LU.64 R38, [R1+0x660] ;  /* 0x0006600001267983 */ /* 0x000f280000300a00 */
[----:B---3--:R0:W-:Y:S04]  /*45d70*/  @P0 STG.E.U8 desc[UR20][R46.64], R2 ;  /* 0x000000022e000986 */ /* 0x0081e8000c101114 */
[----:B0-----:R-:W3:Y:S01]  /*45d80*/  LDL.LU.64 R46, [R1+0x658] ;  /* 0x00065800012e7983 */ /* 0x001ee20000300a00 */
[----:B------:R-:W-:-:S03]  /*45d90*/  PRMT R2, R45, 0x7773, RZ ;  /* 0x000077732d027816 */ /* 0x000fc600000000ff */
[----:B------:R-:W3:Y:S01]  /*45da0*/  LDL.LU.64 R44, [R1+0x650] ;  /* 0x00065000012c7983 */ /* 0x000ee20000300a00 */
[----:B------:R-:W-:Y:S01]  /*45db0*/  VIADD R0, R18, 0x13 ;  /* 0x0000001312007836 */ /* 0x000fe20000000000 */
[----:B------:R-:W-:Y:S01]  /*45dc0*/  ISETP.LT.AND P4, PT, R11, UR4, !P2 ;  /* 0x000000040b007c0c */ /* 0x000fe2000d781270 */
[----:B------:R-:W-:Y:S01]  /*45dd0*/  ULDC UR4, c[0x0][0x22c] ;  /* 0x00008b0000047ab9 */ /* 0x000fe20000000800 */
[----:B------:R-:W-:Y:S01]  /*45de0*/  ISETP.LT.AND P5, PT, R36, UR6, !P2 ;  /* 0x0000000624007c0c */ /* 0x000fe2000d7a1270 */
[----:B------:R-:W-:Y:S01]  /*45df0*/  ULDC UR6, c[0x0][0x228] ;  /* 0x00008a0000067ab9 */ /* 0x000fe20000000800 */
[----:B------:R-:W-:Y:S01]  /*45e00*/  ISETP.LT.AND P6, PT, R25, UR8, !P2 ;  /* 0x0000000819007c0c */ /* 0x000fe2000d7c1270 */
[----:B------:R-:W-:Y:S01]  /*45e10*/  ULDC UR8, c[0x0][0x228] ;  /* 0x00008a0000087ab9 */ /* 0x000fe20000000800 */
[----:B------:R-:W-:Y:S01]  /*45e20*/  ISETP.GE.AND P3, PT, R0, UR4, PT ;  /* 0x0000000400007c0c */ /* 0x000fe2000bf66270 */
[----:B------:R-:W-:Y:S02]  /*45e30*/  ULDC UR4, c[0x0][0x228] ;  /* 0x00008a0000047ab9 */ /* 0x000fe40000000800 */
[----:B------:R-:W-:Y:S01]  /*45e40*/  ISETP.LT.AND P0, PT, R29, UR4, !P2 ;  /* 0x000000041d007c0c */ /* 0x000fe2000d701270 */
[----:B------:R-:W-:Y:S01]  /*45e50*/  ULDC UR4, c[0x0][0x228] ;  /* 0x00008a0000047ab9 */ /* 0x000fe20000000800 */
[----:B------:R-:W-:-:S02]  /*45e60*/  PRMT R0, R41, 0x7770, RZ ;  /* 0x0000777029007816 */ /* 0x000fc400000000ff */
[----:B--2---:R0:W-:Y:S01]  /*45e70*/  @P4 STG.E.U8 desc[UR20][R26.64], R3 ;  /* 0x000000031a004986 */ /* 0x0041e2000c101114 */
[----:B------:R-:W-:Y:S01]  /*45e80*/  ISETP.LT.AND P4, PT, R24, UR4, !P2 ;  /* 0x0000000418007c0c */ /* 0x000fe2000d781270 */
[----:B------:R-:W-:Y:S02]  /*45e90*/  ULDC UR4, c[0x0][0x228] ;  /* 0x00008a0000047ab9 */ /* 0x000fe40000000800 */
[----:B------:R-:W-:Y:S04]  /*45ea0*/  @P5 STG.E.U8 desc[UR20][R54.64], R2 ;  /* 0x0000000236005986 */ /* 0x000fe8000c101114 */
[----:B------:R1:W-:Y:S04]  /*45eb0*/  @P6 STG.E.U8 desc[UR20][R58.64], R0 ;  /* 0x000000003a006986 */ /* 0x0003e8000c101114 */
[----:B0-----:R-:W2:Y:S01]  /*45ec0*/  LDL.LU.64 R26, [R1+0x648] ;  /* 0x00064800011a7983 */ /* 0x001ea20000300a00 */
[----:B-1----:R-:W-:-:S02]  /*45ed0*/  PRMT R0, R41, 0x7771, RZ ;  /* 0x0000777129007816 */ /* 0x002fc400000000ff */
[----:B------:R-:W-:Y:S01]  /*45ee0*/  ISETP.LT.AND P2, PT, R28, UR6, !P2 ;  /* 0x000000061c007c0c */ /* 0x000fe2000d741270 */
[----:B------:R-:W-:Y:S01]  /*45ef0*/  ULDC UR6, c[0x0][0x228] ;  /* 0x00008a0000067ab9 */ /* 0x000fe20000000800 */
[----:B------:R-:W-:Y:S01]  /*45f00*/  ISETP.LT.AND P5, PT, R19, UR4, !P3 ;  /* 0x0000000413007c0c */ /* 0x000fe2000dfa1270 */
[----:B------:R-:W-:Y:S02]  /*45f10*/  ULDC UR4, c[0x0][0x228] ;  /* 0x00008a0000047ab9 */ /* 0x000fe40000000800 */
[----:B------:R-:W-:Y:S01]  /*45f20*/  ISETP.LT.AND P6, PT, R37, UR4, !P3 ;  /* 0x0000000425007c0c */ /* 0x000fe2000dfc1270 */
[----:B------:R-:W-:Y:S01]  /*45f30*/  ULDC UR4, c[0x0][0x228] ;  /* 0x00008a0000047ab9 */ /* 0x000fe20000000800 */
[C---:B------:R-:W-:Y:S01]  /*45f40*/  PRMT R2, R41.reuse, 0x7773, RZ ;  /* 0x0000777329027816 */ /* 0x040fe200000000ff */
[----:B----4-:R0:W-:Y:S04]  /*45f50*/  @P0 STG.E.U8 desc[UR20][R30.64], R0 ;  /* 0x000000001e000986 */ /* 0x0101e8000c101114 */
[----:B0-----:R-:W4:Y:S01]  /*45f60*/  LDL.LU.64 R30, [R1+0x640] ;  /* 0x00064000011e7983 */ /* 0x001f220000300a00 */
[----:B------:R-:W-:-:S03]  /*45f70*/  PRMT R0, R41, 0x7772, RZ ;  /* 0x0000777229007816 */ /* 0x000fc600000000ff */
[----:B------:R-:W4:Y:S04]  /*45f80*/  LDL.LU R40, [R1+0xc4] ;  /* 0x0000c40001287983 */ /* 0x000f280000300800 */
[----:B------:R-:W4:Y:S04]  /*45f90*/  LDL.LU.64 R54, [R1+0x618] ;  /* 0x0006180001367983 */ /* 0x000f280000300a00 */
[----:B------:R0:W-:Y:S04]  /*45fa0*/  @P4 STG.E.U8 desc[UR20][R60.64], R0 ;  /* 0x000000003c004986 */ /* 0x0001e8000c101114 */
[----:B------:R-:W4:Y:S04]  /*45fb0*/  LDL.LU.64 R58, [R1+0x610] ;  /* 0x00061000013a7983 */ /* 0x000f280000300a00 */
[----:B0-----:R-:W4:Y:S01]  /*45fc0*/  LDL.LU.64 R60, [R1+0x608] ;  /* 0x00060800013c7983 */ /* 0x001f220000300a00 */
[----:B------:R-:W-:-:S03]  /*45fd0*/  PRMT R0, R21, 0x7770, RZ ;  /* 0x0000777015007816 */ /* 0x000fc600000000ff */
[----:B------:R0:W-:Y:S04]  /*45fe0*/  @P2 STG.E.U8 desc[UR20][R38.64], R2 ;  /* 0x0000000226002986 */ /* 0x0001e8000c101114 */
[----:B---3--:R1:W-:Y:S01]  /*45ff0*/  @P5 STG.E.U8 desc[UR20][R46.64], R0 ;  /* 0x000000002e005986 */ /* 0x0083e2000c101114 */
[----:B0-----:R-:W-:-:S03]  /*46000*/  PRMT R2, R21, 0x7771, RZ ;  /* 0x0000777115027816 */ /* 0x001fc600000000ff */
[----:B-1----:R-:W3:Y:S04]  /*46010*/  LDL.LU.64 R46, [R1+0x600] ;  /* 0x00060000012e7983 */ /* 0x002ee80000300a00 */
[----:B------:R0:W-:Y:S04]  /*46020*/  @P6 STG.E.U8 desc[UR20][R44.64], R2 ;  /* 0x000000022c006986 */ /* 0x0001e8000c101114 */
[----:B0-----:R-:W3:Y:S04]  /*46030*/  LDL.LU.64 R44, [R1+0x5f8] ;  /* 0x0005f800012c7983 */ /* 0x001ee80000300a00 */
[----:B------:R-:W3:Y:S04]  /*46040*/  LDL.LU.64 R38, [R1+0x5f0] ;  /* 0x0005f00001267983 */ /* 0x000ee80000300a00 */
[----:B------:R-:W3:Y:S01]  /*46050*/  LDL.LU R41, [R1+0xe8] ;  /* 0x0000e80001297983 */ /* 0x000ee20000300800 */
[----:B------:R-:W-:Y:S01]  /*46060*/  ISETP.LT.AND P0, PT, R11, UR6, !P3 ;  /* 0x000000060b007c0c */ /* 0x000fe2000df01270 */
[----:B------:R-:W-:Y:S01]  /*46070*/  ULDC UR6, c[0x0][0x228] ;  /* 0x00008a0000067ab9 */ /* 0x000fe20000000800 */
[----:B------:R-:W-:Y:S01]  /*46080*/  ISETP.LT.AND P6, PT, R36, UR4, !P3 ;  /* 0x0000000424007c0c */ /* 0x000fe2000dfc1270 */
[----:B------:R-:W-:Y:S01]  /*46090*/  ULDC UR4, c[0x0][0x228] ;  /* 0x00008a0000047ab9 */ /* 0x000fe20000000800 */
[----:B------:R-:W-:-:S02]  /*460a0*/  PRMT R0, R21, 0x7772, RZ ;  /* 0x0000777215007816 */ /* 0x000fc400000000ff */
[----:B------:R-:W-:Y:S01]  /*460b0*/  ISETP.LT.AND P2, PT, R25, UR4, !P3 ;  /* 0x0000000419007c0c */ /* 0x000fe2000df41270 */
[----:B------:R-:W-:Y:S01]  /*460c0*/  ULDC UR4, c[0x0][0x22c] ;  /* 0x00008b0000047ab9 */ /* 0x000fe20000000800 */
[----:B------:R-:W-:Y:S01]  /*460d0*/  ISETP.LT.AND P4, PT, R29, UR6, !P3 ;  /* 0x000000061d007c0c */ /* 0x000fe2000df81270 */
[----:B------:R-:W-:Y:S01]  /*460e0*/  ULDC UR6, c[0x0][0x228] ;  /* 0x00008a0000067ab9 */ /* 0x000fe20000000800 */
[----:B------:R-:W-:Y:S01]  /*460f0*/  ISETP.LT.AND P5, PT, R24, UR8, !P3 ;  /* 0x0000000818007c0c */ /* 0x000fe2000dfa1270 */
[----:B------:R-:W-:Y:S01]  /*46100*/  ULDC UR8, c[0x0][0x228] ;  /* 0x00008a0000087ab9 */ /* 0x000fe20000000800 */
[----:B------:R-:W-:Y:S01]  /*46110*/  PRMT R21, R21, 0x7773, RZ ;  /* 0x0000777315157816 */ /* 0x000fe200000000ff */
[----:B--2---:R0:W-:Y:S02]  /*46120*/  @P0 STG.E.U8 desc[UR20][R26.64], R0 ;  /* 0x000000001a000986 */ /* 0x0041e4000c101114 */
[----:B0-----:R-:W-:Y:S02]  /*46130*/  VIADD R0, R18, 0x14 ;  /* 0x0000001412007836 */ /* 0x001fe40000000000 */
[----:B------:R-:W2:Y:S03]  /*46140*/  LDL.LU.64 R26, [R1+0x5e8] ;  /* 0x0005e800011a7983 */ /* 0x000ea60000300a00 */
[----:B------:R-:W-:Y:S01]  /*46150*/  ISETP.GE.AND P0, PT, R0, UR4, PT ;  /* 0x0000000400007c0c */ /* 0x000fe2000bf06270 */
[----:B------:R-:W-:-:S02]  /*46160*/  ULDC UR4, c[0x0][0x228] ;  /* 0x00008a0000047ab9 */ /* 0x000fc40000000800 */
[----:B------:R-:W-:Y:S01]  /*46170*/  ISETP.LT.AND P3, PT, R28, UR4, !P3 ;  /* 0x000000041c007c0c */ /* 0x000fe2000df61270 */
[----:B------:R-:W-:Y:S01]  /*46180*/  ULDC UR4, c[0x0][0x228] ;  /* 0x00008a0000047ab9 */ /* 0x000fe20000000800 */
[----:B----4-:R0:W-:Y:S01]  /*46190*/  @P6 STG.E.U8 desc[UR20][R30.64], R21 ;  /* 0x000000151e006986 */ /* 0x0101e2000c101114 */
[C---:B------:R-:W-:Y:S02]  /*461a0*/  PRMT R3, R40.reuse, 0x7770, RZ ;  /* 0x0000777028037816 */ /* 0x040fe400000000ff */
[C---:B------:R-:W-:Y:S02]  /*461b0*/  PRMT R2, R40.reuse, 0x7771, RZ ;  /* 0x0000777128027816 */ /* 0x040fe400000000ff */
[C---:B------:R-:W-:Y:S01]  /*461c0*/  PRMT R0, R40.reuse, 0x7772, RZ ;  /* 0x0000777228007816 */ /* 0x040fe200000000ff */
[----:B------:R-:W-:Y:S04]  /*461d0*/  @P2 STG.E.U8 desc[UR20][R54.64], R3 ;  /* 0x0000000336002986 */ /* 0x000fe8000c101114 */
[----:B0-----:R-:W4:Y:S04]  /*461e0*/  LDL.LU.64 R30, [R1+0x5e0] ;  /* 0x0005e000011e7983 */ /* 0x001f280000300a00 */
[----:B------:R-:W-:Y:S04]  /*461f0*/  @P4 STG.E.U8 desc[UR20][R58.64], R2 ;  /* 0x000000023a004986 */ /* 0x000fe8000c101114 */
[----:B------:R0:W-:Y:S04]  /*46200*/  @P5 STG.E.U8 desc[UR20][R60.64], R0 ;  /* 0x000000003c005986 */ /* 0x0001e8000c101114 */
[----:B0-----:R-:W4:Y:S01]  /*46210*/  LDL.LU R61, [R1+0xd8] ;  /* 0x0000d800013d7983 */ /* 0x001f220000300800 */
[----:B------:R-:W-:Y:S01]  /*46220*/  ISETP.LT.AND P2, PT, R19, UR4, !P0 ;  /* 0x0000000413007c0c */ /* 0x000fe2000c741270 */
[----:B------:R-:W-:Y:S01]  /*46230*/  ULDC UR4, c[0x0][0x22c] ;  /* 0x00008b0000047ab9 */ /* 0x000fe20000000800 */
[----:B------:R-:W-:-:S05]  /*46240*/  PRMT R0, R40, 0x7773, RZ ;  /* 0x0000777328007816 */ /* 0x000fca00000000ff */
[----:B---3--:R0:W-:Y:S04]  /*46250*/  @P3 STG.E.U8 desc[UR20][R46.64], R0 ;  /* 0x000000002e003986 */ /* 0x0081e8000c101114 */
[----:B0-----:R-:W3:Y:S01]  /*46260*/  LDL.LU.64 R46, [R1+0x5d0] ;  /* 0x0005d000012e7983 */ /* 0x001ee20000300a00 */
[----:B------:R-:W-:-:S05]  /*46270*/  PRMT R3, R41, 0x7770, RZ ;  /* 0x0000777029037816 */ /* 0x000fca00000000ff */
[----:B------:R0:W-:Y:S04]  /*46280*/  @P2 STG.E.U8 desc[UR20][R44.64], R3 ;  /* 0x000000032c002986 */ /* 0x0001e8000c101114 */
[----:B0-----:R-:W3:Y:S01]  /*46290*/  LDL.LU.64 R44, [R1+0x5c8] ;  /* 0x0005c800012c7983 */ /* 0x001ee20000300a00 */
[----:B------:R-:W-:Y:S01]  /*462a0*/  ISETP.LT.AND P5, PT, R37, UR6, !P0 ;  /* 0x0000000625007c0c */ /* 0x000fe2000c7a1270 */
[----:B------:R-:W-:Y:S01]  /*462b0*/  VIADD R0, R18, 0x15 ;  /* 0x0000001512007836 */ /* 0x000fe20000000000 */
[----:B------:R-:W-:Y:S02]  /*462c0*/  ULDC UR6, c[0x0][0x228] ;  /* 0x00008a0000067ab9 */ /* 0x000fe40000000800 */
[----:B------:R-:W-:Y:S01]  /*462d0*/  ISETP.LT.AND P3, PT, R11, UR6, !P0 ;  /* 0x000000060b007c0c */ /* 0x000fe2000c761270 */
[----:B------:R-:W-:Y:S01]  /*462e0*/  ULDC UR6, c[0x0][0x228] ;  /* 0x00008a0000067ab9 */ /* 0x000fe20000000800 */
[----:B------:R-:W-:-:S02]  /*462f0*/  PRMT R2, R41, 0x7771, RZ ;  /* 0x0000777129027816 */ /* 0x000fc400000000ff */
[----:B------:R-:W-:Y:S01]  /*46300*/  ISETP.GE.AND P6, PT, R0, UR4, PT ;  /* 0x0000000400007c0c */ /* 0x000fe2000bfc6270 */
[----:B------:R-:W-:Y:S01]  /*46310*/  ULDC UR4, c[0x0][0x228] ;  /* 0x00008a0000047ab9 */ /* 0x000fe20000000800 */
[----:B------:R-:W-:Y:S01]  /*46320*/  ISETP.LT.AND P4, PT, R36, UR8, !P0 ;  /* 0x0000000824007c0c */ /* 0x000fe2000c781270 */
[----:B------:R-:W-:Y:S01]  /*46330*/  ULDC UR8, c[0x0][0x228] ;  /* 0x00008a0000087ab9 */ /* 0x000fe20000000800 */
[----:B------:R-:W-:Y:S01]  /*46340*/  ISETP.LT.AND P2, PT, R25, UR4, !P0 ;  /* 0x0000000419007c0c */ /* 0x000fe2000c741270 */
[----:B------:R0:W-:Y:S01]  /*46350*/  @P5 STG.E.U8 desc[UR20][R38.64], R2 ;  /* 0x0000000226005986 */ /* 0x0001e2000c101114 */
[C---:B------:R-:W-:Y:S01]  /*46360*/  PRMT R0, R41.reuse, 0x7773, RZ ;  /* 0x0000777329007816 */ /* 0x040fe200000000ff */
[----:B------:R-:W-:Y:S01]  /*46370*/  ULDC UR4, c[0x0][0x228] ;  /* 0x00008a0000047ab9 */ /* 0x000fe20000000800 */
[----:B0-----:R-:W-:Y:S01]  /*46380*/  PRMT R2, R41, 0x7772, RZ ;  /* 0x0000777229027816 */ /* 0x001fe200000000ff */
[----:B------:R-:W3:Y:S04]  /*46390*/  LDL.LU.64 R38, [R1+0x5a8] ;  /* 0x0005a80001267983 */ /* 0x000ee80000300a00 */
[----:B------:R-:W3:Y:S01]  /*463a0*/  LDL.LU.64 R40, [R1+0x5a0] ;  /* 0x0005a00001287983 */ /* 0x000ee20000300a00 */
[----:B------:R-:W-:Y:S01]  /*463b0*/  ISETP.LT.AND P5, PT, R24, UR6, !P0 ;  /* 0x0000000618007c0c */ /* 0x000fe2000c7a1270 */
[----:B------:R-:W-:-:S02]  /*463c0*/  ULDC UR6, c[0x0][0x228] ;  /* 0x00008a0000067ab9 */ /* 0x000fc40000000800 */
[----:B--2---:R0:W-:Y:S04]  /*463d0*/  @P3 STG.E.U8 desc[UR20][R26.64], R2 ;  /* 0x000000021a003986 */ /* 0x0041e8000c101114 */
[----:B0-----:R-:W2:Y:S04]  /*463e0*/  LDL.LU.64 R26, [R1+0x598] ;  /* 0x00059800011a7983 */ /* 0x001ea80000300a00 */
[----:B----4-:R0:W-:Y:S01]  /*463f0*/  @P4 STG.E.U8 desc[UR20][R30.64], R0 ;  /* 0x000000001e004986 */ /* 0x0101e2000c101114 */
[----:B------:R-:W-:Y:S01]  /*46400*/  ISETP.LT.AND P4, PT, R29, UR4, !P0 ;  /* 0x000000041d007c0c */ /* 0x000fe2000c781270 */
[----:B------:R-:W-:-:S02]  /*46410*/  ULDC UR4, c[0x0][0x22c] ;  /* 0x00008b0000047ab9 */ /* 0x000fc40000000800 */
[----:B0-----:R-:W4:Y:S01]  /*46420*/  LDL.LU.64 R30, [R1+0x590] ;  /* 0x00059000011e7983 */ /* 0x001f220000300a00 */
[----:B------:R-:W-:-:S05]  /*46430*/  PRMT R2, R61, 0x7770, RZ ;  /* 0x000077703d027816 */ /* 0x000fca00000000ff */
[----:B------:R0:W-:Y:S01]  /*46440*/  @P2 STG.E.U8 desc[UR20][R22.64], R2 ;  /* 0x0000000216002986 */ /* 0x0001e2000c101114 */
[----:B------:R-:W-:-:S03]  /*46450*/  VIADD R0, R18, 0x16 ;  /* 0x0000001612007836 */ /* 0x000fc60000000000 */
[----:B0-----:R-:W2:Y:S02]  /*46460*/  LDL.LU.64 R22, [R1+0x1748] ;  /* 0x0017480001167983 */ /* 0x001ea40000300a00 */
[----:B------:R-:W-:Y:S01]  /*46470*/  ISETP.GE.AND P3, PT, R0, UR4, PT ;  /* 0x0000000400007c0c */ /* 0x000fe2000bf66270 */
[----:B------:R-:W-:Y:S01]  /*46480*/  ULDC UR4, c[0x0][0x228] ;  /* 0x00008a0000047ab9 */ /* 0x000fe20000000800 */
[C---:B------:R-:W-:Y:S01]  /*46490*/  PRMT R2, R61.reuse, 0x7771, RZ ;  /* 0x000077713d027816 */ /* 0x040fe200000000ff */
[----:B------:R-:W4:Y:S01]  /*464a0*/  LDL.LU R60, [R1+0xc8] ;  /* 0x0000c800013c7983 */ /* 0x000f220000300800 */
[----:B------:R-:W-:-:S03]  /*464b0*/  PRMT R0, R61, 0x7772, RZ ;  /* 0x000077723d007816 */ /* 0x000fc600000000ff */
[----:B---3--:R0:W-:Y:S04]  /*464c0*/  @P4 STG.E.U8 desc[UR20][R46.64], R2 ;  /* 0x000000022e004986 */ /* 0x0081e8000c101114 */
[----:B0-----:R-:W3:Y:S04]  /*464d0*/  LDL.LU.64 R46, [R1+0x588] ;  /* 0x00058800012e7983 */ /* 0x001ee80000300a00 */
[----:B------:R0:W-:Y:S04]  /*464e0*/  @P5 STG.E.U8 desc[UR20][R44.64], R0 ;  /* 0x000000002c005986 */ /* 0x0001e8000c101114 */
[----:B0-----:R-:W3:Y:S01]  /*464f0*/  LDL.LU.64 R44, [R1+0x570] ;  /* 0x00057000012c7983 */ /* 0x001ee20000300a00 */
[----:B------:R-:W-:Y:S01]  /*46500*/  ISETP.LT.AND P0, PT, R28, UR4, !P0 ;  /* 0x000000041c007c0c */ /* 0x000fe2000c701270 */
[----:B------:R-:W-:Y:S01]  /*46510*/  ULDC UR4, c[0x0][0x228] ;  /* 0x00008a0000047ab9 */ /* 0x000fe20000000800 */
[----:B------:R-:W-:Y:S01]  /*46520*/  ISETP.LT.AND P2, PT, R19, UR6, !P6 ;  /* 0x0000000613007c0c */ /* 0x000fe2000f741270 */
[----:B------:R-:W3:Y:S01]  /*46530*/  LDL.LU.64 R54, [R1+0x568] ;  /* 0x0005680001367983 */ /* 0x000ee20000300a00 */
[----:B------:R-:W-:Y:S01]  /*46540*/  ISETP.LT.AND P5, PT, R37, UR4, !P6 ;  /* 0x0000000425007c0c */ /* 0x000fe2000f7a1270 */
[----:B------:R-:W-:Y:S01]  /*46550*/  ULDC UR4, c[0x0][0x228] ;  /* 0x00008a0000047ab9 */ /* 0x000fe20000000800 */
[----:B------:R-:W-:Y:S01]  /*46560*/  PRMT R2, R61, 0x7773, RZ ;  /* 0x000077733d027816 */ /* 0x000fe200000000ff */
[----:B------:R-:W3:Y:S01]  /*46570*/  LDL.LU.64 R58, [R1+0x560] ;  /* 0x00056000013a7983 */ /* 0x000ee20000300a00 */
[----:B------:R-:W-:Y:S01]  /*46580*/  ISETP.LT.AND P4, PT, R11, UR4, !P6 ;  /* 0x000000040b007c0c */ /* 0x000fe2000f781270 */
[----:B------:R-:W-:Y:S01]  /*46590*/  ULDC UR4, c[0x0][0x228] ;  /* 0x00008a0000047ab9 */ /* 0x000fe20000000800 */
[----:B------:R-:W-:-:S03]  /*465a0*/  ULDC UR6, c[0x0][0x228] ;  /* 0x00008a0000067ab9 */ /* 0x000fc60000000800 */
[----:B------:R0:W-:Y:S01]  /*465b0*/  @P0 STG.E.U8 desc[UR20][R38.64], R2 ;  /* 0x0000000226000986 */ /* 0x0001e2000c101114 */
[C---:B--2---:R-:W-:Y:S02]  /*465c0*/  PRMT R0, R22.reuse, 0x7770, RZ ;  /* 0x0000777016007816 */ /* 0x044fe400000000ff */
[----:B0-----:R-:W-:-:S03]  /*465d0*/  PRMT R2, R22, 0x7771, RZ ;  /* 0x0000777116027816 */ /* 0x001fc600000000ff */
[----:B------:R0:W-:Y:S01]  /*465e0*/  @P2 STG.E.U8 desc[UR20][R40.64], R0 ;  /* 0x0000000028002986 */ /* 0x0001e2000c101114 */
[----:B------:R-:W-:Y:S01]  /*465f0*/  ISETP.LT.AND P2, PT, R36, UR4, !P6 ;  /* 0x0000000424007c0c */ /* 0x000fe2000f741270 */
[----:B------:R-:W-:Y:S02]  /*46600*/  ULDC UR4, c[0x0][0x22c] ;  /* 0x00008b0000047ab9 */ /* 0x000fe40000000800 */
[----:B------:R1:W-:Y:S01]  /*46610*/  @P5 STG.E.U8 desc[UR20][R26.64], R2 ;  /* 0x000000021a005986 */ /* 0x0003e2000c101114 */
[----:B------:R-:W-:Y:S01]  /*46620*/  ISETP.LT.AND P5, PT, R25, UR6, !P6 ;  /* 0x0000000619007c0c */ /* 0x000fe2000f7a1270 */
[----:B------:R-:W-:Y:S01]  /*46630*/  ULDC UR6, c[0x0][0x228] ;  /* 0x00008a0000067ab9 */ /* 0x000fe20000000800 */
[C---:B0-----:R-:W-:Y:S01]  /*46640*/  PRMT R0, R22.reuse, 0x7772, RZ ;  /* 0x0000777216007816 */ /* 0x041fe200000000ff */
[----:B-1----:R-:W2:Y:S04]  /*46650*/  LDL.LU R26, [R1+0xec] ;  /* 0x0000ec00011a7983 */ /* 0x002ea80000300800 */
[----:B------:R-:W2:Y:S04]  /*46660*/  LDL.LU.64 R38, [R1+0x558] ;  /* 0x0005580001267983 */ /* 0x000ea80000300a00 */
[----:B----4-:R0:W-:Y:S01]  /*46670*/  @P4 STG.E.U8 desc[UR20][R30.64], R0 ;  /* 0x000000001e004986 */ /* 0x0101e2000c101114 */
[----:B------:R-:W-:-:S03]  /*46680*/  PRMT R22, R22, 0x7773, RZ ;  /* 0x0000777316167816 */ /* 0x000fc600000000ff */
[----:B0-----:R-:W4:Y:S01]  /*46690*/  LDL.LU.64 R30, [R1+0x550] ;  /* 0x00055000011e7983 */ /* 0x001f220000300a00 */
[----:B------:R-:W-:-:S03]  /*466a0*/  PRMT R0, R60, 0x7770, RZ ;  /* 0x000077703c007816 */ /* 0x000fc600000000ff */
[----:B---3--:R0:W-:Y:S04]  /*466b0*/  @P2 STG.E.U8 desc[UR20][R46.64], R22 ;  /* 0x000000162e002986 */ /* 0x0081e8000c101114 */
[----:B------:R-:W3:Y:S04]  /*466c0*/  LDL.LU.64 R40, [R1+0x548] ;  /* 0x0005480001287983 */ /* 0x000ee80000300a00 */
[----:B------:R1:W-:Y:S04]  /*466d0*/  @P5 STG.E.U8 desc[UR20][R44.64], R0 ;  /* 0x000000002c005986 */ /* 0x0003e8000c101114 */
[----:B0-----:R-:W3:Y:S04]  /*466e0*/  LDL.LU.64 R46, [R1+0x540] ;  /* 0x00054000012e7983 */ /* 0x001ee80000300a00 */
[----:B-1----:R-:W3:Y:S01]  /*466f0*/  LDL.LU.64 R44, [R1+0x538] ;  /* 0x00053800012c7983 */ /* 0x002ee20000300a00 */
[----:B------:R-:W-:Y:S01]  /*46700*/  ISETP.LT.AND P0, PT, R29, UR6, !P6 ;  /* 0x000000061d007c0c */ /* 0x000fe2000f701270 */
[----:B------:R-:W-:Y:S01]  /*46710*/  VIADD R2, R18, 0x17 ;  /* 0x0000001712027836 */ /* 0x000fe20000000000 */
[----:B------:R-:W-:Y:S01]  /*46720*/  ISETP.LT.AND P4, PT, R24, UR8, !P6 ;  /* 0x0000000818007c0c */ /* 0x000fe2000f781270 */
[----:B------:R-:W-:Y:S01]  /*46730*/  ULDC UR6, c[0x0][0x228] ;  /* 0x00008a0000067ab9 */ /* 0x000fe20000000800 */
[----:B------:R-:W-:Y:S01]  /*46740*/  PRMT R0, R60, 0x7772, RZ ;  /* 0x000077723c007816 */ /* 0x000fe200000000ff */
[----:B------:R-:W3:Y:S01]  /*46750*/  LDL.LU R27, [R1+0xdc] ;  /* 0x0000dc00011b7983 */ /* 0x000ee20000300800 */
[----:B------:R-:W-:Y:S01]  /*46760*/  ISETP.GE.AND P2, PT, R2, UR4, PT ;  /* 0x0000000402007c0c */ /* 0x000fe2000bf46270 */
[----:B------:R-:W-:Y:S01]  /*46770*/  ULDC UR4, c[0x0][0x228] ;  /* 0x00008a0000047ab9 */ /* 0x000fe20000000800 */
[----:B------:R-:W-:Y:S01]  /*46780*/  PRMT R2, R60, 0x7771, RZ ;  /* 0x000077713c027816 */ /* 0x000fe200000000ff */
[----:B------:R-:W-:Y:S01]  /*46790*/  ULDC UR8, c[0x0][0x228] ;  /* 0x00008a0000087ab9 */ /* 0x000fe20000000800 */
[----:B------:R-:W-:Y:S01]  /*467a0*/  ISETP.LT.AND P6, PT, R28, UR4, !P6 ;  /* 0x000000041c007c0c */ /* 0x000fe2000f7c1270 */
[----:B------:R-:W-:-:S02]  /*467b0*/  ULDC UR4, c[0x0][0x228] ;  /* 0x00008a0000047ab9 */ /* 0x000fc40000000800 */
[----:B------:R-:W-:Y:S01]  /*467c0*/  @P0 STG.E.U8 desc[UR20][R54.64], R2 ;  /* 0x0000000236000986 */ /* 0x000fe2000c101114 */
[----:B------:R-:W-:Y:S01]  /*467d0*/  ISETP.LT.AND P0, PT, R19, UR6, !P3 ;  /* 0x0000000613007c0c */ /* 0x000fe2000df01270 */
[----:B------:R-:W-:Y:S02]  /*467e0*/  ULDC UR6, c[0x0][0x228] ;  /* 0x00008a0000067ab9 */ /* 0x000fe40000000800 */
[----:B------:R0:W-:Y:S01]  /*467f0*/  @P4 STG.E.U8 desc[UR20][R58.64], R0 ;  /* 0x000000003a004986 */ /* 0x0001e2000c101114 */
[----:B------:R-:W-:Y:S01]  /*46800*/  ISETP.LT.AND P4, PT, R37, UR4, !P3 ;  /* 0x0000000425007c0c */ /* 0x000fe2000df81270 */
[----:B------:R-:W-:Y:S01]  /*46810*/  ULDC UR4, c[0x0][0x22c] ;  /* 0x00008b0000047ab9 */ /* 0x000fe20000000800 */
[----:B------:R-:W-:Y:S01]  /*46820*/  ISETP.LT.AND P5, PT, R11, UR6, !P3 ;  /* 0x000000060b007c0c */ /* 0x000fe2000dfa1270 */
[----:B------:R-:W-:Y:S01]  /*46830*/  ULDC UR6, c[0x0][0x228] ;  /* 0x00008a0000067ab9 */ /* 0x000fe20000000800 */
[----:B0-----:R-:W-:Y:S01]  /*46840*/  PRMT R0, R60, 0x7773, RZ ;  /* 0x000077733c007816 */ /* 0x001fe200000000ff */
[----:B------:R-:W3:Y:S04]  /*46850*/  LDL.LU.64 R58, [R1+0x518] ;  /* 0x00051800013a7983 */ /* 0x000ee80000300a00 */
[----:B------:R-:W3:Y:S01]  /*46860*/  LDL.LU.64 R60, [R1+0x510] ;  /* 0x00051000013c7983 */ /* 0x000ee20000300a00 */
[----:B--2---:R-:W-:-:S03]  /*46870*/  PRMT R2, R26, 0x7770, RZ ;  /* 0x000077701a027816 */ /* 0x004fc600000000ff */
[----:B------:R0:W-:Y:S01]  /*46880*/  @P6 STG.E.U8 desc[UR20][R38.64], R0 ;  /* 0x0000000026006986 */ /* 0x0001e2000c101114 */
[----:B------:R-:W-:Y:S01]  /*46890*/  ISETP.LT.AND P6, PT, R36, UR8, !P3 ;  /* 0x0000000824007c0c */ /* 0x000fe2000dfc1270 */
[----:B------:R-:W-:Y:S01]  /*468a0*/  ULDC UR8, c[0x0][0x228] ;  /* 0x00008a0000087ab9 */ /* 0x000fe20000000800 */
[----:B------:R-:W-:Y:S01]  /*468b0*/  PRMT R3, R26, 0x7771, RZ ;  /* 0x000077711a037816 */ /* 0x000fe200000000ff */
[----:B0-----:R-:W-:Y:S01]  /*468c0*/  VIADD R0, R18, 0x18 ;  /* 0x0000001812007836 */ /* 0x001fe20000000000 */
[----:B----4-:R0:W-:Y:S04]  /*468d0*/  @P0 STG.E.U8 desc[UR20][R30.64], R2 ;  /* 0x000000021e000986 */ /* 0x0101e8000c101114 */
[----:B------:R-:W-:Y:S01]  /*468e0*/  ISETP.GE.AND P0, PT, R0, UR4, PT ;  /* 0x0000000400007c0c */ /* 0x000fe2000bf06270 */
[----:B------:R-:W-:Y:S01]  /*468f0*/  ULDC UR4, c[0x0][0x228] ;  /* 0x00008a0000047ab9 */ /* 0x000fe20000000800 */
[C---:B------:R-:W-:Y:S01]  /*46900*/  PRMT R0, R26.reuse, 0x7773, RZ ;  /* 0x000077731a007816 */ /* 0x040fe200000000ff */
[----:B0-----:R-:W2:Y:S01]  /*46910*/  LDL.LU.64 R30, [R1+0x508] ;  /* 0x00050800011e7983 */ /* 0x001ea20000300a00 */
[----:B------:R-:W-:-:S03]  /*46920*/  PRMT R2, R26, 0x7772, RZ ;  /* 0x000077721a027816 */ /* 0x000fc600000000ff */
[----:B---3--:R0:W-:Y:S04]  /*46930*/  @P4 STG.E.U8 desc[UR20][R40.64], R3 ;  /* 0x0000000328004986 */ /* 0x0081e8000c101114 */
[----:B------:R1:W-:Y:S04]  /*46940*/  @P5 STG.E.U8 desc[UR20][R46.64], R2 ;  /* 0x000000022e005986 */ /* 0x0003e8000c101114 */
[----:B------:R3:W-:Y:S01]  /*46950*/  @P6 STG.E.U8 desc[UR20][R44.64], R0 ;  /* 0x000000002c006986 */ /* 0x0007e2000c101114 */
[----:B------:R-:W-:Y:S01]  /*46960*/  ISETP.LT.AND P6, PT, R24, UR8, !P3 ;  /* 0x0000000818007c0c */ /* 0x000fe2000dfc1270 */
[----:B------:R-:W-:-:S02]  /*46970*/  ULDC UR8, c[0x0][0x228] ;  /* 0x00008a0000087ab9 */ /* 0x000fc40000000800 */
[----:B------:R-:W4:Y:S04]  /*46980*/  LDL.LU.64 R38, [R1+0x500] ;  /* 0x0005000001267983 */ /* 0x000f280000300a00 */
[----:B0-----:R-:W4:Y:S04]  /*46990*/  LDL.LU R41, [R1+0xcc] ;  /* 0x0000cc0001297983 */ /* 0x001f280000300800 */
[----:B------:R-:W4:Y:S04]  /*469a0*/  LDL.LU R24, [R1+0x1744] ;  /* 0x0017440001187983 */ /* 0x000f280000300800 */
[----:B-1----:R-:W4:Y:S01]  /*469b0*/  LDL.LU.64 R46, [R1+0x4f8] ;  /* 0x0004f800012e7983 */ /* 0x002f220000300a00 */
[----:B------:R-:W-:Y:S01]  /*469c0*/  ISETP.LT.AND P4, PT, R25, UR4, !P3 ;  /* 0x0000000419007c0c */ /* 0x000fe2000df81270 */
[----:B------:R-:W-:Y:S01]  /*469d0*/  ULDC UR4, c[0x0][0x228] ;  /* 0x00008a0000047ab9 */ /* 0x000fe20000000800 */
[----:B------:R-:W-:Y:S01]  /*469e0*/  ISETP.LT.AND P5, PT, R29, UR6, !P3 ;  /* 0x000000061d007c0c */ /* 0x000fe2000dfa1270 */
[----:B---3--:R-:W3:Y:S01]  /*469f0*/  LDL.LU.64 R44, [R1+0x4f0] ;  /* 0x0004f000012c7983 */ /* 0x008ee20000300a00 */
[C---:B------:R-:W-:Y:S01]  /*46a00*/  PRMT R20, R27.reuse, 0x7770, RZ ;  /* 0x000077701b147816 */ /* 0x040fe200000000ff */
[----:B------:R-:W-:Y:S01]  /*46a10*/  ULDC UR6, c[0x0][0x228] ;  /* 0x00008a0000067ab9 */ /* 0x000fe20000000800 */
[----:B------:R-:W-:-:S02]  /*46a20*/  PRMT R3, R27, 0x7771, RZ ;  /* 0x000077711b037816 */ /* 0x000fc400000000ff */
[C---:B------:R-:W-:Y:S02]  /*46a30*/  PRMT R2, R27.reuse, 0x7772, RZ ;  /* 0x000077721b027816 */ /* 0x040fe400000000ff */
[----:B------:R-:W-:Y:S01]  /*46a40*/  ISETP.LT.AND P3, PT, R28, UR4, !P3 ;  /* 0x000000041c007c0c */ /* 0x000fe2000df61270 */
[----:B------:R-:W-:Y:S02]  /*46a50*/  ULDC UR4, c[0x0][0x228] ;  /* 0x00008a0000047ab9 */ /* 0x000fe40000000800 */
[----:B------:R-:W-:Y:S04]  /*46a60*/  @P4 STG.E.U8 desc[UR20][R58.64], R20 ;  /* 0x000000143a004986 */ /* 0x000fe8000c101114 */
[----:B------:R-:W-:Y:S01]  /*46a70*/  @P5 STG.E.U8 desc[UR20][R60.64], R3 ;  /* 0x000000033c005986 */ /* 0x000fe2000c101114 */
[----:B------:R-:W-:-:S02]  /*46a80*/  PRMT R0, R27, 0x7773, RZ ;  /* 0x000077731b007816 */ /* 0x000fc400000000ff */
[----:B------:R-:W-:Y:S01]  /*46a90*/  PRMT R54, R23, 0x7770, RZ ;  /* 0x0000777017367816 */ /* 0x000fe200000000ff */
[----:B------:R-:W3:Y:S04]  /*46aa0*/  LDL.LU.64 R26, [R1+0x4e8] ;  /* 0x0004e800011a7983 */ /* 0x000ee80000300a00 */
[----:B------:R-:W3:Y:S04]  /*46ab0*/  LDL.LU R28, [R1+0x1740] ;  /* 0x00174000011c7983 */ /* 0x000ee80000300800 */
[----:B--2---:R0:W-:Y:S01]  /*46ac0*/  @P6 STG.E.U8 desc[UR20][R30.64], R2 ;  /* 0x000000021e006986 */ /* 0x0041e2000c101114 */
[----:B------:R-:W-:Y:S01]  /*46ad0*/  ISETP.LT.AND P6, PT, R19, UR4, !P2 ;  /* 0x0000000413007c0c */ /* 0x000fe2000d7c1270 */
[----:B------:R-:W-:-:S02]  /*46ae0*/  ULDC UR4, c[0x0][0x228] ;  /* 0x00008a0000047ab9 */ /* 0x000fc40000000800 */
[----:B0-----:R-:W2:Y:S04]  /*46af0*/  LDL.LU.64 R30, [R1+0x4d8] ;  /* 0x0004d800011e7983 */ /* 0x001ea80000300a00 */
[----:B----4-:R0:W-:Y:S04]  /*46b00*/  @P3 STG.E.U8 desc[UR20][R38.64], R0 ;  /* 0x0000000026003986 */ /* 0x0101e8000c101114 */
[----:B------:R-:W4:Y:S01]  /*46b10*/  LDL.LU.64 R60, [R1+0x4d0] ;  /* 0x0004d000013c7983 */ /* 0x000f220000300a00 */
[C---:B------:R-:W-:Y:S02]  /*46b20*/  PRMT R20, R41.reuse, 0x7770, RZ ;  /* 0x0000777029147816 */ /* 0x040fe400000000ff */
[----:B------:R-:W-:-:S02]  /*46b30*/  PRMT R3, R41, 0x7771, RZ ;  /* 0x0000777129037816 */ /* 0x000fc400000000ff */
[C---:B------:R-:W-:Y:S01]  /*46b40*/  PRMT R2, R41.reuse, 0x7773, RZ ;  /* 0x0000777329027816 */ /* 0x040fe200000000ff */
[----:B0-----:R-:W4:Y:S01]  /*46b50*/  LDL.LU.64 R38, [R1+0x4c8] ;  /* 0x0004c80001267983 */ /* 0x001f220000300a00 */
[----:B------:R-:W-:-:S03]  /*46b60*/  PRMT R0, R41, 0x7772, RZ ;  /* 0x0000777229007816 */ /* 0x000fc600000000ff */
[----:B------:R-:W4:Y:S04]  /*46b70*/  LDL.LU.64 R40, [R1+0x4c0] ;  /* 0x0004c00001287983 */ /* 0x000f280000300a00 */
[----:B------:R0:W-:Y:S04]  /*46b80*/  @P6 STG.E.U8 desc[UR20][R46.64], R54 ;  /* 0x000000362e006986 */ /* 0x0001e8000c101114 */
[----:B0-----:R-:W2:Y:S01]  /*46b90*/  LDL.LU.64 R54, [R1+0x4e0] ;  /* 0x0004e00001367983 */ /* 0x001ea20000300a00 */
        /* <DEDUP_REMOVED lines=10> */
[----:B------:R-:W-:-:S03]  /*46c40*/  PRMT R23, R23, 0x7773, RZ ;  /* 0x0000777317177816 */ /* 0x000fc600000000ff */
[----:B---3--:R0:W-:Y:S04]  /*46c50*/  @P5 STG.E.U8 desc[UR20][R44.64], R22 ;  /* 0x000000162c005986 */ /* 0x0081e8000c101114 */
[----:B------:R1:W-:Y:S04]  /*46c60*/  @P4 STG.E.U8 desc[UR20][R26.64], R21 ;  /* 0x000000151a004986 */ /* 0x0003e8000c101114 */
[----:B0-----:R-:W3:Y:S04]  /*46c70*/  LDL.LU.64 R44, [R1+0x4a8] ;  /* 0x0004a800012c7983 */ /* 0x001ee80000300a00 */
[----:B------:R-:W3:Y:S04]  /*46c80*/  LDL.LU R22, [R1+0xb7c] ;  /* 0x000b7c0001167983 */ /* 0x000ee80000300800 */
[----:B-1----:R-:W3:Y:S01]  /*46c90*/  LDL.LU.64 R26, [R1+0x1738] ;  /* 0x00173800011a7983 */ /* 0x002ee20000300a00 */
[----:B------:R-:W-:Y:S01]  /*46ca0*/  ISETP.LT.AND P5, PT, R25, UR4, !P2 ;  /* 0x0000000419007c0c */ /* 0x000fe2000d7a1270 */
[----:B------:R-:W-:-:S02]  /*46cb0*/  ULDC UR4, c[0x0][0x228] ;  /* 0x00008a0000047ab9 */ /* 0x000fc40000000800 */
[----:B------:R-:W-:Y:S01]  /*46cc0*/  ISETP.LT.AND P4, PT, R29, UR4, !P2 ;  /* 0x000000041d007c0c */ /* 0x000fe2000d781270 */
[----:B------:R-:W-:Y:S01]  /*46cd0*/  ULDC UR4, c[0x0][0x228] ;  /* 0x00008a0000047ab9 */ /* 0x000fe20000000800 */
[----:B--2---:R0:W-:Y:S04]  /*46ce0*/  @P3 STG.E.U8 desc[UR20][R54.64], R23 ;  /* 0x0000001736003986 */ /* 0x0041e8000c101114 */
[----:B0-----:R-:W2:Y:S04]  /*46cf0*/  LDL.LU R23, [R1+0xb80] ;  /* 0x000b800001177983 */ /* 0x001ea80000300800 */
[----:B------:R0:W-:Y:S04]  /*46d00*/  @P5 STG.E.U8 desc[UR20][R30.64], R20 ;  /* 0x000000141e005986 */ /* 0x0001e8000c101114 */
[----:B0-----:R-:W3:Y:S04]  /*46d10*/  LDL.LU.64 R30, [R1+0x4a0] ;  /* 0x0004a000011e7983 */ /* 0x001ee80000300a00 */
[----:B----4-:R0:W-:Y:S04]  /*46d20*/  @P4 STG.E.U8 desc[UR20][R60.64], R3 ;  /* 0x000000033c004986 */ /* 0x0101e8000c101114 */
[----:B0-----:R-:W4:Y:S01]  /*46d30*/  LDL.LU.64 R60, [R1+0x480] ;  /* 0x00048000013c7983 */ /* 0x001f220000300a00 */
[----:B------:R-:W-:-:S02]  /*46d40*/  PRMT R3, R24, 0x7770, RZ ;  /* 0x0000777018037816 */ /* 0x000fc400000000ff */
[----:B--2---:R-:W-:Y:S01]  /*46d50*/  ISETP.LT.AND P3, PT, R23, UR6, !P2 ;  /* 0x0000000617007c0c */ /* 0x004fe2000d761270 */
[----:B------:R-:W-:Y:S01]  /*46d60*/  ULDC UR6, c[0x0][0x228] ;  /* 0x00008a0000067ab9 */ /* 0x000fe20000000800 */
[----:B---3--:R-:W-:Y:S01]  /*46d70*/  ISETP.LT.AND P2, PT, R22, UR4, !P2 ;  /* 0x0000000416007c0c */ /* 0x008fe2000d741270 */
[----:B------:R-:W-:Y:S01]  /*46d80*/  ULDC UR4, c[0x0][0x228] ;  /* 0x00008a0000047ab9 */ /* 0x000fe20000000800 */
[----:B------:R-:W-:Y:S01]  /*46d90*/  ISETP.LT.AND P6, PT, R19, UR6, !P0 ;  /* 0x0000000613007c0c */ /* 0x000fe2000c7c1270 */
[----:B------:R-:W-:Y:S01]  /*46da0*/  ULDC UR6, c[0x0][0x228] ;  /* 0x00008a0000067ab9 */ /* 0x000fe20000000800 */
[----:B------:R-:W-:Y:S01]  /*46db0*/  ISETP.LT.AND P5, PT, R37, UR4, !P0 ;  /* 0x0000000425007c0c */ /* 0x000fe2000c7a1270 */
[----:B------:R-:W-:-:S06]  /*46dc0*/  ULDC UR4, c[0x0][0x228] ;  /* 0x00008a0000047ab9 */ /* 0x000fcc0000000800 */
[----:B------:R0:W-:Y:S04]  /*46dd0*/  @P3 STG.E.U8 desc[UR20][R38.64], R0 ;  /* 0x0000000026003986 */ /* 0x0001e8000c101114 */
[----:B------:R1:W-:Y:S01]  /*46de0*/  @P2 STG.E.U8 desc[UR20][R40.64], R2 ;  /* 0x0000000228002986 */ /* 0x0003e2000c101114 */
[----:B------:R-:W-:Y:S01]  /*46df0*/  ISETP.LT.AND P4, PT, R11, UR6, !P0 ;  /* 0x000000060b007c0c */ /* 0x000fe2000c781270 */
[----:B------:R-:W-:Y:S01]  /*46e00*/  ULDC UR6, c[0x0][0x228] ;  /* 0x00008a0000067ab9 */ /* 0x000fe20000000800 */
[C---:B0-----:R-:W-:Y:S01]  /*46e10*/  PRMT R0, R28.reuse, 0x7770, RZ ;  /* 0x000077701c007816 */ /* 0x041fe200000000ff */
[----:B------:R-:W2:Y:S01]  /*46e20*/  LDL.LU.64 R38, [R1+0x478] ;  /* 0x0004780001267983 */ /* 0x000ea20000300a00 */
[----:B-1----:R-:W-:-:S03]  /*46e30*/  PRMT R2, R28, 0x7771, RZ ;  /* 0x000077711c027816 */ /* 0x002fc600000000ff */
[----:B------:R0:W-:Y:S04]  /*46e40*/  @P6 STG.E.U8 desc[UR20][R58.64], R0 ;  /* 0x000000003a006986 */ /* 0x0001e8000c101114 */
[----:B------:R-:W3:Y:S04]  /*46e50*/  LDL.LU.64 R40, [R1+0x470] ;  /* 0x0004700001287983 */ /* 0x000ee80000300a00 */
[----:B------:R1:W-:Y:S01]  /*46e60*/  @P5 STG.E.U8 desc[UR20][R46.64], R2 ;  /* 0x000000022e005986 */ /* 0x0003e2000c101114 */
[----:B------:R-:W-:Y:S01]  /*46e70*/  ISETP.LT.AND P3, PT, R36, UR4, !P0 ;  /* 0x0000000424007c0c */ /* 0x000fe2000c761270 */
[----:B------:R-:W-:Y:S01]  /*46e80*/  ULDC UR4, c[0x0][0x228] ;  /* 0x00008a0000047ab9 */ /* 0x000fe20000000800 */
[C---:B0-----:R-:W-:Y:S01]  /*46e90*/  PRMT R0, R28.reuse, 0x7772, RZ ;  /* 0x000077721c007816 */ /* 0x041fe200000000ff */
[----:B-1----:R-:W3:Y:S01]  /*46ea0*/  LDL.LU.64 R46, [R1+0x458] ;  /* 0x00045800012e7983 */ /* 0x002ee20000300a00 */
[----:B------:R-:W-:Y:S01]  /*46eb0*/  ISETP.LT.AND P5, PT, R29, UR6, !P0 ;  /* 0x000000061d007c0c */ /* 0x000fe2000c7a1270 */
[----:B------:R-:W-:Y:S01]  /*46ec0*/  ULDC UR6, c[0x0][0x228] ;  /* 0x00008a0000067ab9 */ /* 0x000fe20000000800 */
[----:B------:R-:W-:Y:S01]  /*46ed0*/  PRMT R28, R28, 0x7773, RZ ;  /* 0x000077731c1c7816 */ /* 0x000fe200000000ff */
[----:B------:R0:W-:Y:S04]  /*46ee0*/  @P4 STG.E.U8 desc[UR20][R44.64], R0 ;  /* 0x000000002c004986 */ /* 0x0001e8000c101114 */
[----:B------:R-:W3:Y:S01]  /*46ef0*/  LDL.LU R29, [R1+0x1730] ;  /* 0x00173000011d7983 */ /* 0x000ee20000300800 */
[----:B------:R-:W-:Y:S01]  /*46f00*/  ISETP.LT.AND P6, PT, R25, UR4, !P0 ;  /* 0x0000000419007c0c */ /* 0x000fe2000c7c1270 */
[----:B------:R-:W-:-:S02]  /*46f10*/  ULDC UR4, c[0x0][0x22c] ;  /* 0x00008b0000047ab9 */ /* 0x000fc40000000800 */
[----:B------:R1:W-:Y:S04]  /*46f20*/  @P3 STG.E.U8 desc[UR20][R30.64], R28 ;  /* 0x0000001c1e003986 */ /* 0x0003e8000c101114 */
[----:B0-----:R-:W3:Y:S04]  /*46f30*/  LDL.LU R45, [R1+0xa0] ;  /* 0x0000a000012d7983 */ /* 0x001ee80000300800 */
[----:B-1----:R-:W3:Y:S04]  /*46f40*/  LDL.LU.64 R30, [R1+0x450] ;  /* 0x00045000011e7983 */ /* 0x002ee80000300a00 */
[----:B------:R-:W3:Y:S04]  /*46f50*/  LDL.LU.64 R58, [R1+0x448] ;  /* 0x00044800013a7983 */ /* 0x000ee80000300a00 */
[----:B----4-:R0:W-:Y:S04]  /*46f60*/  @P6 STG.E.U8 desc[UR20][R60.64], R3 ;  /* 0x000000033c006986 */ /* 0x0101e8000c101114 */
[----:B0-----:R-:W4:Y:S01]  /*46f70*/  LDL.LU.64 R60, [R1+0x440] ;  /* 0x00044000013c7983 */ /* 0x001f220000300a00 */
[----:B------:R-:W-:Y:S01]  /*46f80*/  VIADD R0, R18, 0x19 ;  /* 0x0000001912007836 */ /* 0x000fe20000000000 */
[----:B------:R-:W-:Y:S01]  /*46f90*/  ISETP.LT.AND P4, PT, R23, UR8, !P0 ;  /* 0x0000000817007c0c */ /* 0x000fe2000c781270 */
[----:B------:R-:W-:-:S03]  /*46fa0*/  ULDC UR8, c[0x0][0x228] ;  /* 0x00008a0000087ab9 */ /* 0x000fc60000000800 */
[----:B------:R-:W-:Y:S01]  /*46fb0*/  ISETP.GE.AND P2, PT, R0, UR4, PT ;  /* 0x0000000400007c0c */ /* 0x000fe2000bf46270 */
[----:B------:R-:W-:Y:S02]  /*46fc0*/  ULDC UR4, c[0x0][0x228] ;  /* 0x00008a0000047ab9 */ /* 0x000fe40000000800 */
[----:B------:R-:W-:Y:S01]  /*46fd0*/  ISETP.LT.AND P0, PT, R22, UR4, !P0 ;  /* 0x0000000416007c0c */ /* 0x000fe2000c701270 */
[----:B------:R-:W-:Y:S01]  /*46fe0*/  ULDC UR4, c[0x0][0x228] ;  /* 0x00008a0000047ab9 */ /* 0x000fe20000000800 */
[C---:B------:R-:W-:Y:S02]  /*46ff0*/  PRMT R2, R24.reuse, 0x7771, RZ ;  /* 0x0000777118027816 */ /* 0x040fe400000000ff */
[C---:B------:R-:W-:Y:S02]  /*47000*/  PRMT R0, R24.reuse, 0x7772, RZ ;  /* 0x0000777218007816 */ /* 0x040fe400000000ff */
[----:B------:R-:W-:Y:S02]  /*47010*/  PRMT R24, R24, 0x7773, RZ ;  /* 0x0000777318187816 */ /* 0x000fe400000000ff */
[----:B------:R-:W-:Y:S01]  /*47020*/  ISETP.LT.AND P3, PT, R19, UR4, !P2 ;  /* 0x0000000413007c0c */ /* 0x000fe2000d761270 */
[----:B------:R-:W-:Y:S01]  /*47030*/  ULDC UR4, c[0x0][0x22c] ;  /* 0x00008b0000047ab9 */ /* 0x000fe20000000800 */
[----:B--2---:R0:W-:Y:S04]  /*47040*/  @P5 STG.E.U8 desc[UR20][R38.64], R2 ;  /* 0x0000000226005986 */ /* 0x0041e8000c101114 */
[----:B---3--:R1:W-:Y:S04]  /*47050*/  @P4 STG.E.U8 desc[UR20][R40.64], R0 ;  /* 0x0000000028004986 */ /* 0x0083e8000c101114 */
[----:B0-----:R-:W2:Y:S04]  /*47060*/  LDL.LU.64 R38, [R1+0x438] ;  /* 0x0004380001267983 */ /* 0x001ea80000300a00 */
[----:B------:R-:W3:Y:S04]  /*47070*/  LDL.LU R55, [R1+0x90] ;  /* 0x0000900001377983 */ /* 0x000ee80000300800 */
[----:B------:R-:W3:Y:S04]  /*47080*/  LDL.LU.64 R20, [R1+0x430] ;  /* 0x0004300001147983 */ /* 0x000ee80000300a00 */
[----:B------:R0:W-:Y:S04]  /*47090*/  @P0 STG.E.U8 desc[UR20][R46.64], R24 ;  /* 0x000000182e000986 */ /* 0x0001e8000c101114 */
[----:B-1----:R-:W3:Y:S01]  /*470a0*/  LDL.LU.64 R40, [R1+0x428] ;  /* 0x0004280001287983 */ /* 0x002ee20000300a00 */
[----:B------:R-:W-:Y:S01]  /*470b0*/  ISETP.LT.AND P4, PT, R37, UR6, !P2 ;  /* 0x0000000625007c0c */ /* 0x000fe2000d781270 */
[----:B------:R-:W-:Y:S01]  /*470c0*/  VIADD R0, R18, 0x1a ;  /* 0x0000001a12007836 */ /* 0x000fe20000000000 */
[----:B------:R-:W-:Y:S01]  /*470d0*/  ULDC UR6, c[0x0][0x228] ;  /* 0x00008a0000067ab9 */ /* 0x000fe20000000800 */
[----:B0-----:R-:W3:Y:S04]  /*470e0*/  LDL.LU.64 R46, [R1+0x420] ;  /* 0x00042000012e7983 */ /* 0x001ee80000300a00 */
[----:B------:R-:W3:Y:S01]  /*470f0*/  LDL.LU R24, [R1+0xb84] ;  /* 0x000b840001187983 */ /* 0x000ee20000300800 */
[----:B------:R-:W-:-:S02]  /*47100*/  PRMT R3, R45, 0x7770, RZ ;  /* 0x000077702d037816 */ /* 0x000fc400000000ff */
[----:B------:R-:W-:Y:S02]  /*47110*/  PRMT R2, R45, 0x7771, RZ ;  /* 0x000077712d027816 */ /* 0x000fe400000000ff */
[----:B------:R-:W-:Y:S01]  /*47120*/  ISETP.GE.AND P0, PT, R0, UR4, PT ;  /* 0x0000000400007c0c */ /* 0x000fe2000bf06270 */
[----:B------:R-:W-:Y:S01]  /*47130*/  ULDC UR4, c[0x0][0x228] ;  /* 0x00008a0000047ab9 */ /* 0x000fe20000000800 */
[----:B------:R0:W-:Y:S01]  /*47140*/  @P3 STG.E.U8 desc[UR20][R30.64], R3 ;  /* 0x000000031e003986 */ /* 0x0001e2000c101114 */
[----:B------:R-:W-:Y:S01]  /*47150*/  ISETP.LT.AND P6, PT, R11, UR6, !P2 ;  /* 0x000000060b007c0c */ /* 0x000fe2000d7c1270 */
[----:B------:R-:W-:Y:S01]  /*47160*/  ULDC UR6, c[0x0][0x228] ;  /* 0x00008a0000067ab9 */ /* 0x000fe20000000800 */
[C---:B------:R-:W-:Y:S01]  /*47170*/  PRMT R0, R45.reuse, 0x7773, RZ ;  /* 0x000077732d007816 */ /* 0x040fe200000000ff */
[----:B------:R1:W-:Y:S04]  /*47180*/  @P4 STG.E.U8 desc[UR20][R58.64], R2 ;  /* 0x000000023a004986 */ /* 0x0003e8000c101114 */
[----:B0-----:R-:W3:Y:S01]  /*47190*/  LDL.LU.64 R30, [R1+0x1728] ;  /* 0x00172800011e7983 */ /* 0x001ee20000300a00 */
[----:B-1----:R-:W-:-:S03]  /*471a0*/  PRMT R2, R45, 0x7772, RZ ;  /* 0x000077722d027816 */ /* 0x002fc600000000ff */
[----:B------:R-:W3:Y:S04]  /*471b0*/  LDL.LU.64 R58, [R1+0x418] ;  /* 0x00041800013a7983 */ /* 0x000ee80000300a00 */
[----:B------:R-:W3:Y:S04]  /*471c0*/  LDL.LU.64 R44, [R1+0x410] ;  /* 0x00041000012c7983 */ /* 0x000ee80000300a00 */
[----:B----4-:R0:W-:Y:S04]  /*471d0*/  @P6 STG.E.U8 desc[UR20][R60.64], R2 ;  /* 0x000000023c006986 */ /* 0x0101e8000c101114 */
[----:B0-----:R-:W4:Y:S01]  /*471e0*/  LDL.LU.64 R60, [R1+0x408] ;  /* 0x00040800013c7983 */ /* 0x001f220000300a00 */
[----:B------:R-:W-:Y:S01]  /*471f0*/  ISETP.LT.AND P5, PT, R36, UR8, !P2 ;  /* 0x0000000824007c0c */ /* 0x000fe2000d7a1270 */
[----:B------:R-:W-:Y:S01]  /*47200*/  ULDC UR8, c[0x0][0x228] ;  /* 0x00008a0000087ab9 */ /* 0x000fe20000000800 */
[----:B------:R-:W-:Y:S01]  /*47210*/  ISETP.LT.AND P4, PT, R25, UR4, !P2 ;  /* 0x0000000419007c0c */ /* 0x000fe2000d781270 */
[----:B------:R-:W-:Y:S01]  /*47220*/  ULDC UR4, c[0x0][0x228] ;  /* 0x00008a0000047ab9 */ /* 0x000fe20000000800 */
[----:B------:R-:W-:Y:S01]  /*47230*/  ISETP.LT.AND P6, PT, R23, UR6, !P2 ;  /* 0x0000000617007c0c */ /* 0x000fe2000d7c1270 */
[----:B------:R-:W-:-:S08]  /*47240*/  ULDC UR6, c[0x0][0x228] ;  /* 0x00008a0000067ab9 */ /* 0x000fd00000000800 */
[----:B--2---:R0:W-:Y:S01]  /*47250*/  @P5 STG.E.U8 desc[UR20][R38.64], R0 ;  /* 0x0000000026005986 */ /* 0x0041e2000c101114 */
[----:B---3--:R-:W-:Y:S01]  /*47260*/  PRMT R2, R55, 0x7770, RZ ;  /* 0x0000777037027816 */ /* 0x008fe200000000ff */
[----:B0-----:R-:W-:-:S04]  /*47270*/  VIADD R0, R18, 0x1b ;  /* 0x0000001b12007836 */ /* 0x001fc80000000000 */
[----:B------:R0:W-:Y:S01]  /*47280*/  @P4 STG.E.U8 desc[UR20][R20.64], R2 ;  /* 0x0000000214004986 */ /* 0x0001e2000c101114 */
[----:B------:R-:W-:Y:S01]  /*47290*/  ISETP.LT.AND P4, PT, R19, UR6, !P0 ;  /* 0x0000000613007c0c */ /* 0x000fe2000c781270 */
[----:B------:R-:W-:Y:S02]  /*472a0*/  ULDC UR6, c[0x0][0x228] ;  /* 0x00008a0000067ab9 */ /* 0x000fe40000000800 */
[----:B------:R-:W2:Y:S01]  /*472b0*/  LDL.LU.64 R38, [R1+0x400] ;  /* 0x0004000001267983 */ /* 0x000ea20000300a00 */
[----:B------:R-:W-:Y:S01]  /*472c0*/  ISETP.LT.AND P5, PT, R24, UR4, !P2 ;  /* 0x0000000418007c0c */ /* 0x000fe2000d7a1270 */
[----:B------:R-:W-:Y:S02]  /*472d0*/  ULDC UR4, c[0x0][0x22c] ;  /* 0x00008b0000047ab9 */ /* 0x000fe40000000800 */
[----:B------:R-:W-:Y:S01]  /*472e0*/  ISETP.GE.AND P3, PT, R0, UR4, PT ;  /* 0x0000000400007c0c */ /* 0x000fe2000bf66270 */
[----:B------:R-:W-:Y:S02]  /*472f0*/  ULDC UR4, c[0x0][0x228] ;  /* 0x00008a0000047ab9 */ /* 0x000fe40000000800 */
[----:B------:R-:W-:Y:S01]  /*47300*/  ISETP.LT.AND P2, PT, R22, UR4, !P2 ;  /* 0x0000000416007c0c */ /* 0x000fe2000d741270 */
[----:B------:R-:W-:Y:S01]  /*47310*/  ULDC UR4, c[0x0][0x228] ;  /* 0x00008a0000047ab9 */ /* 0x000fe20000000800 */
[----:B0-----:R-:W-:-:S02]  /*47320*/  PRMT R2, R55, 0x7771, RZ ;  /* 0x0000777137027816 */ /* 0x001fc400000000ff */
[----:B------:R-:W-:-:S03]  /*47330*/  PRMT R0, R55, 0x7772, RZ ;  /* 0x0000777237007816 */ /* 0x000fc600000000ff */
[----:B------:R0:W-:Y:S04]  /*47340*/  @P5 STG.E.U8 desc[UR20][R40.64], R2 ;  /* 0x0000000228005986 */ /* 0x0001e8000c101114 */
[----:B------:R1:W-:Y:S01]  /*47350*/  @P6 STG.E.U8 desc[UR20][R46.64], R0 ;  /* 0x000000002e006986 */ /* 0x0003e2000c101114 */
[----:B------:R-:W-:Y:S01]  /*47360*/  ISETP.LT.AND P6, PT, R37, UR4, !P0 ;  /* 0x0000000425007c0c */ /* 0x000fe2000c7c1270 */
[----:B------:R-:W-:Y:S01]  /*47370*/  ULDC UR4, c[0x0][0x228] ;  /* 0x00008a0000047ab9 */ /* 0x000fe20000000800 */
[----:B0-----:R-:W-:Y:S01]  /*47380*/  PRMT R2, R55, 0x7773, RZ ;  /* 0x0000777337027816 */ /* 0x001fe200000000ff */
[----:B------:R-:W3:Y:S01]  /*47390*/  LDL.LU.64 R40, [R1+0x3f8] ;  /* 0x0003f80001287983 */ /* 0x000ee20000300a00 */
[----:B-1----:R-:W-:-:S03]  /*473a0*/  PRMT R0, R29, 0x7770, RZ ;  /* 0x000077701d007816 */ /* 0x002fc600000000ff */
[----:B------:R-:W3:Y:S04]  /*473b0*/  LDL.LU.64 R46, [R1+0x3d0] ;  /* 0x0003d000012e7983 */ /* 0x000ee80000300a00 */
[----:B------:R0:W-:Y:S04]  /*473c0*/  @P2 STG.E.U8 desc[UR20][R58.64], R2 ;  /* 0x000000023a002986 */ /* 0x0001e8000c101114 */
[----:B------:R-:W3:Y:S04]  /*473d0*/  LDL.LU.64 R54, [R1+0x3c8] ;  /* 0x0003c80001367983 */ /* 0x000ee80000300a00 */
[----:B------:R1:W-:Y:S01]  /*473e0*/  @P4 STG.E.U8 desc[UR20][R44.64], R0 ;  /* 0x000000002c004986 */ /* 0x0003e2000c101114 */
[----:B------:R-:W-:Y:S01]  /*473f0*/  ISETP.LT.AND P4, PT, R25, UR6, !P0 ;  /* 0x0000000619007c0c */ /* 0x000fe2000c781270 */
[----:B------:R-:W-:-:S02]  /*47400*/  ULDC UR6, c[0x0][0x228] ;  /* 0x00008a0000067ab9 */ /* 0x000fc40000000800 */
[----:B0-----:R-:W3:Y:S01]  /*47410*/  LDL.LU.64 R58, [R1+0x3c0] ;  /* 0x0003c000013a7983 */ /* 0x001ee20000300a00 */
[----:B------:R-:W-:-:S03]  /*47420*/  PRMT R2, R29, 0x7771, RZ ;  /* 0x000077711d027816 */ /* 0x000fc600000000ff */
[----:B-1----:R-:W3:Y:S04]  /*47430*/  LDL.LU R44, [R1+0xa4] ;  /* 0x0000a400012c7983 */ /* 0x002ee80000300800 */
[----:B------:R-:W3:Y:S04]  /*47440*/  LDL.LU R25, [R1+0x1720] ;  /* 0x0017200001197983 */ /* 0x000ee80000300800 */
[----:B----4-:R0:W-:Y:S04]  /*47450*/  @P6 STG.E.U8 desc[UR20][R60.64], R2 ;  /* 0x000000023c006986 */ /* 0x0101e8000c101114 */
[----:B0-----:R-:W4:Y:S01]  /*47460*/  LDL.LU.64 R60, [R1+0x3b8] ;  /* 0x0003b800013c7983 */ /* 0x001f220000300a00 */
[----:B------:R-:W-:Y:S01]  /*47470*/  ISETP.LT.AND P5, PT, R11, UR4, !P0 ;  /* 0x000000040b007c0c */ /* 0x000fe2000c7a1270 */
[----:B------:R-:W-:-:S02]  /*47480*/  ULDC UR4, c[0x0][0x228] ;  /* 0x00008a0000047ab9 */ /* 0x000fc40000000800 */
[----:B------:R-:W-:Y:S02]  /*47490*/  ISETP.LT.AND P2, PT, R36, UR4, !P0 ;  /* 0x0000000424007c0c */ /* 0x000fe4000c741270 */
[C---:B------:R-:W-:Y:S01]  /*474a0*/  PRMT R0, R29.reuse, 0x7772, RZ ;  /* 0x000077721d007816 */ /* 0x040fe200000000ff */
[----:B------:R-:W-:Y:S01]  /*474b0*/  VIADD R2, R18, 0x1c ;  /* 0x0000001c12027836 */ /* 0x000fe20000000000 */
[----:B------:R-:W-:Y:S01]  /*474c0*/  PRMT R29, R29, 0x7773, RZ ;  /* 0x000077731d1d7816 */ /* 0x000fe200000000ff */
[----:B------:R-:W-:Y:S01]  /*474d0*/  ULDC UR4, c[0x0][0x22c] ;  /* 0x00008b0000047ab9 */ /* 0x000fe20000000800 */
[----:B------:R-:W-:Y:S01]  /*474e0*/  ISETP.LT.AND P6, PT, R23, UR8, !P0 ;  /* 0x0000000817007c0c */ /* 0x000fe2000c7c1270 */
[----:B------:R-:W-:-:S03]  /*474f0*/  ULDC UR8, c[0x0][0x228] ;  /* 0x00008a0000087ab9 */ /* 0x000fc60000000800 */
[----:B--2---:R0:W-:Y:S01]  /*47500*/  @P5 STG.E.U8 desc[UR20][R38.64], R0 ;  /* 0x0000000026005986 */ /* 0x0041e2000c101114 */
[----:B------:R-:W-:Y:S01]  /*47510*/  ISETP.LT.AND P5, PT, R24, UR6, !P0 ;  /* 0x0000000618007c0c */ /* 0x000fe2000c7a1270 */
[----:B------:R-:W-:Y:S02]  /*47520*/  ULDC UR6, c[0x0][0x228] ;  /* 0x00008a0000067ab9 */ /* 0x000fe40000000800 */
[----:B0-----:R-:W2:Y:S04]  /*47530*/  LDL.LU.64 R38, [R1+0x3b0] ;  /* 0x0003b00001267983 */ /* 0x001ea80000300a00 */
[----:B---3--:R0:W-:Y:S01]  /*47540*/  @P2 STG.E.U8 desc[UR20][R40.64], R29 ;  /* 0x0000001d28002986 */ /* 0x0081e2000c101114 */
[----:B------:R-:W-:Y:S01]  /*47550*/  ISETP.GE.AND P2, PT, R2, UR4, PT ;  /* 0x0000000402007c0c */ /* 0x000fe2000bf46270 */
[----:B------:R-:W-:-:S02]  /*47560*/  ULDC UR4, c[0x0][0x228] ;  /* 0x00008a0000047ab9 */ /* 0x000fc40000000800 */
[----:B------:R-:W-:Y:S01]  /*47570*/  ISETP.LT.AND P0, PT, R22, UR4, !P0 ;  /* 0x0000000416007c0c */ /* 0x000fe2000c701270 */
[----:B------:R-:W-:Y:S01]  /*47580*/  ULDC UR4, c[0x0][0x228] ;  /* 0x00008a0000047ab9 */ /* 0x000fe20000000800 */
[----:B0-----:R-:W3:Y:S04]  /*47590*/  LDL.LU.64 R40, [R1+0x3a8] ;  /* 0x0003a80001287983 */ /* 0x001ee80000300a00 */
[----:B------:R-:W3:Y:S01]  /*475a0*/  LDL.LU.64 R20, [R1+0x3a0] ;  /* 0x0003a00001147983 */ /* 0x000ee20000300a00 */
[C---:B------:R-:W-:Y:S02]  /*475b0*/  PRMT R0, R25.reuse, 0x7770, RZ ;  /* 0x0000777019007816 */ /* 0x040fe400000000ff */
[----:B------:R-:W-:-:S03]  /*475c0*/  PRMT R2, R25, 0x7771, RZ ;  /* 0x0000777119027816 */ /* 0x000fc600000000ff */
[----:B------:R0:W-:Y:S04]  /*475d0*/  @P4 STG.E.U8 desc[UR20][R46.64], R0 ;  /* 0x000000002e004986 */ /* 0x0001e8000c101114 */
[----:B------:R1:W-:Y:S01]  /*475e0*/  @P5 STG.E.U8 desc[UR20][R54.64], R2 ;  /* 0x0000000236005986 */ /* 0x0003e2000c101114 */
[----:B0-----:R-:W-:-:S03]  /*475f0*/  PRMT R0, R25, 0x7772, RZ ;  /* 0x0000777219007816 */ /* 0x001fc600000000ff */
[----:B------:R-:W3:Y:S01]  /*47600*/  LDL.LU.64 R46, [R1+0x398] ;  /* 0x00039800012e7983 */ /* 0x000ee20000300a00 */
[----:B------:R-:W-:-:S03]  /*47610*/  PRMT R25, R25, 0x7773, RZ ;  /* 0x0000777319197816 */ /* 0x000fc600000000ff */
[----:B------:R-:W3:Y:S04]  /*47620*/  LDL.LU R45, [R1+0x94] ;  /* 0x00009400012d7983 */ /* 0x000ee80000300800 */
[----:B------:R0:W-:Y:S04]  /*47630*/  @P6 STG.E.U8 desc[UR20][R58.64], R0 ;  /* 0x000000003a006986 */ /* 0x0001e8000c101114 */
[----:B-1----:R-:W3:Y:S04]  /*47640*/  LDL.LU.64 R54, [R1+0x388] ;  /* 0x0003880001367983 */ /* 0x002ee80000300a00 */
[----:B----4-:R1:W-:Y:S04]  /*47650*/  @P0 STG.E.U8 desc[UR20][R60.64], R25 ;  /* 0x000000193c000986 */ /* 0x0103e8000c101114 */
[----:B0-----:R-:W4:Y:S04]  /*47660*/  LDL.LU.64 R58, [R1+0x380] ;  /* 0x00038000013a7983 */ /* 0x001f280000300a00 */
[----:B-1----:R-:W4:Y:S01]  /*47670*/  LDL.LU R25, [R1+0xb88] ;  /* 0x000b880001197983 */ /* 0x002f220000300800 */
[----:B------:R-:W-:Y:S01]  /*47680*/  ISETP.LT.AND P4, PT, R19, UR6, !P3 ;  /* 0x0000000613007c0c */ /* 0x000fe2000df81270 */
[----:B------:R-:W-:Y:S01]  /*47690*/  ULDC UR6, c[0x0][0x228] ;  /* 0x00008a0000067ab9 */ /* 0x000fe20000000800 */
[----:B------:R-:W-:-:S02]  /*476a0*/  PRMT R0, R44, 0x7770, RZ ;  /* 0x000077702c007816 */ /* 0x000fc400000000ff */
[----:B------:R-:W-:Y:S01]  /*476b0*/  ISETP.LT.AND P6, PT, R37, UR4, !P3 ;  /* 0x0000000425007c0c */ /* 0x000fe2000dfc1270 */
[----:B------:R-:W-:Y:S01]  /*476c0*/  ULDC UR4, c[0x0][0x228] ;  /* 0x00008a0000047ab9 */ /* 0x000fe20000000800 */
[----:B------:R-:W-:Y:S01]  /*476d0*/  ISETP.LT.AND P5, PT, R11, UR6, !P3 ;  /* 0x000000060b007c0c */ /* 0x000fe2000dfa1270 */
[----:B------:R-:W-:Y:S01]  /*476e0*/  ULDC UR6, c[0x0][0x228] ;  /* 0x00008a0000067ab9 */ /* 0x000fe20000000800 */
[----:B------:R-:W-:-:S05]  /*476f0*/  PRMT R2, R44, 0x7771, RZ ;  /* 0x000077712c027816 */ /* 0x000fca00000000ff */
[----:B--2---:R0:W-:Y:S01]  /*47700*/  @P4 STG.E.U8 desc[UR20][R38.64], R0 ;  /* 0x0000000026004986 */ /* 0x0041e2000c101114 */
[----:B------:R-:W-:Y:S01]  /*47710*/  ISETP.LT.AND P4, PT, R36, UR4, !P3 ;  /* 0x0000000424007c0c */ /* 0x000fe2000df81270 */
[----:B------:R-:W-:Y:S01]  /*47720*/  ULDC UR4, c[0x0][0x228] ;  /* 0x00008a0000047ab9 */ /* 0x000fe20000000800 */
[C---:B0-----:R-:W-:Y:S01]  /*47730*/  PRMT R0, R44.reuse, 0x7772, RZ ;  /* 0x000077722c007816 */ /* 0x041fe200000000ff */
[----:B------:R-:W2:Y:S04]  /*47740*/  LDL.LU.64 R38, [R1+0x370] ;  /* 0x0003700001267983 */ /* 0x000ea80000300a00 */
[----:B------:R-:W2:Y:S04]  /*47750*/  LDL.LU.64 R60, [R1+0x368] ;  /* 0x00036800013c7983 */ /* 0x000ea80000300a00 */
[----:B---3--:R0:W-:Y:S04]  /*47760*/  @P6 STG.E.U8 desc[UR20][R40.64], R2 ;  /* 0x0000000228006986 */ /* 0x0081e8000c101114 */
[----:B------:R1:W-:Y:S01]  /*47770*/  @P5 STG.E.U8 desc[UR20][R20.64], R0 ;  /* 0x0000000014005986 */ /* 0x0003e2000c101114 */
[----:B0-----:R-:W-:-:S03]  /*47780*/  PRMT R2, R44, 0x7773, RZ ;  /* 0x000077732c027816 */ /* 0x001fc600000000ff */
[----:B------:R-:W3:Y:S04]  /*47790*/  LDL.LU.64 R40, [R1+0x360] ;  /* 0x0003600001287983 */ /* 0x000ee80000300a00 */
[----:B------:R-:W-:Y:S01]  /*477a0*/  @P4 STG.E.U8 desc[UR20][R46.64], R2 ;  /* 0x000000022e004986 */ /* 0x000fe2000c101114 */
[----:B-1----:R-:W-:Y:S02]  /*477b0*/  PRMT R0, R45, 0x7770, RZ ;  /* 0x000077702d007816 */ /* 0x002fe400000000ff */
[----:B----4-:R-:W-:Y:S01]  /*477c0*/  ISETP.LT.AND P0, PT, R25, UR4, !P3 ;  /* 0x0000000419007c0c */ /* 0x010fe2000df01270 */
[----:B------:R-:W-:-:S12]  /*477d0*/  ULDC UR4, c[0x0][0x228] ;  /* 0x00008a0000047ab9 */ /* 0x000fd80000000800 */
[----:B------:R0:W-:Y:S04]  /*477e0*/  @P0 STG.E.U8 desc[UR20][R30.64], R0 ;  /* 0x000000001e000986 */ /* 0x0001e8000c101114 */
[----:B0-----:R-:W4:Y:S01]  /*477f0*/  LDL.LU.64 R30, [R1+0x1718] ;  /* 0x00171800011e7983 */ /* 0x001f220000300a00 */
[----:B------:R-:W-:Y:S01]  /*47800*/  ISETP.LT.AND P5, PT, R24, UR4, !P3 ;  /* 0x0000000418007c0c */ /* 0x000fe2000dfa1270 */
[----:B------:R-:W-:Y:S01]  /*47810*/  ULDC UR4, c[0x0][0x228] ;  /* 0x00008a0000047ab9 */ /* 0x000fe20000000800 */
[----:B------:R-:W-:Y:S01]  /*47820*/  ISETP.LT.AND P4, PT, R23, UR6, !P3 ;  /* 0x0000000617007c0c */ /* 0x000fe2000df81270 */
[----:B------:R-:W-:Y:S01]  /*47830*/  ULDC UR6, c[0x0][0x228] ;  /* 0x00008a0000067ab9 */ /* 0x000fe20000000800 */
[----:B------:R-:W-:Y:S01]  /*47840*/  ISETP.LT.AND P3, PT, R22, UR4, !P3 ;  /* 0x0000000416007c0c */ /* 0x000fe2000df61270 */
[----:B------:R-:W-:Y:S01]  /*47850*/  ULDC UR4, c[0x0][0x228] ;  /* 0x00008a0000047ab9 */ /* 0x000fe20000000800 */
[----:B------:R-:W-:Y:S01]  /*47860*/  PRMT R2, R45, 0x7771, RZ ;  /* 0x000077712d027816 */ /* 0x000fe200000000ff */
[----:B------:R-:W3:Y:S01]  /*47870*/  LDL.LU.64 R46, [R1+0x350] ;  /* 0x00035000012e7983 */ /* 0x000ee20000300a00 */
[----:B------:R-:W-:Y:S01]  /*47880*/  ISETP.LT.AND P6, PT, R19, UR6, !P2 ;  /* 0x0000000613007c0c */ /* 0x000fe2000d7c1270 */
[----:B------:R-:W-:Y:S01]  /*47890*/  ULDC UR6, c[0x0][0x228] ;  /* 0x00008a0000067ab9 */ /* 0x000fe20000000800 */
[----:B------:R-:W-:-:S02]  /*478a0*/  PRMT R0, R45, 0x7772, RZ ;  /* 0x000077722d007816 */ /* 0x000fc400000000ff */
[----:B------:R-:W-:Y:S01]  /*478b0*/  ISETP.LT.AND P0, PT, R37, UR8, !P2 ;  /* 0x0000000825007c0c */ /* 0x000fe2000d701270 */
[----:B------:R0:W-:Y:S01]  /*478c0*/  @P5 STG.E.U8 desc[UR20][R54.64], R2 ;  /* 0x0000000236005986 */ /* 0x0001e2000c101114 */
[----:B------:R-:W-:Y:S01]  /*478d0*/  PRMT R3, R45, 0x7773, RZ ;  /* 0x000077732d037816 */ /* 0x000fe200000000ff */
[----:B------:R-:W-:Y:S02]  /*478e0*/  ULDC UR8, c[0x0][0x228] ;  /* 0x00008a0000087ab9 */ /* 0x000fe40000000800 */
[----:B------:R-:W-:Y:S01]  /*478f0*/  @P4 STG.E.U8 desc[UR20][R58.64], R0 ;  /* 0x000000003a004986 */ /* 0x000fe2000c101114 */
[----:B------:R-:W-:Y:S01]  /*47900*/  ISETP.LT.AND P4, PT, R11, UR4, !P2 ;  /* 0x000000040b007c0c */ /* 0x000fe2000d781270 */
[----:B------:R-:W-:Y:S02]  /*47910*/  ULDC UR4, c[0x0][0x228] ;  /* 0x00008a0000047ab9 */ /* 0x000fe40000000800 */
[----:B0-----:R-:W3:Y:S04]  /*47920*/  LDL.LU.64 R54, [R1+0x340] ;  /* 0x0003400001367983 */ /* 0x001ee80000300a00 */
[----:B------:R-:W3:Y:S04]  /*47930*/  LDL.LU.64 R44, [R1+0x338] ;  /* 0x00033800012c7983 */ /* 0x000ee80000300a00 */
[----:B--2---:R0:W-:Y:S04]  /*47940*/  @P3 STG.E.U8 desc[UR20][R38.64], R3 ;  /* 0x0000000326003986 */ /* 0x0041e8000c101114 */
[----:B0-----:R-:W2:Y:S01]  /*47950*/  LDL.LU.64 R38, [R1+0x330] ;  /* 0x0003300001267983 */ /* 0x001ea20000300a00 */
[----:B----4-:R-:W-:-:S02]  /*47960*/  PRMT R2, R30, 0x7770, RZ ;  /* 0x000077701e027816 */ /* 0x010fc400000000ff */
[----:B------:R-:W-:-:S03]  /*47970*/  PRMT R0, R30, 0x7771, RZ ;  /* 0x000077711e007816 */ /* 0x000fc600000000ff */
[----:B------:R-:W-:Y:S04]  /*47980*/  @P6 STG.E.U8 desc[UR20][R60.64], R2 ;  /* 0x000000023c006986 */ /* 0x000fe8000c101114 */
[----:B---3--:R0:W-:Y:S02]  /*47990*/  @P0 STG.E.U8 desc[UR20][R40.64], R0 ;  /* 0x0000000028000986 */ /* 0x0081e4000c101114 */
[----:B0-----:R-:W-:-:S05]  /*479a0*/  PRMT R0, R30, 0x7772, RZ ;  /* 0x000077721e007816 */ /* 0x001fca00000000ff */
[----:B------:R0:W-:Y:S04]  /*479b0*/  @P4 STG.E.U8 desc[UR20][R26.64], R0 ;  /* 0x000000001a004986 */ /* 0x0001e8000c101114 */
[----:B0-----:R-:W3:Y:S01]  /*479c0*/  LDL.LU.64 R26, [R1+0x1710] ;  /* 0x00171000011a7983 */ /* 0x001ee20000300a00 */
[----:B------:R-:W-:Y:S02]  /*479d0*/  ISETP.LT.AND P5, PT, R36, UR4, !P2 ;  /* 0x0000000424007c0c */ /* 0x000fe4000d7a1270 */
[----:B------:R-:W-:Y:S01]  /*479e0*/  ISETP.LT.AND P0, PT, R25, UR6, !P2 ;  /* 0x0000000619007c0c */ /* 0x000fe2000d701270 */
[----:B------:R-:W4:Y:S01]  /*479f0*/  LDL.LU.64 R58, [R1+0x318] ;  /* 0x00031800013a7983 */ /* 0x000f220000300a00 */
[----:B------:R-:W-:Y:S01]  /*47a00*/  ULDC UR6, c[0x0][0x228] ;  /* 0x00008a0000067ab9 */ /* 0x000fe20000000800 */
[----:B------:R-:W-:Y:S01]  /*47a10*/  PRMT R30, R30, 0x7773, RZ ;  /* 0x000077731e1e7816 */ /* 0x000fe200000000ff */
[----:B------:R-:W-:Y:S01]  /*47a20*/  VIADD R0, R18, 0x1d ;  /* 0x0000001d12007836 */ /* 0x000fe20000000000 */
[----:B------:R-:W4:Y:S01]  /*47a30*/  LDL.LU R41, [R1+0xa8] ;  /* 0x0000a80001297983 */ /* 0x000f220000300800 */
[----:B------:R-:W-:Y:S01]  /*47a40*/  ISETP.LT.AND P6, PT, R24, UR6, !P2 ;  /* 0x0000000618007c0c */ /* 0x000fe2000d7c1270 */
[----:B------:R-:W-:Y:S01]  /*47a50*/  ULDC UR4, c[0x0][0x22c] ;  /* 0x00008b0000047ab9 */ /* 0x000fe20000000800 */
[----:B------:R-:W-:-:S03]  /*47a60*/  ULDC UR6, c[0x0][0x228] ;  /* 0x00008a0000067ab9 */ /* 0x000fc60000000800 */
[----:B------:R0:W-:Y:S01]  /*47a70*/  @P5 STG.E.U8 desc[UR20][R46.64], R30 ;  /* 0x0000001e2e005986 */ /* 0x0001e2000c101114 */
[----:B------:R-:W-:Y:S01]  /*47a80*/  ISETP.LT.AND P4, PT, R23, UR6, !P2 ;  /* 0x0000000617007c0c */ /* 0x000fe2000d781270 */
[----:B------:R-:W-:Y:S01]  /*47a90*/  ULDC UR6, c[0x0][0x228] ;  /* 0x00008a0000067ab9 */ /* 0x000fe20000000800 */
[----:B------:R-:W-:Y:S01]  /*47aa0*/  ISETP.GE.AND P3, PT, R0, UR4, PT ;  /* 0x0000000400007c0c */ /* 0x000fe2000bf66270 */
[----:B------:R-:W-:Y:S01]  /*47ab0*/  ULDC UR4, c[0x0][0x228] ;  /* 0x00008a0000047ab9 */ /* 0x000fe20000000800 */
[----:B0-----:R-:W4:Y:S04]  /*47ac0*/  LDL.LU.64 R46, [R1+0x310] ;  /* 0x00031000012e7983 */ /* 0x001f280000300a00 */
[----:B------:R-:W4:Y:S04]  /*47ad0*/  LDL.LU.64 R28, [R1+0x308] ;  /* 0x00030800011c7983 */ /* 0x000f280000300a00 */
[----:B------:R-:W4:Y:S01]  /*47ae0*/  LDL.LU.64 R60, [R1+0x300] ;  /* 0x00030000013c7983 */ /* 0x000f220000300a00 */
[----:B---3--:R-:W-:-:S02]  /*47af0*/  PRMT R0, R26, 0x7770, RZ ;  /* 0x000077701a007816 */ /* 0x008fc400000000ff */
[----:B------:R-:W-:-:S03]  /*47b00*/  PRMT R2, R26, 0x7771, RZ ;  /* 0x000077711a027816 */ /* 0x000fc600000000ff */
[----:B------:R0:W-:Y:S04]  /*47b10*/  @P0 STG.E.U8 desc[UR20][R54.64], R0 ;  /* 0x0000000036000986 */ /* 0x0001e8000c101114 */
[----:B------:R1:W-:Y:S01]  /*47b20*/  @P6 STG.E.U8 desc[UR20][R44.64], R2 ;  /* 0x000000022c006986 */ /* 0x0003e2000c101114 */
[----:B0-----:R-:W-:-:S03]  /*47b30*/  PRMT R0, R26, 0x7772, RZ ;  /* 0x000077721a007816 */ /* 0x001fc600000000ff */
[----:B-1----:R-:W3:Y:S04]  /*47b40*/  LDL.LU.64 R44, [R1+0x2f8] ;  /* 0x0002f800012c7983 */ /* 0x002ee80000300a00 */
[----:B--2---:R0:W-:Y:S04]  /*47b50*/  @P4 STG.E.U8 desc[UR20][R38.64], R0 ;  /* 0x0000000026004986 */ /* 0x0041e8000c101114 */
[----:B------:R-:W2:Y:S04]  /*47b60*/  LDL.LU.64 R20, [R1+0x2e0] ;  /* 0x0002e00001147983 */ /* 0x000ea80000300a00 */
[----:B0-----:R-:W2:Y:S01]  /*47b70*/  LDL.LU.64 R38, [R1+0x2d8] ;  /* 0x0002d80001267983 */ /* 0x001ea20000300a00 */
[----:B------:R-:W-:Y:S01]  /*47b80*/  ISETP.LT.AND P0, PT, R22, UR4, !P2 ;  /* 0x0000000416007c0c */ /* 0x000fe2000d701270 */
[----:B------:R-:W-:Y:S01]  /*47b90*/  ULDC UR4, c[0x0][0x228] ;  /* 0x00008a0000047ab9 */ /* 0x000fe20000000800 */
[----:B------:R-:W-:Y:S01]  /*47ba0*/  ISETP.LT.AND P5, PT, R37, UR6, !P3 ;  /* 0x0000000625007c0c */ /* 0x000fe2000dfa1270 */
[----:B------:R-:W-:Y:S01]  /*47bb0*/  VIADD R0, R18, 0x1e ;  /* 0x0000001e12007836 */ /* 0x000fe20000000000 */
[----:B------:R-:W-:Y:S01]  /*47bc0*/  ISETP.LT.AND P4, PT, R19, UR4, !P3 ;  /* 0x0000000413007c0c */ /* 0x000fe2000df81270 */
[----:B------:R-:W-:Y:S01]  /*47bd0*/  ULDC UR4, c[0x0][0x22c] ;  /* 0x00008b0000047ab9 */ /* 0x000fe20000000800 */
[----:B------:R-:W-:Y:S01]  /*47be0*/  ISETP.LT.AND P6, PT, R11, UR8, !P3 ;  /* 0x000000080b007c0c */ /* 0x000fe2000dfc1270 */
[----:B------:R-:W-:Y:S01]  /*47bf0*/  ULDC UR6, c[0x0][0x228] ;  /* 0x00008a0000067ab9 */ /* 0x000fe20000000800 */
[----:B------:R-:W-:Y:S01]  /*47c00*/  PRMT R26, R26, 0x7773, RZ ;  /* 0x000077731a1a7816 */ /* 0x000fe200000000ff */
[----:B------:R-:W2:Y:S01]  /*47c10*/  LDL.LU.64 R54, [R1+0x2d0] ;  /* 0x0002d00001367983 */ /* 0x000ea20000300a00 */
[----:B------:R-:W-:Y:S01]  /*47c20*/  ISETP.GE.AND P2, PT, R0, UR4, PT ;  /* 0x0000000400007c0c */ /* 0x000fe2000bf46270 */
[----:B------:R-:W-:Y:S01]  /*47c30*/  ULDC UR4, c[0x0][0x228] ;  /* 0x00008a0000047ab9 */ /* 0x000fe20000000800 */
[C---:B----4-:R-:W-:Y:S01]  /*47c40*/  PRMT R3, R41.reuse, 0x7770, RZ ;  /* 0x0000777029037816 */ /* 0x050fe200000000ff */
[----:B------:R-:W-:Y:S01]  /*47c50*/  @P0 STG.E.U8 desc[UR20][R58.64], R26 ;  /* 0x0000001a3a000986 */ /* 0x000fe2000c101114 */
[----:B------:R-:W-:Y:S01]  /*47c60*/  PRMT R2, R41, 0x7771, RZ ;  /* 0x0000777129027816 */ /* 0x000fe200000000ff */
[----:B------:R-:W-:Y:S01]  /*47c70*/  ULDC UR8, c[0x0][0x228] ;  /* 0x00008a0000087ab9 */ /* 0x000fe20000000800 */
[----:B------:R-:W-:-:S02]  /*47c80*/  ISETP.LT.AND P0, PT, R36, UR4, !P3 ;  /* 0x0000000424007c0c */ /* 0x000fc4000df01270 */
[----:B------:R-:W-:Y:S01]  /*47c90*/  PRMT R0, R41, 0x7772, RZ ;  /* 0x0000777229007816 */ /* 0x000fe200000000ff */
[----:B------:R0:W-:Y:S01]  /*47ca0*/  @P4 STG.E.U8 desc[UR20][R46.64], R3 ;  /* 0x000000032e004986 */ /* 0x0001e2000c101114 */
[----:B------:R-:W-:Y:S02]  /*47cb0*/  ULDC UR4, c[0x0][0x228] ;  /* 0x00008a0000047ab9 */ /* 0x000fe40000000800 */
[----:B------:R-:W-:Y:S01]  /*47cc0*/  ISETP.LT.AND P4, PT, R25, UR4, !P3 ;  /* 0x0000000419007c0c */ /* 0x000fe2000df81270 */
[----:B------:R1:W-:Y:S01]  /*47cd0*/  @P5 STG.E.U8 desc[UR20][R28.64], R2 ;  /* 0x000000021c005986 */ /* 0x0003e2000c101114 */
[----:B------:R-:W-:-:S03]  /*47ce0*/  ULDC UR4, c[0x0][0x22c] ;  /* 0x00008b0000047ab9 */ /* 0x000fc60000000800 */
[----:B------:R4:W-:Y:S01]  /*47cf0*/  @P6 STG.E.U8 desc[UR20][R60.64], R0 ;  /* 0x000000003c006986 */ /* 0x0009e2000c101114 */
[----:B------:R-:W-:Y:S01]  /*47d00*/  ISETP.LT.AND P6, PT, R24, UR6, !P3 ;  /* 0x0000000618007c0c */ /* 0x000fe2000dfc1270 */
[----:B------:R-:W-:Y:S01]  /*47d10*/  ULDC UR6, c[0x0][0x228] ;  /* 0x00008a0000067ab9 */ /* 0x000fe20000000800 */
[C---:B0-----:R-:W-:Y:S01]  /*47d20*/  PRMT R3, R31.reuse, 0x7770, RZ ;  /* 0x000077701f037816 */ /* 0x041fe200000000ff */
[----:B------:R-:W2:Y:S01]  /*47d30*/  LDL.LU.64 R58, [R1+0x2c8] ;  /* 0x0002c800013a7983 */ /* 0x000ea20000300a00 */
[----:B-1----:R-:W-:-:S03]  /*47d40*/  PRMT R2, R31, 0x7771, RZ ;  /* 0x000077711f027816 */ /* 0x002fc600000000ff */
[----:B------:R-:W2:Y:S01]  /*47d50*/  LDL.LU.64 R46, [R1+0x1708] ;  /* 0x00170800012e7983 */ /* 0x000ea20000300a00 */
[----:B----4-:R-:W-:-:S03]  /*47d60*/  PRMT R0, R41, 0x7773, RZ ;  /* 0x0000777329007816 */ /* 0x010fc600000000ff */
[----:B------:R-:W4:Y:S04]  /*47d70*/  LDL.LU.64 R60, [R1+0x2c0] ;  /* 0x0002c000013c7983 */ /* 0x000f280000300a00 */
[----:B------:R-:W4:Y:S04]  /*47d80*/  LDL.LU.64 R40, [R1+0x2b8] ;  /* 0x0002b80001287983 */ /* 0x000f280000300a00 */
[----:B---3--:R0:W-:Y:S04]  /*47d90*/  @P0 STG.E.U8 desc[UR20][R44.64], R0 ;  /* 0x000000002c000986 */ /* 0x0081e8000c101114 */
[----:B--2---:R-:W-:Y:S01]  /*47da0*/  @P4 STG.E.U8 desc[UR20][R20.64], R3 ;  /* 0x0000000314004986 */ /* 0x004fe2000c101114 */
[----:B0-----:R-:W-:-:S03]  /*47db0*/  VIADD R0, R18, 0x1f ;  /* 0x0000001f12007836 */ /* 0x001fc60000000000 */
[----:B------:R-:W2:Y:S02]  /*47dc0*/  LDL.LU.64 R44, [R1+0x2b0] ;  /* 0x0002b000012c7983 */ /* 0x000ea40000300a00 */
[----:B------:R-:W-:Y:S02]  /*47dd0*/  ISETP.GE.AND P0, PT, R0, UR4, PT ;  /* 0x0000000400007c0c */ /* 0x000fe4000bf06270 */
[----:B------:R0:W-:Y:S01]  /*47de0*/  @P6 STG.E.U8 desc[UR20][R38.64], R2 ;  /* 0x0000000226006986 */ /* 0x0001e2000c101114 */
[C---:B------:R-:W-:Y:S01]  /*47df0*/  PRMT R0, R31.reuse, 0x7773, RZ ;  /* 0x000077731f007816 */ /* 0x040fe200000000ff */
[----:B------:R-:W-:Y:S01]  /*47e00*/  ULDC UR4, c[0x0][0x228] ;  /* 0x00008a0000047ab9 */ /* 0x000fe20000000800 */
[----:B0-----:R-:W-:Y:S02]  /*47e10*/  PRMT R2, R31, 0x7772, RZ ;  /* 0x000077721f027816 */ /* 0x001fe400000000ff */
[----:B------:R-:W3:Y:S01]  /*47e20*/  LDL.LU R31, [R1+0x1700] ;  /* 0x00170000011f7983 */ /* 0x000ee20000300800 */
[----:B------:R-:W-:Y:S01]  /*47e30*/  ISETP.LT.AND P5, PT, R23, UR6, !P3 ;  /* 0x0000000617007c0c */ /* 0x000fe2000dfa1270 */
[----:B------:R-:W-:Y:S01]  /*47e40*/  ULDC UR6, c[0x0][0x228] ;  /* 0x00008a0000067ab9 */ /* 0x000fe20000000800 */
[----:B------:R-:W-:Y:S01]  /*47e50*/  ISETP.LT.AND P3, PT, R22, UR8, !P3 ;  /* 0x0000000816007c0c */ /* 0x000fe2000df61270 */
[----:B------:R-:W2:Y:S01]  /*47e60*/  LDL.LU.64 R38, [R1+0x2a8] ;  /* 0x0002a80001267983 */ /* 0x000ea20000300a00 */
[----:B------:R-:W-:Y:S01]  /*47e70*/  ISETP.LT.AND P4, PT, R19, UR4, !P2 ;  /* 0x0000000413007c0c */ /* 0x000fe2000d781270 */
[----:B------:R-:W-:Y:S01]  /*47e80*/  ULDC UR4, c[0x0][0x22c] ;  /* 0x00008b0000047ab9 */ /* 0x000fe20000000800 */
[----:B------:R-:W-:Y:S01]  /*47e90*/  ISETP.LT.AND P6, PT, R37, UR6, !P2 ;  /* 0x0000000625007c0c */ /* 0x000fe2000d7c1270 */
[----:B------:R-:W-:Y:S01]  /*47ea0*/  ULDC UR6, c[0x0][0x228] ;  /* 0x00008a0000067ab9 */ /* 0x000fe20000000800 */
[----:B------:R-:W2:Y:S01]  /*47eb0*/  LDL.LU.64 R20, [R1+0x298] ;  /* 0x0002980001147983 */ /* 0x000ea20000300a00 */
[----:B------:R-:W-:Y:S01]  /*47ec0*/  PRMT R3, R27, 0x7770, RZ ;  /* 0x000077701b037816 */ /* 0x000fe200000000ff */
[----:B------:R-:W-:-:S03]  /*47ed0*/  ULDC UR8, c[0x0][0x228] ;  /* 0x00008a0000087ab9 */ /* 0x000fc60000000800 */
[----:B------:R0:W-:Y:S01]  /*47ee0*/  @P5 STG.E.U8 desc[UR20][R54.64], R2 ;  /* 0x0000000236005986 */ /* 0x0001e2000c101114 */
[----:B------:R-:W-:Y:S01]  /*47ef0*/  ISETP.LT.AND P5, PT, R11, UR6, !P2 ;  /* 0x000000060b007c0c */ /* 0x000fe2000d7a1270 */
[----:B------:R-:W-:Y:S02]  /*47f00*/  ULDC UR6, c[0x0][0x228] ;  /* 0x00008a0000067ab9 */ /* 0x000fe40000000800 */
[----:B------:R1:W-:Y:S04]  /*47f10*/  @P3 STG.E.U8 desc[UR20][R58.64], R0 ;  /* 0x000000003a003986 */ /* 0x0003e8000c101114 */
[----:B0-----:R-:W2:Y:S01]  /*47f20*/  LDL.LU.64 R54, [R1+0x290] ;  /* 0x0002900001367983 */ /* 0x001ea20000300a00 */
[----:B-1----:R-:W-:-:S03]  /*47f30*/  VIADD R0, R18, 0x20 ;  /* 0x0000002012007836 */ /* 0x002fc60000000000 */
[----:B------:R-:W2:Y:S02]  /*47f40*/  LDL.LU.64 R58, [R1+0x288] ;  /* 0x00028800013a7983 */ /* 0x000ea40000300a00 */
[----:B------:R-:W-:Y:S01]  /*47f50*/  ISETP.GE.AND P3, PT, R0, UR4, PT ;  /* 0x0000000400007c0c */ /* 0x000fe2000bf66270 */
[----:B------:R-:W-:Y:S01]  /*47f60*/  ULDC UR4, c[0x0][0x228] ;  /* 0x00008a0000047ab9 */ /* 0x000fe20000000800 */
[C---:B---3--:R-:W-:Y:S02]  /*47f70*/  PRMT R2, R31.reuse, 0x7770, RZ ;  /* 0x000077701f027816 */ /* 0x048fe400000000ff */
[----:B------:R-:W-:-:S03]  /*47f80*/  PRMT R0, R31, 0x7772, RZ ;  /* 0x000077721f007816 */ /* 0x000fc600000000ff */
[----:B----4-:R0:W-:Y:S02]  /*47f90*/  @P4 STG.E.U8 desc[UR20][R60.64], R2 ;  /* 0x000000023c004986 */ /* 0x0101e4000c101114 */
[----:B0-----:R-:W-:-:S05]  /*47fa0*/  PRMT R2, R31, 0x7771, RZ ;  /* 0x000077711f027816 */ /* 0x001fca00000000ff */
[----:B------:R0:W-:Y:S04]  /*47fb0*/  @P6 STG.E.U8 desc[UR20][R40.64], R2 ;  /* 0x0000000228006986 */ /* 0x0001e8000c101114 */
[----:B--2---:R1:W-:Y:S04]  /*47fc0*/  @P5 STG.E.U8 desc[UR20][R44.64], R0 ;  /* 0x000000002c005986 */ /* 0x0043e8000c101114 */
[----:B0-----:R-:W2:Y:S04]  /*47fd0*/  LDL.LU R40, [R1+0xac] ;  /* 0x0000ac0001287983 */ /* 0x001ea80000300800 */
[----:B-1----:R-:W3:Y:S01]  /*47fe0*/  LDL.LU.64 R44, [R1+0x268] ;  /* 0x00026800012c7983 */ /* 0x002ee20000300a00 */
[----:B------:R-:W-:Y:S01]  /*47ff0*/  ISETP.LT.AND P4, PT, R36, UR4, !P2 ;  /* 0x0000000424007c0c */ /* 0x000fe2000d781270 */
[----:B------:R-:W-:Y:S01]  /*48000*/  ULDC UR4, c[0x0][0x228] ;  /* 0x00008a0000047ab9 */ /* 0x000fe20000000800 */
[----:B------:R-:W-:Y:S01]  /*48010*/  PRMT R31, R31, 0x7773, RZ ;  /* 0x000077731f1f7816 */ /* 0x000fe200000000ff */
[----:B------:R-:W4:Y:S01]  /*48020*/  LDL.LU.64 R28, [R1+0x260] ;  /* 0x00026000011c7983 */ /* 0x000f220000300a00 */
[----:B------:R-:W-:Y:S01]  /*48030*/  ISETP.LT.AND P6, PT, R25, UR4, !P2 ;  /* 0x0000000419007c0c */ /* 0x000fe2000d7c1270 */
[----:B------:R-:W-:-:S02]  /*48040*/  ULDC UR4, c[0x0][0x228] ;  /* 0x00008a0000047ab9 */ /* 0x000fc40000000800 */
[----:B------:R-:W-:Y:S01]  /*48050*/  ISETP.LT.AND P5, PT, R24, UR4, !P2 ;  /* 0x0000000418007c0c */ /* 0x000fe2000d7a1270 */
[----:B------:R-:W4:Y:S01]  /*48060*/  LDL.LU.64 R60, [R1+0x258] ;  /* 0x00025800013c7983 */ /* 0x000f220000300a00 */
[----:B------:R-:W-:-:S04]  /*48070*/  ULDC UR4, c[0x0][0x228] ;  /* 0x00008a0000047ab9 */ /* 0x000fc80000000800 */
[----:B------:R0:W-:Y:S01]  /*48080*/  @P4 STG.E.U8 desc[UR20][R38.64], R31 ;  /* 0x0000001f26004986 */ /* 0x0001e2000c101114 */
[----:B------:R-:W-:Y:S01]  /*48090*/  ISETP.LT.AND P4, PT, R23, UR6, !P2 ;  /* 0x0000000617007c0c */ /* 0x000fe2000d781270 */
[----:B------:R-:W-:Y:S01]  /*480a0*/  ULDC UR6, c[0x0][0x228] ;  /* 0x00008a0000067ab9 */ /* 0x000fe20000000800 */
[----:B------:R-:W-:Y:S02]  /*480b0*/  ISETP.LT.AND P2, PT, R22, UR4, !P2 ;  /* 0x0000000416007c0c */ /* 0x000fe4000d741270 */
[C---:B------:R-:W-:Y:S01]  /*480c0*/  PRMT R2, R27.reuse, 0x7771, RZ ;  /* 0x000077711b027816 */ /* 0x040fe200000000ff */
[----:B0-----:R-:W4:Y:S01]  /*480d0*/  LDL.LU.64 R38, [R1+0x250] ;  /* 0x0002500001267983 */ /* 0x001f220000300a00 */
[C---:B------:R-:W-:Y:S01]  /*480e0*/  PRMT R0, R27.reuse, 0x7772, RZ ;  /* 0x000077721b007816 */ /* 0x040fe200000000ff */
[----:B------:R-:W-:Y:S01]  /*480f0*/  ULDC UR4, c[0x0][0x228] ;  /* 0x00008a0000047ab9 */ /* 0x000fe20000000800 */
[----:B------:R-:W-:Y:S01]  /*48100*/  PRMT R27, R27, 0x7773, RZ ;  /* 0x000077731b1b7816 */ /* 0x000fe200000000ff */
[----:B------:R-:W4:Y:S04]  /*48110*/  LDL.LU R41, [R1+0x9c] ;  /* 0x00009c0001297983 */ /* 0x000f280000300800 */
[----:B------:R-:W-:Y:S04]  /*48120*/  @P6 STG.E.U8 desc[UR20][R20.64], R3 ;  /* 0x0000000314006986 */ /* 0x000fe8000c101114 */
[----:B------:R0:W-:Y:S04]  /*48130*/  @P5 STG.E.U8 desc[UR20][R54.64], R2 ;  /* 0x0000000236005986 */ /* 0x0001e8000c101114 */
[----:B------:R-:W4:Y:S04]  /*48140*/  LDL.LU.64 R30, [R1+0x248] ;  /* 0x00024800011e7983 */ /* 0x000f280000300a00 */
[----:B------:R1:W-:Y:S04]  /*48150*/  @P4 STG.E.U8 desc[UR20][R58.64], R0 ;  /* 0x000000003a004986 */ /* 0x0003e8000c101114 */
[----:B0-----:R-:W4:Y:S04]  /*48160*/  LDL.LU.64 R54, [R1+0x240] ;  /* 0x0002400001367983 */ /* 0x001f280000300a00 */
[----:B-1----:R-:W4:Y:S04]  /*48170*/  LDL.LU.64 R58, [R1+0x238] ;  /* 0x00023800013a7983 */ /* 0x002f280000300a00 */
[----:B---3--:R0:W-:Y:S04]  /*48180*/  @P2 STG.E.U8 desc[UR20][R44.64], R27 ;  /* 0x0000001b2c002986 */ /* 0x0081e8000c101114 */
[----:B0-----:R-:W3:Y:S01]  /*48190*/  LDL.LU.64 R44, [R1+0x16f8] ;  /* 0x0016f800012c7983 */ /* 0x001ee20000300a00 */
[----:B------:R-:W-:Y:S01]  /*481a0*/  ISETP.LT.AND P5, PT, R19, UR6, !P0 ;  /* 0x0000000613007c0c */ /* 0x000fe2000c7a1270 */
[----:B------:R-:W-:Y:S01]  /*481b0*/  ULDC UR6, c[0x0][0x228] ;  /* 0x00008a0000067ab9 */ /* 0x000fe20000000800 */
[----:B------:R-:W-:Y:S01]  /*481c0*/  ISETP.LT.AND P6, PT, R37, UR4, !P0 ;  /* 0x0000000425007c0c */ /* 0x000fe2000c7c1270 */
[----:B------:R-:W-:Y:S01]  /*481d0*/  ULDC UR4, c[0x0][0x228] ;  /* 0x00008a0000047ab9 */ /* 0x000fe20000000800 */
[----:B------:R-:W-:Y:S01]  /*481e0*/  ISETP.LT.AND P4, PT, R11, UR6, !P0 ;  /* 0x000000060b007c0c */ /* 0x000fe2000c781270 */
[----:B------:R-:W-:Y:S01]  /*481f0*/  ULDC UR6, c[0x0][0x228] ;  /* 0x00008a0000067ab9 */ /* 0x000fe20000000800 */
[----:B--2---:R-:W-:-:S02]  /*48200*/  PRMT R3, R40, 0x7770, RZ ;  /* 0x0000777028037816 */ /* 0x004fc400000000ff */
[C---:B------:R-:W-:Y:S02]  /*48210*/  PRMT R2, R40.reuse, 0x7771, RZ ;  /* 0x0000777128027816 */ /* 0x040fe400000000ff */
[----:B------:R-:W-:-:S03]  /*48220*/  PRMT R0, R40, 0x7772, RZ ;  /* 0x0000777228007816 */ /* 0x000fc600000000ff */
[----:B----4-:R0:W-:Y:S01]  /*48230*/  @P5 STG.E.U8 desc[UR20][R28.64], R3 ;  /* 0x000000031c005986 */ /* 0x0101e2000c101114 */
[----:B------:R-:W-:Y:S01]  /*48240*/  ISETP.LT.AND P5, PT, R36, UR4, !P0 ;  /* 0x0000000424007c0c */ /* 0x000fe2000c7a1270 */
[----:B------:R-:W-:Y:S02]  /*48250*/  ULDC UR4, c[0x0][0x228] ;  /* 0x00008a0000047ab9 */ /* 0x000fe40000000800 */
[----:B------:R1:W-:Y:S01]  /*48260*/  @P6 STG.E.U8 desc[UR20][R60.64], R2 ;  /* 0x000000023c006986 */ /* 0x0003e2000c101114 */
[----:B------:R-:W-:Y:S01]  /*48270*/  ISETP.LT.AND P6, PT, R25, UR6, !P0 ;  /* 0x0000000619007c0c */ /* 0x000fe2000c7c1270 */
[----:B------:R-:W-:Y:S02]  /*48280*/  ULDC UR6, c[0x0][0x228] ;  /* 0x00008a0000067ab9 */ /* 0x000fe40000000800 */
[----:B------:R2:W-:Y:S01]  /*48290*/  @P4 STG.E.U8 desc[UR20][R38.64], R0 ;  /* 0x0000000026004986 */ /* 0x0005e2000c101114 */
[----:B------:R-:W-:Y:S01]  /*482a0*/  ISETP.LT.AND P4, PT, R24, UR4, !P0 ;  /* 0x0000000418007c0c */ /* 0x000fe2000c781270 */
[----:B------:R-:W-:Y:S01]  /*482b0*/  ULDC UR4, c[0x0][0x228] ;  /* 0x00008a0000047ab9 */ /* 0x000fe20000000800 */
[----:B------:R-:W-:Y:S01]  /*482c0*/  ISETP.LT.AND P2, PT, R23, UR6, !P0 ;  /* 0x0000000617007c0c */ /* 0x000fe2000c741270 */
[----:B------:R-:W4:Y:S01]  /*482d0*/  LDL.LU R36, [R1+0x16f0] ;  /* 0x0016f00001247983 */ /* 0x000f220000300800 */
[----:B------:R-:W-:Y:S01]  /*482e0*/  PRMT R21, R40, 0x7773, RZ ;  /* 0x0000777328157816 */ /* 0x000fe200000000ff */
[----:B------:R-:W-:Y:S01]  /*482f0*/  ULDC UR6, c[0x0][0x228] ;  /* 0x00008a0000067ab9 */ /* 0x000fe20000000800 */
[C---:B0-----:R-:W-:Y:S01]  /*48300*/  PRMT R3, R41.reuse, 0x7770, RZ ;  /* 0x0000777029037816 */ /* 0x041fe200000000ff */
[----:B------:R-:W4:Y:S01]  /*48310*/  LDL.LU.64 R28, [R1+0x220] ;  /* 0x00022000011c7983 */ /* 0x000f220000300a00 */
[----:B-1----:R-:W-:-:S02]  /*48320*/  PRMT R2, R41, 0x7771, RZ ;  /* 0x0000777129027816 */ /* 0x002fc400000000ff */
[C---:B--2---:R-:W-:Y:S01]  /*48330*/  PRMT R0, R41.reuse, 0x7772, RZ ;  /* 0x0000777229007816 */ /* 0x044fe200000000ff */
[----:B------:R-:W2:Y:S01]  /*48340*/  LDL.LU.64 R60, [R1+0x218] ;  /* 0x00021800013c7983 */ /* 0x000ea20000300a00 */
[----:B------:R-:W-:-:S03]  /*48350*/  PRMT R20, R41, 0x7773, RZ ;  /* 0x0000777329147816 */ /* 0x000fc600000000ff */
[----:B------:R0:W-:Y:S04]  /*48360*/  @P5 STG.E.U8 desc[UR20][R30.64], R21 ;  /* 0x000000151e005986 */ /* 0x0001e8000c101114 */
[----:B------:R-:W2:Y:S04]  /*48370*/  LDL.LU.64 R38, [R1+0x210] ;  /* 0x0002100001267983 */ /* 0x000ea80000300a00 */
[----:B------:R-:W-:Y:S04]  /*48380*/  @P6 STG.E.U8 desc[UR20][R54.64], R3 ;  /* 0x0000000336006986 */ /* 0x000fe8000c101114 */
[----:B------:R-:W2:Y:S04]  /*48390*/  LDL.LU.64 R40, [R1+0x208] ;  /* 0x0002080001287983 */ /* 0x000ea80000300a00 */
[----:B------:R-:W-:Y:S04]  /*483a0*/  @P4 STG.E.U8 desc[UR20][R58.64], R2 ;  /* 0x000000023a004986 */ /* 0x000fe8000c101114 */
[----:B0-----:R-:W2:Y:S04]  /*483b0*/  LDL.LU R21, [R1+0xb8c] ;  /* 0x000b8c0001157983 */ /* 0x001ea80000300800 */
[----:B---3--:R0:W-:Y:S04]  /*483c0*/  @P2 STG.E.U8 desc[UR20][R44.64], R0 ;  /* 0x000000002c002986 */ /* 0x0081e8000c101114 */
[----:B0-----:R-:W3:Y:S01]  /*483d0*/  LDL.LU.64 R44, [R1+0x16e8] ;  /* 0x0016e800012c7983 */ /* 0x001ee20000300a00 */
[----:B------:R-:W-:Y:S01]  /*483e0*/  ISETP.LT.AND P0, PT, R22, UR4, !P0 ;  /* 0x0000000416007c0c */ /* 0x000fe2000c701270 */
[----:B------:R-:W-:Y:S01]  /*483f0*/  ULDC UR4, c[0x0][0x228] ;  /* 0x00008a0000047ab9 */ /* 0x000fe20000000800 */
[----:B------:R-:W-:Y:S01]  /*48400*/  ISETP.LT.AND P4, PT, R19, UR6, !P3 ;  /* 0x0000000613007c0c */ /* 0x000fe2000df81270 */
[----:B------:R-:W2:Y:S01]  /*48410*/  LDL.LU.64 R30, [R1+0x200] ;  /* 0x00020000011e7983 */ /* 0x000ea20000300a00 */
[----:B------:R-:W-:Y:S01]  /*48420*/  ISETP.LT.AND P5, PT, R37, UR4, !P3 ;  /* 0x0000000425007c0c */ /* 0x000fe2000dfa1270 */
[----:B------:R-:W-:Y:S01]  /*48430*/  ULDC UR6, c[0x0][0x228] ;  /* 0x00008a0000067ab9 */ /* 0x000fe20000000800 */
[----:B------:R-:W-:Y:S01]  /*48440*/  VIADD R0, R18, 0x21 ;  /* 0x0000002112007836 */ /* 0x000fe20000000000 */
[----:B------:R-:W2:Y:S01]  /*48450*/  LDL.LU.64 R54, [R1+0x1f8] ;  /* 0x0001f80001367983 */ /* 0x000ea20000300a00 */
[----:B------:R-:W-:-:S03]  /*48460*/  ULDC UR4, c[0x0][0x22c] ;  /* 0x00008b0000047ab9 */ /* 0x000fc60000000800 */
[----:B------:R-:W2:Y:S04]  /*48470*/  LDL.LU.64 R58, [R1+0x1f0] ;  /* 0x0001f000013a7983 */ /* 0x000ea80000300a00 */
[----:B------:R-:W2:Y:S01]  /*48480*/  LDL.LU R56, [R1+0x120] ;  /* 0x0001200001387983 */ /* 0x000ea20000300800 */
[----:B------:R-:W-:Y:S01]  /*48490*/  ISETP.LT.AND P6, PT, R11, UR6, !P3 ;  /* 0x000000060b007c0c */ /* 0x000fe2000dfc1270 */
[----:B------:R-:W-:Y:S02]  /*484a0*/  ULDC UR6, c[0x0][0x228] ;  /* 0x00008a0000067ab9 */ /* 0x000fe40000000800 */
[----:B----4-:R0:W-:Y:S01]  /*484b0*/  @P0 STG.E.U8 desc[UR20][R28.64], R20 ;  /* 0x000000141c000986 */ /* 0x0101e2000c101114 */
[----:B------:R-:W-:Y:S01]  /*484c0*/  ISETP.GE.AND P2, PT, R0, UR4, PT ;  /* 0x0000000400007c0c */ /* 0x000fe2000bf46270 */
[----:B------:R-:W-:-:S02]  /*484d0*/  ULDC UR4, c[0x0][0x228] ;  /* 0x00008a0000047ab9 */ /* 0x000fc40000000800 */
[----:B0-----:R-:W4:Y:S01]  /*484e0*/  LDL.LU.64 R28, [R1+0x1e8] ;  /* 0x0001e800011c7983 */ /* 0x001f220000300a00 */
[----:B---3--:R-:W-:-:S05]  /*484f0*/  PRMT R2, R44, 0x7770, RZ ;  /* 0x000077702c027816 */ /* 0x008fca00000000ff */
[----:B--2---:R0:W-:Y:S01]  /*48500*/  @P4 STG.E.U8 desc[UR20][R60.64], R2 ;  /* 0x000000023c004986 */ /* 0x0041e2000c101114 */
[C---:B------:R-:W-:Y:S02]  /*48510*/  PRMT R0, R44.reuse, 0x7772, RZ ;  /* 0x000077722c007816 */ /* 0x040fe400000000ff */
[----:B0-----:R-:W-:-:S05]  /*48520*/  PRMT R2, R44, 0x7771, RZ ;  /* 0x000077712c027816 */ /* 0x001fca00000000ff */
[----:B------:R0:W-:Y:S04]  /*48530*/  @P5 STG.E.U8 desc[UR20][R38.64], R2 ;  /* 0x0000000226005986 */ /* 0x0001e8000c101114 */
[----:B------:R1:W-:Y:S04]  /*48540*/  @P6 STG.E.U8 desc[UR20][R40.64], R0 ;  /* 0x0000000028006986 */ /* 0x0003e8000c101114 */
[----:B0-----:R-:W2:Y:S04]  /*48550*/  LDL.LU.64 R38, [R1+0x1c8] ;  /* 0x0001c80001267983 */ /* 0x001ea80000300a00 */
[----:B------:R-:W3:Y:S04]  /*48560*/  LDL.LU.64 R60, [R1+0x1c0] ;  /* 0x0001c000013c7983 */ /* 0x000ee80000300a00 */
[----:B-1----:R-:W3:Y:S01]  /*48570*/  LDL.LU.64 R40, [R1+0x1b8] ;  /* 0x0001b80001287983 */ /* 0x002ee20000300a00 */
[----:B------:R-:W-:Y:S01]  /*48580*/  ISETP.LT.AND P4, PT, R21, UR4, !P3 ;  /* 0x0000000415007c0c */ /* 0x000fe2000df81270 */
[----:B------:R-:W-:Y:S01]  /*48590*/  ULDC UR4, c[0x0][0x228] ;  /* 0x00008a0000047ab9 */ /* 0x000fe20000000800 */
[----:B------:R-:W-:Y:S01]  /*485a0*/  VIADD R0, R18, 0x22 ;  /* 0x0000002212007836 */ /* 0x000fe20000000000 */
[----:B------:R-:W-:Y:S01]  /*485b0*/  ISETP.LT.AND P6, PT, R25, UR4, !P3 ;  /* 0x0000000419007c0c */ /* 0x000fe2000dfc1270 */
[----:B------:R-:W-:Y:S01]  /*485c0*/  ULDC UR4, c[0x0][0x22c] ;  /* 0x00008b0000047ab9 */ /* 0x000fe20000000800 */
[----:B------:R-:W-:-:S02]  /*485d0*/  PRMT R44, R44, 0x7773, RZ ;  /* 0x000077732c2c7816 */ /* 0x000fc400000000ff */
[----:B------:R-:W-:Y:S01]  /*485e0*/  ISETP.LT.AND P5, PT, R24, UR6, !P3 ;  /* 0x0000000618007c0c */ /* 0x000fe2000dfa1270 */
[----:B------:R-:W-:Y:S01]  /*485f0*/  ULDC UR6, c[0x0][0x228] ;  /* 0x00008a0000067ab9 */ /* 0x000fe20000000800 */
[----:B------:R-:W-:Y:S01]  /*48600*/  ISETP.GE.AND P0, PT, R0, UR4, PT ;  /* 0x0000000400007c0c */ /* 0x000fe2000bf06270 */
[----:B------:R-:W-:Y:S01]  /*48610*/  ULDC UR4, c[0x0][0x228] ;  /* 0x00008a0000047ab9 */ /* 0x000fe20000000800 */
[----:B------:R-:W-:Y:S02]  /*48620*/  PRMT R2, R56, 0x7770, RZ ;  /* 0x0000777038027816 */ /* 0x000fe400000000ff */
[----:B------:R-:W-:Y:S01]  /*48630*/  @P4 STG.E.U8 desc[UR20][R30.64], R44 ;  /* 0x0000002c1e004986 */ /* 0x000fe2000c101114 */
[----:B------:R-:W-:Y:S01]  /*48640*/  ISETP.LT.AND P4, PT, R23, UR4, !P3 ;  /* 0x0000000417007c0c */ /* 0x000fe2000df81270 */
[----:B------:R-:W-:Y:S01]  /*48650*/  ULDC UR4, c[0x0][0x228] ;  /* 0x00008a0000047ab9 */ /* 0x000fe20000000800 */
[----:B------:R-:W-:Y:S02]  /*48660*/  ISETP.LT.AND P3, PT, R22, UR6, !P3 ;  /* 0x0000000616007c0c */ /* 0x000fe4000df61270 */
[C---:B------:R-:W-:Y:S01]  /*48670*/  PRMT R0, R56.reuse, 0x7771, RZ ;  /* 0x0000777138007816 */ /* 0x040fe200000000ff */
[----:B------:R0:W-:Y:S01]  /*48680*/  @P6 STG.E.U8 desc[UR20][R54.64], R2 ;  /* 0x0000000236006986 */ /* 0x0001e2000c101114 */
[----:B------:R-:W-:Y:S01]  /*48690*/  ISETP.LT.AND P6, PT, R19, UR4, !P2 ;  /* 0x0000000413007c0c */ /* 0x000fe2000d7c1270 */
[----:B------:R-:W-:Y:S01]  /*486a0*/  ULDC UR4, c[0x0][0x228] ;  /* 0x00008a0000047ab9 */ /* 0x000fe20000000800 */
[----:B------:R-:W-:Y:S01]  /*486b0*/  PRMT R3, R45, 0x7772, RZ ;  /* 0x000077722d037816 */ /* 0x000fe200000000ff */
[----:B------:R1:W-:Y:S01]  /*486c0*/  @P5 STG.E.U8 desc[UR20][R58.64], R0 ;  /* 0x000000003a005986 */ /* 0x0003e2000c101114 */
[----:B------:R-:W-:Y:S01]  /*486d0*/  ISETP.LT.AND P5, PT, R37, UR4, !P2 ;  /* 0x0000000425007c0c */ /* 0x000fe2000d7a1270 */
[----:B------:R-:W-:Y:S01]  /*486e0*/  ULDC UR4, c[0x0][0x228] ;  /* 0x00008a0000047ab9 */ /* 0x000fe20000000800 */
[----:B------:R-:W-:Y:S01]  /*486f0*/  ULDC UR6, c[0x0][0x228] ;  /* 0x00008a0000067ab9 */ /* 0x000fe20000000800 */
[----:B0-----:R-:W3:Y:S01]  /*48700*/  LDL.LU.64 R54, [R1+0x1b0] ;  /* 0x0001b00001367983 */ /* 0x001ee20000300a00 */
[----:B------:R-:W-:-:S03]  /*48710*/  PRMT R2, R56, 0x7772, RZ ;  /* 0x0000777238027816 */ /* 0x000fc600000000ff */
[----:B------:R-:W3:Y:S01]  /*48720*/  LDL.LU.64 R26, [R1+0x1a8] ;  /* 0x0001a800011a7983 */ /* 0x000ee20000300a00 */
[----:B-1----:R-:W-:-:S03]  /*48730*/  PRMT R0, R56, 0x7773, RZ ;  /* 0x0000777338007816 */ /* 0x002fc600000000ff */
[----:B------:R-:W3:Y:S04]  /*48740*/  LDL.LU R58, [R1+0x100] ;  /* 0x00010000013a7983 */ /* 0x000ee80000300800 */
[----:B----4-:R0:W-:Y:S04]  /*48750*/  @P4 STG.E.U8 desc[UR20][R28.64], R2 ;  /* 0x000000021c004986 */ /* 0x0101e8000c101114 */
[----:B------:R-:W4:Y:S01]  /*48760*/  LDL.LU.64 R30, [R1+0x198] ;  /* 0x00019800011e7983 */ /* 0x000f220000300a00 */
[----:B0-----:R-:W-:-:S03]  /*48770*/  PRMT R2, R45, 0x7770, RZ ;  /* 0x000077702d027816 */ /* 0x001fc600000000ff */
[----:B--2---:R0:W-:Y:S04]  /*48780*/  @P3 STG.E.U8 desc[UR20][R38.64], R0 ;  /* 0x0000000026003986 */ /* 0x0041e8000c101114 */
[----:B---3--:R1:W-:Y:S04]  /*48790*/  @P6 STG.E.U8 desc[UR20][R60.64], R2 ;  /* 0x000000023c006986 */ /* 0x0083e8000c101114 */
[----:B0-----:R-:W2:Y:S01]  /*487a0*/  LDL.LU.64 R38, [R1+0x190] ;  /* 0x0001900001267983 */ /* 0x001ea20000300a00 */
[----:B------:R-:W-:-:S03]  /*487b0*/  PRMT R0, R45, 0x7771, RZ ;  /* 0x000077712d007816 */ /* 0x000fc600000000ff */
[----:B-1----:R-:W3:Y:S04]  /*487c0*/  LDL.LU.64 R60, [R1+0x188] ;  /* 0x00018800013c7983 */ /* 0x002ee80000300a00 */
[----:B------:R0:W-:Y:S04]  /*487d0*/  @P5 STG.E.U8 desc[UR20][R40.64], R0 ;  /* 0x0000000028005986 */ /* 0x0001e8000c101114 */
[----:B0-----:R-:W3:Y:S01]  /*487e0*/  LDL.LU.64 R40, [R1+0x180] ;  /* 0x0001800001287983 */ /* 0x001ee20000300a00 */
[----:B------:R-:W-:-:S03]  /*487f0*/  PRMT R0, R45, 0x7773, RZ ;  /* 0x000077732d007816 */ /* 0x000fc600000000ff */
[----:B------:R-:W3:Y:S04]  /*48800*/  LDL.LU R45, [R1+0x16e0] ;  /* 0x0016e000012d7983 */ /* 0x000ee80000300800 */
[----:B------:R-:W3:Y:S01]  /*48810*/  LDL.LU.64 R28, [R1+0x170] ;  /* 0x00017000011c7983 */ /* 0x000ee20000300a00 */
[----:B------:R-:W-:Y:S02]  /*48820*/  ISETP.LT.AND P3, PT, R11, UR4, !P2 ;  /* 0x000000040b007c0c */ /* 0x000fe4000d761270 */
[----:B------:R-:W-:Y:S01]  /*48830*/  ISETP.LT.AND P4, PT, R21, UR6, !P2 ;  /* 0x0000000615007c0c */ /* 0x000fe2000d781270 */
[----:B------:R-:W-:Y:S01]  /*48840*/  ULDC UR6, c[0x0][0x228] ;  /* 0x00008a0000067ab9 */ /* 0x000fe20000000800 */
[----:B------:R-:W-:Y:S01]  /*48850*/  VIADD R2, R18, 0x23 ;  /* 0x0000002312027836 */ /* 0x000fe20000000000 */
[----:B------:R-:W-:Y:S01]  /*48860*/  ISETP.LT.AND P5, PT, R25, UR6, !P2 ;  /* 0x0000000619007c0c */ /* 0x000fe2000d7a1270 */
[----:B------:R-:W-:Y:S01]  /*48870*/  ULDC UR4, c[0x0][0x22c] ;  /* 0x00008b0000047ab9 */ /* 0x000fe20000000800 */
[----:B------:R-:W-:Y:S01]  /*48880*/  ISETP.LT.AND P6, PT, R24, UR8, !P2 ;  /* 0x0000000818007c0c */ /* 0x000fe2000d7c1270 */
[----:B------:R-:W-:Y:S01]  /*48890*/  ULDC UR6, c[0x0][0x228] ;  /* 0x00008a0000067ab9 */ /* 0x000fe20000000800 */
[----:B------:R-:W-:-:S04]  /*488a0*/  ULDC UR8, c[0x0][0x228] ;  /* 0x00008a0000087ab9 */ /* 0x000fc80000000800 */
[----:B------:R0:W-:Y:S01]  /*488b0*/  @P3 STG.E.U8 desc[UR20][R54.64], R3 ;  /* 0x0000000336003986 */ /* 0x0001e2000c101114 */
[----:B------:R-:W-:Y:S01]  /*488c0*/  ISETP.GE.AND P3, PT, R2, UR4, PT ;  /* 0x0000000402007c0c */ /* 0x000fe2000bf66270 */
[----:B------:R-:W-:Y:S01]  /*488d0*/  ULDC UR4, c[0x0][0x228] ;  /* 0x00008a0000047ab9 */ /* 0x000fe20000000800 */
[----:B------:R-:W-:Y:S01]  /*488e0*/  PRMT R2, R58, 0x7770, RZ ;  /* 0x000077703a027816 */ /* 0x000fe200000000ff */
[----:B------:R1:W-:Y:S01]  /*488f0*/  @P4 STG.E.U8 desc[UR20][R26.64], R0 ;  /* 0x000000001a004986 */ /* 0x0003e2000c101114 */
[----:B------:R-:W-:Y:S01]  /*48900*/  ISETP.LT.AND P4, PT, R23, UR4, !P2 ;  /* 0x0000000417007c0c */ /* 0x000fe2000d781270 */
[----:B------:R-:W-:Y:S01]  /*48910*/  ULDC UR4, c[0x0][0x228] ;  /* 0x00008a0000047ab9 */ /* 0x000fe20000000800 */
[----:B------:R-:W-:Y:S01]  /*48920*/  ISETP.LT.AND P2, PT, R22, UR6, !P2 ;  /* 0x0000000616007c0c */ /* 0x000fe2000d741270 */
[----:B----4-:R4:W-:Y:S01]  /*48930*/  @P5 STG.E.U8 desc[UR20][R30.64], R2 ;  /* 0x000000021e005986 */ /* 0x0109e2000c101114 */
[----:B------:R-:W-:-:S03]  /*48940*/  ULDC UR6, c[0x0][0x228] ;  /* 0x00008a0000067ab9 */ /* 0x000fc60000000800 */
[----:B0-----:R-:W3:Y:S01]  /*48950*/  LDL.LU.64 R54, [R1+0x150] ;  /* 0x0001500001367983 */ /* 0x001ee20000300a00 */
[C---:B-1----:R-:W-:Y:S02]  /*48960*/  PRMT R0, R58.reuse, 0x7771, RZ ;  /* 0x000077713a007816 */ /* 0x042fe400000000ff */
[----:B----4-:R-:W-:-:S03]  /*48970*/  PRMT R2, R58, 0x7772, RZ ;  /* 0x000077723a027816 */ /* 0x010fc600000000ff */
[----:B--2---:R0:W-:Y:S01]  /*48980*/  @P6 STG.E.U8 desc[UR20][R38.64], R0 ;  /* 0x0000000026006986 */ /* 0x0041e2000c101114 */
[----:B------:R-:W-:Y:S01]  /*48990*/  ISETP.LT.AND P6, PT, R19, UR4, !P0 ;  /* 0x0000000413007c0c */ /* 0x000fe2000c7c1270 */
[----:B------:R-:W-:Y:S02]  /*489a0*/  ULDC UR4, c[0x0][0x228] ;  /* 0x00008a0000047ab9 */ /* 0x000fe40000000800 */
[----:B---3--:R1:W-:Y:S01]  /*489b0*/  @P4 STG.E.U8 desc[UR20][R60.64], R2 ;  /* 0x000000023c004986 */ /* 0x0083e2000c101114 */
[----:B0-----:R-:W-:-:S03]  /*489c0*/  PRMT R0, R58, 0x7773, RZ ;  /* 0x000077733a007816 */ /* 0x001fc600000000ff */
[----:B------:R-:W2:Y:S04]  /*489d0*/  LDL.LU.64 R38, [R1+0x30] ;  /* 0x0000300001267983 */ /* 0x000ea80000300a00 */
[----:B------:R-:W3:Y:S04]  /*489e0*/  LDL.LU R56, [R1+0x124] ;  /* 0x0001240001387983 */ /* 0x000ee80000300800 */
[----:B------:R-:W4:Y:S01]  /*489f0*/  LDL.LU.64 R58, [R1+0x28] ;  /* 0x00002800013a7983 */ /* 0x000f220000300a00 */
[----:B-1----:R-:W-:-:S03]  /*48a00*/  PRMT R2, R45, 0x7770, RZ ;  /* 0x000077702d027816 */ /* 0x002fc600000000ff */
[----:B------:R0:W-:Y:S04]  /*48a10*/  @P2 STG.E.U8 desc[UR20][R40.64], R0 ;  /* 0x0000000028002986 */ /* 0x0001e8000c101114 */
[----:B------:R-:W4:Y:S04]  /*48a20*/  LDL.LU.64 R60, [R1+0x20] ;  /* 0x00002000013c7983 */ /* 0x000f280000300a00 */
[----:B------:R1:W-:Y:S04]  /*48a30*/  @P6 STG.E.U8 desc[UR20][R28.64], R2 ;  /* 0x000000021c006986 */ /* 0x0003e8000c101114 */
[----:B0-----:R-:W4:Y:S04]  /*48a40*/  LDL.LU R40, [R1+0x114] ;  /* 0x0001140001287983 */ /* 0x001f280000300800 */
[----:B-1----:R-:W2:Y:S04]  /*48a50*/  LDL.LU.64 R2, [R1+0x50] ;  /* 0x0000500001027983 */ /* 0x002ea80000300a00 */
[----:B------:R-:W4:Y:S01]  /*48a60*/  LDL.LU.64 R26, [R1+0x18] ;  /* 0x00001800011a7983 */ /* 0x000f220000300a00 */
[----:B------:R-:W-:Y:S01]  /*48a70*/  ISETP.LT.AND P5, PT, R37, UR6, !P0 ;  /* 0x0000000625007c0c */ /* 0x000fe2000c7a1270 */
[----:B------:R-:W-:Y:S01]  /*48a80*/  ULDC UR6, c[0x0][0x228] ;  /* 0x00008a0000067ab9 */ /* 0x000fe20000000800 */
[----:B------:R-:W-:Y:S01]  /*48a90*/  ISETP.LT.AND P4, PT, R11, UR4, !P0 ;  /* 0x000000040b007c0c */ /* 0x000fe2000c781270 */
[----:B------:R-:W-:Y:S01]  /*48aa0*/  ULDC UR4, c[0x0][0x228] ;  /* 0x00008a0000047ab9 */ /* 0x000fe20000000800 */
[----:B------:R-:W-:Y:S01]  /*48ab0*/  PRMT R0, R45, 0x7771, RZ ;  /* 0x000077712d007816 */ /* 0x000fe200000000ff */
[----:B------:R-:W4:Y:S01]  /*48ac0*/  LDL.LU.64 R30, [R1+0x8] ;  /* 0x00000800011e7983 */ /* 0x000f220000300a00 */
[----:B------:R-:W-:Y:S01]  /*48ad0*/  ISETP.LT.AND P2, PT, R21, UR4, !P0 ;  /* 0x0000000415007c0c */ /* 0x000fe2000c741270 */
[----:B------:R-:W-:-:S02]  /*48ae0*/  ULDC UR4, c[0x0][0x228] ;  /* 0x00008a0000047ab9 */ /* 0x000fc40000000800 */
[----:B------:R-:W4:Y:S04]  /*48af0*/  LDL.LU.64 R28, [R1] ;  /* 0x00000000011c7983 */ /* 0x000f280000300a00 */
[----:B------:R0:W-:Y:S01]  /*48b00*/  @P5 STG.E.U8 desc[UR20][R54.64], R0 ;  /* 0x0000000036005986 */ /* 0x0001e2000c101114 */
[----:B------:R-:W-:Y:S01]  /*48b10*/  ISETP.LT.AND P5, PT, R25, UR4, !P0 ;  /* 0x0000000419007c0c */ /* 0x000fe2000c7a1270 */
[----:B------:R-:W-:Y:S01]  /*48b20*/  ULDC UR4, c[0x0][0x228] ;  /* 0x00008a0000047ab9 */ /* 0x000fe20000000800 */
[C---:B0-----:R-:W-:Y:S01]  /*48b30*/  PRMT R0, R45.reuse, 0x7772, RZ ;  /* 0x000077722d007816 */ /* 0x041fe200000000ff */
[----:B------:R-:W4:Y:S01]  /*48b40*/  LDL.LU.64 R54, [R1+0x10] ;  /* 0x0000100001367983 */ /* 0x000f220000300a00 */
[----:B------:R-:W-:-:S03]  /*48b50*/  PRMT R45, R45, 0x7773, RZ ;  /* 0x000077732d2d7816 */ /* 0x000fc600000000ff */
[----:B--2---:R3:W-:Y:S01]  /*48b60*/  @P4 STG.E.U8 desc[UR20][R2.64], R0 ;  /* 0x0000000002004986 */ /* 0x0047e2000c101114 */
[----:B------:R-:W-:Y:S01]  /*48b70*/  ISETP.LT.AND P4, PT, R24, UR6, !P0 ;  /* 0x0000000618007c0c */ /* 0x000fe2000c781270 */
[----:B------:R-:W-:Y:S02]  /*48b80*/  ULDC UR6, c[0x0][0x228] ;  /* 0x00008a0000067ab9 */ /* 0x000fe40000000800 */
[----:B------:R0:W-:Y:S01]  /*48b90*/  @P2 STG.E.U8 desc[UR20][R38.64], R45 ;  /* 0x0000002d26002986 */ /* 0x0001e2000c101114 */
[C---:B---3--:R-:W-:Y:S02]  /*48ba0*/  PRMT R2, R56.reuse, 0x7770, RZ ;  /* 0x0000777038027816 */ /* 0x048fe400000000ff */
[C---:B------:R-:W-:Y:S01]  /*48bb0*/  PRMT R0, R56.reuse, 0x7771, RZ ;  /* 0x0000777138007816 */ /* 0x040fe200000000ff */
[----:B0-----:R-:W2:Y:S04]  /*48bc0*/  LDL.LU.64 R38, [R1+0x1a0] ;  /* 0x0001a00001267983 */ /* 0x001ea80000300a00 */
[----:B------:R-:W3:Y:S04]  /*48bd0*/  LDL.LU R41, [R1+0x104] ;  /* 0x0001040001297983 */ /* 0x000ee80000300800 */
[----:B----4-:R0:W-:Y:S04]  /*48be0*/  @P5 STG.E.U8 desc[UR20][R58.64], R2 ;  /* 0x000000023a005986 */ /* 0x0101e8000c101114 */
[----:B------:R1:W-:Y:S04]  /*48bf0*/  @P4 STG.E.U8 desc[UR20][R60.64], R0 ;  /* 0x000000003c004986 */ /* 0x0003e8000c101114 */
[----:B0-----:R-:W4:Y:S04]  /*48c00*/  LDL.LU.64 R58, [R1+0x1e0] ;  /* 0x0001e000013a7983 */ /* 0x001f280000300a00 */
[----:B-1----:R-:W4:Y:S01]  /*48c10*/  LDL.LU.64 R60, [R1+0x1d8] ;  /* 0x0001d800013c7983 */ /* 0x002f220000300a00 */
[----:B------:R-:W-:Y:S01]  /*48c20*/  ISETP.LT.AND P2, PT, R23, UR4, !P0 ;  /* 0x0000000417007c0c */ /* 0x000fe2000c741270 */
[----:B------:R-:W-:Y:S01]  /*48c30*/  ULDC UR4, c[0x0][0x228] ;  /* 0x00008a0000047ab9 */ /* 0x000fe20000000800 */
[----:B------:R-:W-:-:S11]  /*48c40*/  PRMT R3, R56, 0x7772, RZ ;  /* 0x0000777238037816 */ /* 0x000fd600000000ff */
        /* <DEDUP_REMOVED lines=8> */
[----:B------:R-:W-:-:S02]  /*48cd0*/  PRMT R2, R56, 0x7773, RZ ;  /* 0x0000777338027816 */ /* 0x000fc400000000ff */
[----:B------:R-:W-:-:S05]  /*48ce0*/  PRMT R0, R40, 0x7770, RZ ;  /* 0x0000777028007816 */ /* 0x000fca00000000ff */
        /* <DEDUP_REMOVED lines=10> */
[----:B------:R-:W-:Y:S02]  /*48d90*/  PRMT R2, R40, 0x7772, RZ ;  /* 0x0000777228027816 */ /* 0x000fe400000000ff */
[----:B------:R-:W-:Y:S01]  /*48da0*/  ISETP.LT.AND P6, PT, R24, UR6, !P3 ;  /* 0x0000000618007c0c */ /* 0x000fe2000dfc1270 */
[----:B------:R-:W-:Y:S01]  /*48db0*/  ULDC UR6, c[0x0][0x228] ;  /* 0x00008a0000067ab9 */ /* 0x000fe20000000800 */
[----:B0-----:R-:W-:-:S05]  /*48dc0*/  VIADD R0, R18, 0x24 ;  /* 0x0000002412007836 */ /* 0x001fca0000000000 */
[----:B------:R-:W-:Y:S01]  /*48dd0*/  ISETP.GE.AND P0, PT, R0, UR4, PT ;  /* 0x0000000400007c0c */ /* 0x000fe2000bf06270 */
[----:B------:R-:W-:Y:S01]  /*48de0*/  ULDC UR4, c[0x0][0x228] ;  /* 0x00008a0000047ab9 */ /* 0x000fe20000000800 */
[----:B------:R-:W-:Y:S01]  /*48df0*/  PRMT R0, R40, 0x7773, RZ ;  /* 0x0000777328007816 */ /* 0x000fe200000000ff */
[----:B--2---:R3:W-:Y:S02]  /*48e00*/  @P5 STG.E.U8 desc[UR20][R38.64], R2 ;  /* 0x0000000226005986 */ /* 0x0047e4000c101114 */
[C---:B---3--:R-:W-:Y:S02]  /*48e10*/  PRMT R2, R41.reuse, 0x7770, RZ ;  /* 0x0000777029027816 */ /* 0x048fe400000000ff */
[----:B------:R-:W2:Y:S04]  /*48e20*/  LDL.LU.64 R38, [R1+0x280] ;  /* 0x0002800001267983 */ /* 0x000ea80000300a00 */
[----:B------:R-:W3:Y:S04]  /*48e30*/  LDL.LU.64 R28, [R1+0x278] ;  /* 0x00027800011c7983 */ /* 0x000ee80000300a00 */
[----:B----4-:R0:W-:Y:S04]  /*48e40*/  @P2 STG.E.U8 desc[UR20][R58.64], R0 ;  /* 0x000000003a002986 */ /* 0x0101e8000c101114 */
[----:B------:R-:W-:Y:S04]  /*48e50*/  @P4 STG.E.U8 desc[UR20][R60.64], R2 ;  /* 0x000000023c004986 */ /* 0x000fe8000c101114 */
[----:B------:R-:W4:Y:S01]  /*48e60*/  LDL.LU.64 R44, [R1+0x270] ;  /* 0x00027000012c7983 */ /* 0x000f220000300a00 */
[----:B0-----:R-:W-:-:S05]  /*48e70*/  PRMT R0, R41, 0x7771, RZ ;  /* 0x0000777129007816 */ /* 0x001fca00000000ff */
[----:B------:R0:W-:Y:S04]  /*48e80*/  @P6 STG.E.U8 desc[UR20][R46.64], R0 ;  /* 0x000000002e006986 */ /* 0x0001e8000c101114 */
[----:B0-----:R-:W3:Y:S01]  /*48e90*/  LDL.LU.64 R46, [R1+0x16d8] ;  /* 0x0016d800012e7983 */ /* 0x001ee20000300a00 */
[----:B------:R-:W-:Y:S01]  /*48ea0*/  ISETP.LT.AND P4, PT, R23, UR4, !P3 ;  /* 0x0000000417007c0c */ /* 0x000fe2000df81270 */
[----:B------:R-:W-:Y:S02]  /*48eb0*/  ULDC UR4, c[0x0][0x228] ;  /* 0x00008a0000047ab9 */ /* 0x000fe40000000800 */
[----:B------:R-:W4:Y:S04]  /*48ec0*/  LDL.LU.64 R54, [R1+0x2a0] ;  /* 0x0002a00001367983 */ /* 0x000f280000300a00 */
[----:B------:R-:W4:Y:S04]  /*48ed0*/  LDL.LU.64 R58, [R1+0x2f0] ;  /* 0x0002f000013a7983 */ /* 0x000f280000300a00 */
[----:B------:R-:W4:Y:S04]  /*48ee0*/  LDL.LU.64 R60, [R1+0x2e8] ;  /* 0x0002e800013c7983 */ /* 0x000f280000300a00 */
[----:B------:R-:W4:Y:S01]  /*48ef0*/  LDL.LU R30, [R1+0x128] ;  /* 0x00012800011e7983 */ /* 0x000f220000300800 */
[----:B------:R-:W-:-:S02]  /*48f00*/  PRMT R2, R41, 0x7772, RZ ;  /* 0x0000777229027816 */ /* 0x000fc400000000ff */
[----:B------:R-:W-:-:S03]  /*48f10*/  PRMT R3, R41, 0x7773, RZ ;  /* 0x0000777329037816 */ /* 0x000fc600000000ff */
[----:B------:R0:W-:Y:S04]  /*48f20*/  @P4 STG.E.U8 desc[UR20][R26.64], R2 ;  /* 0x000000021a004986 */ /* 0x0001e8000c101114 */
[----:B0-----:R-:W4:Y:S04]  /*48f30*/  LDL.LU.64 R26, [R1+0x328] ;  /* 0x00032800011a7983 */ /* 0x001f280000300a00 */
[----:B------:R-:W4:Y:S01]  /*48f40*/  LDL.LU.64 R40, [R1+0x348] ;  /* 0x0003480001287983 */ /* 0x000f220000300a00 */
        /* <DEDUP_REMOVED lines=8> */
[----:B------:R-:W-:-:S02]  /*48fd0*/  ULDC UR4, c[0x0][0x228] ;  /* 0x00008a0000047ab9 */ /* 0x000fc40000000800 */
[----:B------:R-:W-:Y:S01]  /*48fe0*/  ISETP.LT.AND P4, PT, R11, UR4, !P0 ;  /* 0x000000040b007c0c */ /* 0x000fe2000c781270 */
[----:B------:R-:W-:-:S03]  /*48ff0*/  ULDC UR4, c[0x0][0x228] ;  /* 0x00008a0000047ab9 */ /* 0x000fc60000000800 */
[----:B--2---:R0:W-:Y:S01]  /*49000*/  @P3 STG.E.U8 desc[UR20][R38.64], R3 ;  /* 0x0000000326003986 */ /* 0x0041e2000c101114 */
[----:B------:R-:W-:Y:S01]  /*49010*/  ISETP.LT.AND P3, PT, R21, UR4, !P0 ;  /* 0x0000000415007c0c */ /* 0x000fe2000c761270 */
[----:B------:R-:W-:Y:S02]  /*49020*/  ULDC UR4, c[0x0][0x228] ;  /* 0x00008a0000047ab9 */ /* 0x000fe40000000800 */
[----:B0-----:R-:W2:Y:S01]  /*49030*/  LDL.LU.64 R38, [R1+0x16d0] ;  /* 0x0016d00001267983 */ /* 0x001ea20000300a00 */
[C---:B---3--:R-:W-:Y:S02]  /*49040*/  PRMT R2, R46.reuse, 0x7770, RZ ;  /* 0x000077702e027816 */ /* 0x048fe400000000ff */
[----:B------:R-:W-:-:S03]  /*49050*/  PRMT R0, R46, 0x7771, RZ ;  /* 0x000077712e007816 */ /* 0x000fc600000000ff */
[----:B------:R0:W-:Y:S01]  /*49060*/  @P6 STG.E.U8 desc[UR20][R28.64], R2 ;  /* 0x000000021c006986 */ /* 0x0001e2000c101114 */
[----:B------:R-:W-:Y:S01]  /*49070*/  ISETP.LT.AND P6, PT, R25, UR6, !P0 ;  /* 0x0000000619007c0c */ /* 0x000fe2000c7c1270 */
[----:B------:R-:W-:Y:S02]  /*49080*/  ULDC UR6, c[0x0][0x228] ;  /* 0x00008a0000067ab9 */ /* 0x000fe40000000800 */
[----:B----4-:R1:W-:Y:S01]  /*49090*/  @P5 STG.E.U8 desc[UR20][R44.64], R0 ;  /* 0x000000002c005986 */ /* 0x0103e2000c101114 */
[----:B------:R-:W-:Y:S01]  /*490a0*/  ISETP.LT.AND P5, PT, R24, UR4, !P0 ;  /* 0x0000000418007c0c */ /* 0x000fe2000c7a1270 */
[----:B------:R-:W-:Y:S02]  /*490b0*/  ULDC UR4, c[0x0][0x228] ;  /* 0x00008a0000047ab9 */ /* 0x000fe40000000800 */
[----:B0-----:R-:W3:Y:S01]  /*490c0*/  LDL.LU.64 R28, [R1+0x320] ;  /* 0x00032000011c7983 */ /* 0x001ee20000300a00 */
[C---:B-1----:R-:W-:Y:S02]  /*490d0*/  PRMT R0, R46.reuse, 0x7772, RZ ;  /* 0x000077722e007816 */ /* 0x042fe400000000ff */
[----:B------:R-:W-:-:S03]  /*490e0*/  PRMT R46, R46, 0x7773, RZ ;  /* 0x000077732e2e7816 */ /* 0x000fc600000000ff */
[----:B------:R0:W-:Y:S01]  /*490f0*/  @P4 STG.E.U8 desc[UR20][R54.64], R0 ;  /* 0x0000000036004986 */ /* 0x0001e2000c101114 */
[----:B------:R-:W-:Y:S01]  /*49100*/  ISETP.LT.AND P4, PT, R23, UR4, !P0 ;  /* 0x0000000417007c0c */ /* 0x000fe2000c781270 */
[----:B------:R-:W-:Y:S01]  /*49110*/  ULDC UR4, c[0x0][0x228] ;  /* 0x00008a0000047ab9 */ /* 0x000fe20000000800 */
[C---:B------:R-:W-:Y:S01]  /*49120*/  PRMT R2, R30.reuse, 0x7770, RZ ;  /* 0x000077701e027816 */ /* 0x040fe200000000ff */
[----:B------:R1:W-:Y:S04]  /*49130*/  @P3 STG.E.U8 desc[UR20][R58.64], R46 ;  /* 0x0000002e3a003986 */ /* 0x0003e8000c101114 */
[----:B0-----:R-:W4:Y:S01]  /*49140*/  LDL.LU.64 R54, [R1+0x378] ;  /* 0x0003780001367983 */ /* 0x001f220000300a00 */
[----:B------:R-:W-:-:S03]  /*49150*/  PRMT R0, R30, 0x7771, RZ ;  /* 0x000077711e007816 */ /* 0x000fc600000000ff */
[----:B------:R-:W2:Y:S04]  /*49160*/  LDL.LU.64 R44, [R1+0x3f0] ;  /* 0x0003f000012c7983 */ /* 0x000ea80000300a00 */
[----:B------:R0:W-:Y:S04]  /*49170*/  @P6 STG.E.U8 desc[UR20][R60.64], R2 ;  /* 0x000000023c006986 */ /* 0x0001e8000c101114 */
[----:B-1----:R-:W2:Y:S04]  /*49180*/  LDL.LU.64 R58, [R1+0x3e8] ;  /* 0x0003e800013a7983 */ /* 0x002ea80000300a00 */
[----:B0-----:R-:W2:Y:S01]  /*49190*/  LDL.LU.64 R60, [R1+0x3e0] ;  /* 0x0003e000013c7983 */ /* 0x001ea20000300a00 */
[----:B------:R-:W-:-:S03]  /*491a0*/  PRMT R2, R30, 0x7772, RZ ;  /* 0x000077721e027816 */ /* 0x000fc600000000ff */
[----:B------:R-:W2:Y:S04]  /*491b0*/  LDL.LU R56, [R1+0x108] ;  /* 0x0001080001387983 */ /* 0x000ea80000300800 */
[----:B------:R-:W-:Y:S04]  /*491c0*/  @P5 STG.E.U8 desc[UR20][R26.64], R0 ;  /* 0x000000001a005986 */ /* 0x000fe8000c101114 */
[----:B------:R0:W-:Y:S04]  /*491d0*/  @P4 STG.E.U8 desc[UR20][R40.64], R2 ;  /* 0x0000000228004986 */ /* 0x0001e8000c101114 */
[----:B0-----:R-:W2:Y:S04]  /*491e0*/  LDL.LU.64 R40, [R1+0x3d8] ;  /* 0x0003d80001287983 */ /* 0x001ea80000300a00 */
[----:B------:R-:W2:Y:S01]  /*491f0*/  LDL.LU.64 R26, [R1+0x468] ;  /* 0x00046800011a7983 */ /* 0x000ea20000300a00 */
        /* <DEDUP_REMOVED lines=8> */
[----:B------:R-:W2:Y:S01]  /*49280*/  LDL.LU.64 R30, [R1+0x498] ;  /* 0x00049800011e7983 */ /* 0x000ea20000300a00 */
[----:B------:R-:W-:Y:S01]  /*49290*/  PRMT R2, R47, 0x7770, RZ ;  /* 0x000077702f027816 */ /* 0x000fe200000000ff */
[----:B------:R-:W-:Y:S01]  /*492a0*/  ULDC UR6, c[0x0][0x228] ;  /* 0x00008a0000067ab9 */ /* 0x000fe20000000800 */
[----:B------:R-:W-:Y:S01]  /*492b0*/  ISETP.LT.AND P4, PT, R21, UR8, !P2 ;  /* 0x0000000815007c0c */ /* 0x000fe2000d781270 */
[----:B------:R-:W-:Y:S01]  /*492c0*/  ULDC UR8, c[0x0][0x228] ;  /* 0x00008a0000087ab9 */ /* 0x000fe20000000800 */
[----:B------:R-:W-:Y:S01]  /*492d0*/  PRMT R3, R47, 0x7771, RZ ;  /* 0x000077712f037816 */ /* 0x000fe200000000ff */
[----:B---3--:R0:W-:Y:S02]  /*492e0*/  @P0 STG.E.U8 desc[UR20][R28.64], R0 ;  /* 0x000000001c000986 */ /* 0x0081e4000c101114 */
[----:B0-----:R-:W-:-:S02]  /*492f0*/  VIADD R0, R18, 0x26 ;  /* 0x0000002612007836 */ /* 0x001fc40000000000 */
[----:B------:R-:W3:Y:S03]  /*49300*/  LDL.LU.64 R28, [R1+0x490] ;  /* 0x00049000011c7983 */ /* 0x000ee60000300a00 */
[----:B------:R-:W-:Y:S01]  /*49310*/  ISETP.GE.AND P0, PT, R0, UR4, PT ;  /* 0x0000000400007c0c */ /* 0x000fe2000bf06270 */
[----:B------:R-:W-:Y:S01]  /*49320*/  ULDC UR4, c[0x0][0x228] ;  /* 0x00008a0000047ab9 */ /* 0x000fe20000000800 */
[----:B------:R-:W-:Y:S01]  /*49330*/  PRMT R0, R47, 0x7772, RZ ;  /* 0x000077722f007816 */ /* 0x000fe200000000ff */
[----:B----4-:R0:W-:Y:S01]  /*49340*/  @P3 STG.E.U8 desc[UR20][R54.64], R2 ;  /* 0x0000000236003986 */ /* 0x0101e2000c101114 */
[----:B------:R-:W-:Y:S01]  /*49350*/  ISETP.LT.AND P3, PT, R25, UR4, !P2 ;  /* 0x0000000419007c0c */ /* 0x000fe2000d761270 */
[----:B------:R-:W-:Y:S02]  /*49360*/  ULDC UR4, c[0x0][0x228] ;  /* 0x00008a0000047ab9 */ /* 0x000fe40000000800 */
[----:B--2---:R-:W-:Y:S04]  /*49370*/  @P6 STG.E.U8 desc[UR20][R44.64], R3 ;  /* 0x000000032c006986 */ /* 0x004fe8000c101114 */
[----:B0-----:R-:W2:Y:S01]  /*49380*/  LDL.LU.64 R54, [R1+0x488] ;  /* 0x0004880001367983 */ /* 0x001ea20000300a00 */
[----:B------:R-:W-:-:S03]  /*49390*/  PRMT R2, R47, 0x7773, RZ ;  /* 0x000077732f027816 */ /* 0x000fc600000000ff */
[----:B------:R-:W4:Y:S04]  /*493a0*/  LDL.LU R47, [R1+0x16c8] ;  /* 0x0016c800012f7983 */ /* 0x000f280000300800 */
[----:B------:R0:W-:Y:S04]  /*493b0*/  @P5 STG.E.U8 desc[UR20][R58.64], R0 ;  /* 0x000000003a005986 */ /* 0x0001e8000c101114 */
[----:B------:R1:W-:Y:S01]  /*493c0*/  @P4 STG.E.U8 desc[UR20][R60.64], R2 ;  /* 0x000000023c004986 */ /* 0x0003e2000c101114 */
[----:B------:R-:W-:Y:S01]  /*493d0*/  ISETP.LT.AND P4, PT, R24, UR4, !P2 ;  /* 0x0000000418007c0c */ /* 0x000fe2000d781270 */
[----:B------:R-:W-:Y:S01]  /*493e0*/  ULDC UR4, c[0x0][0x22c] ;  /* 0x00008b0000047ab9 */ /* 0x000fe20000000800 */
[----:B0-----:R-:W-:Y:S01]  /*493f0*/  PRMT R0, R56, 0x7770, RZ ;  /* 0x0000777038007816 */ /* 0x001fe200000000ff */
[----:B------:R-:W2:Y:S01]  /*49400*/  LDL.LU.64 R58, [R1+0x530] ;  /* 0x00053000013a7983 */ /* 0x000ea20000300a00 */
[----:B------:R-:W-:Y:S01]  /*49410*/  ISETP.LT.AND P5, PT, R23, UR6, !P2 ;  /* 0x0000000617007c0c */ /* 0x000fe2000d7a1270 */
[----:B------:R-:W-:Y:S01]  /*49420*/  ULDC UR6, c[0x0][0x228] ;  /* 0x00008a0000067ab9 */ /* 0x000fe20000000800 */
[----:B-1----:R-:W-:Y:S01]  /*49430*/  VIADD R2, R18, 0x27 ;  /* 0x0000002712027836 */ /* 0x002fe20000000000 */
[----:B------:R-:W2:Y:S01]  /*49440*/  LDL.LU.64 R60, [R1+0x528] ;  /* 0x00052800013c7983 */ /* 0x000ea20000300a00 */
[----:B------:R-:W-:Y:S01]  /*49450*/  ISETP.LT.AND P6, PT, R22, UR6, !P2 ;  /* 0x0000000616007c0c */ /* 0x000fe2000d7c1270 */
[----:B------:R-:W-:-:S02]  /*49460*/  ULDC UR6, c[0x0][0x228] ;  /* 0x00008a0000067ab9 */ /* 0x000fc40000000800 */
[----:B------:R0:W-:Y:S01]  /*49470*/  @P3 STG.E.U8 desc[UR20][R40.64], R0 ;  /* 0x0000000028003986 */ /* 0x0001e2000c101114 */
[----:B------:R-:W-:Y:S01]  /*49480*/  ISETP.GE.AND P2, PT, R2, UR4, PT ;  /* 0x0000000402007c0c */ /* 0x000fe2000bf46270 */
[----:B------:R-:W-:Y:S01]  /*49490*/  ULDC UR4, c[0x0][0x228] ;  /* 0x00008a0000047ab9 */ /* 0x000fe20000000800 */
[C---:B------:R-:W-:Y:S02]  /*494a0*/  PRMT R2, R56.reuse, 0x7772, RZ ;  /* 0x0000777238027816 */ /* 0x040fe400000000ff */
[C---:B0-----:R-:W-:Y:S01]  /*494b0*/  PRMT R0, R56.reuse, 0x7771, RZ ;  /* 0x0000777138007816 */ /* 0x041fe200000000ff */
[----:B------:R-:W2:Y:S04]  /*494c0*/  LDL.LU.64 R40, [R1+0x520] ;  /* 0x0005200001287983 */ /* 0x000ea80000300a00 */
[----:B------:R0:W-:Y:S02]  /*494d0*/  @P4 STG.E.U8 desc[UR20][R26.64], R0 ;  /* 0x000000001a004986 */ /* 0x0001e4000c101114 */
[----:B0-----:R-:W-:-:S02]  /*494e0*/  PRMT R0, R56, 0x7773, RZ ;  /* 0x0000777338007816 */ /* 0x001fc400000000ff */
[----:B------:R-:W2:Y:S04]  /*494f0*/  LDL.LU R56, [R1+0x12c] ;  /* 0x00012c0001387983 */ /* 0x000ea80000300800 */
[----:B------:R-:W2:Y:S04]  /*49500*/  LDL.LU.64 R44, [R1+0x5c0] ;  /* 0x0005c000012c7983 */ /* 0x000ea80000300a00 */
[----:B------:R-:W2:Y:S01]  /*49510*/  LDL.LU.64 R26, [R1+0x5b8] ;  /* 0x0005b800011a7983 */ /* 0x000ea20000300a00 */
[----:B------:R-:W-:Y:S01]  /*49520*/  ISETP.LT.AND P3, PT, R19, UR6, !P0 ;  /* 0x0000000613007c0c */ /* 0x000fe2000c761270 */
[----:B------:R-:W-:-:S02]  /*49530*/  ULDC UR6, c[0x0][0x228] ;  /* 0x00008a0000067ab9 */ /* 0x000fc40000000800 */
[----:B------:R0:W-:Y:S01]  /*49540*/  @P5 STG.E.U8 desc[UR20][R30.64], R2 ;  /* 0x000000021e005986 */ /* 0x0001e2000c101114 */
[----:B------:R-:W-:Y:S01]  /*49550*/  ISETP.LT.AND P4, PT, R21, UR6, !P0 ;  /* 0x0000000615007c0c */ /* 0x000fe2000c781270 */
[----:B------:R-:W-:Y:S02]  /*49560*/  ULDC UR6, c[0x0][0x228] ;  /* 0x00008a0000067ab9 */ /* 0x000fe40000000800 */
[----:B0-----:R-:W2:Y:S04]  /*49570*/  LDL.LU.64 R30, [R1+0x5b0] ;  /* 0x0005b000011e7983 */ /* 0x001ea80000300a00 */
[----:B---3--:R0:W-:Y:S01]  /*49580*/  @P6 STG.E.U8 desc[UR20][R28.64], R0 ;  /* 0x000000001c006986 */ /* 0x0081e2000c101114 */
[----:B------:R-:W-:Y:S01]  /*49590*/  ISETP.LT.AND P6, PT, R37, UR4, !P0 ;  /* 0x0000000425007c0c */ /* 0x000fe2000c7c1270 */
[----:B------:R-:W-:-:S02]  /*495a0*/  ULDC UR4, c[0x0][0x228] ;  /* 0x00008a0000047ab9 */ /* 0x000fc40000000800 */
[----:B------:R-:W-:Y:S01]  /*495b0*/  ISETP.LT.AND P5, PT, R11, UR4, !P0 ;  /* 0x000000040b007c0c */ /* 0x000fe2000c7a1270 */
[----:B------:R-:W-:Y:S01]  /*495c0*/  ULDC UR4, c[0x0][0x22c] ;  /* 0x00008b0000047ab9 */ /* 0x000fe20000000800 */
[----:B0-----:R-:W3:Y:S01]  /*495d0*/  LDL.LU.64 R28, [R1+0x580] ;  /* 0x00058000011c7983 */ /* 0x001ee20000300a00 */
[C---:B----4-:R-:W-:Y:S02]  /*495e0*/  PRMT R2, R47.reuse, 0x7770, RZ ;  /* 0x000077702f027816 */ /* 0x050fe400000000ff */
[----:B------:R-:W-:-:S03]  /*495f0*/  PRMT R0, R47, 0x7771, RZ ;  /* 0x000077712f007816 */ /* 0x000fc600000000ff */
[----:B--2---:R0:W-:Y:S02]  /*49600*/  @P3 STG.E.U8 desc[UR20][R54.64], R2 ;  /* 0x0000000236003986 */ /* 0x0041e4000c101114 */
[----:B0-----:R-:W-:Y:S02]  /*49610*/  VIADD R2, R18, 0x28 ;  /* 0x0000002812027836 */ /* 0x001fe40000000000 */
[----:B------:R-:W-:Y:S03]  /*49620*/  @P6 STG.E.U8 desc[UR20][R58.64], R0 ;  /* 0x000000003a006986 */ /* 0x000fe6000c101114 */
[----:B------:R-:W-:Y:S01]  /*49630*/  ISETP.GE.AND P3, PT, R2, UR4, PT ;  /* 0x0000000402007c0c */ /* 0x000fe2000bf66270 */
[----:B------:R-:W-:Y:S01]  /*49640*/  ULDC UR4, c[0x0][0x228] ;  /* 0x00008a0000047ab9 */ /* 0x000fe20000000800 */
[----:B------:R-:W-:Y:S01]  /*49650*/  PRMT R2, R47, 0x7772, RZ ;  /* 0x000077722f027816 */ /* 0x000fe200000000ff */
[----:B------:R-:W2:Y:S01]  /*49660*/  LDL.LU R55, [R1+0x11c] ;  /* 0x00011c0001377983 */ /* 0x000ea20000300800 */
[----:B------:R-:W-:Y:S01]  /*49670*/  ISETP.LT.AND P6, PT, R25, UR4, !P0 ;  /* 0x0000000419007c0c */ /* 0x000fe2000c7c1270 */
[----:B------:R-:W-:Y:S01]  /*49680*/  ULDC UR4, c[0x0][0x228] ;  /* 0x00008a0000047ab9 */ /* 0x000fe20000000800 */
[----:B------:R-:W-:Y:S01]  /*49690*/  PRMT R47, R47, 0x7773, RZ ;  /* 0x000077732f2f7816 */ /* 0x000fe200000000ff */
[----:B------:R0:W-:Y:S01]  /*496a0*/  @P5 STG.E.U8 desc[UR20][R60.64], R2 ;  /* 0x000000023c005986 */ /* 0x0001e2000c101114 */
[----:B------:R-:W-:Y:S01]  /*496b0*/  ISETP.LT.AND P5, PT, R24, UR6, !P0 ;  /* 0x0000000618007c0c */ /* 0x000fe2000c7a1270 */
[----:B------:R-:W-:-:S02]  /*496c0*/  ULDC UR6, c[0x0][0x228] ;  /* 0x00008a0000067ab9 */ /* 0x000fc40000000800 */
[----:B0-----:R-:W4:Y:S04]  /*496d0*/  LDL.LU.64 R60, [R1+0x638] ;  /* 0x00063800013c7983 */ /* 0x001f280000300a00 */
[----:B------:R0:W-:Y:S04]  /*496e0*/  @P4 STG.E.U8 desc[UR20][R40.64], R47 ;  /* 0x0000002f28004986 */ /* 0x0001e8000c101114 */
[----:B0-----:R-:W4:Y:S01]  /*496f0*/  LDL.LU.64 R40, [R1+0x630] ;  /* 0x0006300001287983 */ /* 0x001f220000300a00 */
[----:B------:R-:W-:-:S03]  /*49700*/  PRMT R3, R56, 0x7770, RZ ;  /* 0x0000777038037816 */ /* 0x000fc600000000ff */
[----:B------:R-:W4:Y:S01]  /*49710*/  LDL.LU.64 R46, [R1+0x628] ;  /* 0x00062800012e7983 */ /* 0x000f220000300a00 */
[----:B------:R-:W-:-:S03]  /*49720*/  PRMT R2, R56, 0x7771, RZ ;  /* 0x0000777138027816 */ /* 0x000fc600000000ff */
[----:B------:R-:W4:Y:S04]  /*49730*/  LDL.LU.64 R58, [R1+0x620] ;  /* 0x00062000013a7983 */ /* 0x000f280000300a00 */
[----:B------:R0:W-:Y:S04]  /*49740*/  @P6 STG.E.U8 desc[UR20][R44.64], R3 ;  /* 0x000000032c006986 */ /* 0x0001e8000c101114 */
[----:B------:R1:W-:Y:S04]  /*49750*/  @P5 STG.E.U8 desc[UR20][R26.64], R2 ;  /* 0x000000021a005986 */ /* 0x0003e8000c101114 */
[----:B0-----:R-:W4:Y:S04]  /*49760*/  LDL.LU R44, [R1+0x10c] ;  /* 0x00010c00012c7983 */ /* 0x001f280000300800 */
[----:B-1----:R-:W4:Y:S01]  /*49770*/  LDL.LU.64 R26, [R1+0x6c8] ;  /* 0x0006c800011a7983 */ /* 0x002f220000300a00 */
[----:B------:R-:W-:Y:S01]  /*49780*/  ISETP.LT.AND P4, PT, R23, UR4, !P0 ;  /* 0x0000000417007c0c */ /* 0x000fe2000c781270 */
[----:B------:R-:W-:Y:S01]  /*49790*/  ULDC UR4, c[0x0][0x228] ;  /* 0x00008a0000047ab9 */ /* 0x000fe20000000800 */
[----:B------:R-:W-:Y:S01]  /*497a0*/  ISETP.LT.AND P0, PT, R22, UR6, !P0 ;  /* 0x0000000616007c0c */ /* 0x000fe2000c701270 */
[----:B------:R-:W-:Y:S01]  /*497b0*/  ULDC UR6, c[0x0][0x228] ;  /* 0x00008a0000067ab9 */ /* 0x000fe20000000800 */
[----:B------:R-:W-:Y:S01]  /*497c0*/  ISETP.LT.AND P5, PT, R19, UR4, !P2 ;  /* 0x0000000413007c0c */ /* 0x000fe2000d7a1270 */
[----:B------:R-:W-:Y:S01]  /*497d0*/  ULDC UR4, c[0x0][0x228] ;  /* 0x00008a0000047ab9 */ /* 0x000fe20000000800 */
[----:B------:R-:W-:-:S02]  /*497e0*/  PRMT R0, R56, 0x7772, RZ ;  /* 0x0000777238007816 */ /* 0x000fc400000000ff */
[----:B------:R-:W-:Y:S02]  /*497f0*/  PRMT R20, R56, 0x7773, RZ ;  /* 0x0000777338147816 */ /* 0x000fe400000000ff */
[----:B------:R-:W-:Y:S01]  /*49800*/  ISETP.LT.AND P6, PT, R37, UR6, !P2 ;  /* 0x0000000625007c0c */ /* 0x000fe2000d7c1270 */
[----:B------:R-:W-:Y:S02]  /*49810*/  ULDC UR6, c[0x0][0x228] ;  /* 0x00008a0000067ab9 */ /* 0x000fe40000000800 */
[----:B------:R0:W-:Y:S01]  /*49820*/  @P4 STG.E.U8 desc[UR20][R30.64], R0 ;  /* 0x000000001e004986 */ /* 0x0001e2000c101114 */
[----:B------:R-:W-:Y:S01]  /*49830*/  ISETP.LT.AND P4, PT, R11, UR8, !P2 ;  /* 0x000000080b007c0c */ /* 0x000fe2000d781270 */
[----:B------:R-:W-:Y:S02]  /*49840*/  ULDC UR8, c[0x0][0x228] ;  /* 0x00008a0000087ab9 */ /* 0x000fe40000000800 */
[----:B0-----:R-:W4:Y:S04]  /*49850*/  LDL.LU.64 R30, [R1+0x6c0] ;  /* 0x0006c000011e7983 */ /* 0x001f280000300a00 */
[----:B---3--:R0:W-:Y:S01]  /*49860*/  @P0 STG.E.U8 desc[UR20][R28.64], R20 ;  /* 0x000000141c000986 */ /* 0x0081e2000c101114 */
[----:B------:R-:W-:Y:S01]  /*49870*/  ISETP.LT.AND P0, PT, R21, UR4, !P2 ;  /* 0x0000000415007c0c */ /* 0x000fe2000d701270 */
[----:B------:R-:W-:-:S02]  /*49880*/  ULDC UR4, c[0x0][0x228] ;  /* 0x00008a0000047ab9 */ /* 0x000fc40000000800 */
[----:B0-----:R-:W3:Y:S01]  /*49890*/  LDL.LU.64 R28, [R1+0x6b8] ;  /* 0x0006b800011c7983 */ /* 0x001ee20000300a00 */
[C---:B--2---:R-:W-:Y:S02]  /*498a0*/  PRMT R3, R55.reuse, 0x7770, RZ ;  /* 0x0000777037037816 */ /* 0x044fe400000000ff */
[C---:B------:R-:W-:Y:S02]  /*498b0*/  PRMT R2, R55.reuse, 0x7771, RZ ;  /* 0x0000777137027816 */ /* 0x040fe400000000ff */
[C---:B------:R-:W-:Y:S02]  /*498c0*/  PRMT R0, R55.reuse, 0x7772, RZ ;  /* 0x0000777237007816 */ /* 0x040fe400000000ff */
[----:B------:R-:W-:Y:S02]  /*498d0*/  PRMT R20, R55, 0x7773, RZ ;  /* 0x0000777337147816 */ /* 0x000fe400000000ff */
[----:B------:R-:W2:Y:S04]  /*498e0*/  LDL.LU.64 R54, [R1+0x6b0] ;  /* 0x0006b00001367983 */ /* 0x000ea80000300a00 */
[----:B----4-:R0:W-:Y:S01]  /*498f0*/  @P5 STG.E.U8 desc[UR20][R60.64], R3 ;  /* 0x000000033c005986 */ /* 0x0101e2000c101114 */
[----:B------:R-:W-:Y:S01]  /*49900*/  ISETP.LT.AND P5, PT, R25, UR4, !P2 ;  /* 0x0000000419007c0c */ /* 0x000fe2000d7a1270 */
[----:B------:R-:W-:-:S02]  /*49910*/  ULDC UR4, c[0x0][0x228] ;  /* 0x00008a0000047ab9 */ /* 0x000fc40000000800 */
[----:B0-----:R-:W4:Y:S04]  /*49920*/  LDL.LU.64 R60, [R1+0x6a8] ;  /* 0x0006a800013c7983 */ /* 0x001f280000300a00 */
[----:B------:R0:W-:Y:S04]  /*49930*/  @P6 STG.E.U8 desc[UR20][R40.64], R2 ;  /* 0x0000000228006986 */ /* 0x0001e8000c101114 */
[----:B------:R-:W-:Y:S04]  /*49940*/  @P4 STG.E.U8 desc[UR20][R46.64], R0 ;  /* 0x000000002e004986 */ /* 0x000fe8000c101114 */
[----:B------:R1:W-:Y:S04]  /*49950*/  @P0 STG.E.U8 desc[UR20][R58.64], R20 ;  /* 0x000000143a000986 */ /* 0x0003e8000c101114 */
[----:B0-----:R-:W4:Y:S04]  /*49960*/  LDL.LU.64 R40, [R1+0x16c0] ;  /* 0x0016c00001287983 */ /* 0x001f280000300a00 */
[----:B-1----:R-:W4:Y:S01]  /*49970*/  LDL.LU.64 R58, [R1+0x718] ;  /* 0x00071800013a7983 */ /* 0x002f220000300a00 */
[----:B------:R-:W-:-:S03]  /*49980*/  PRMT R3, R44, 0x7770, RZ ;  /* 0x000077702c037816 */ /* 0x000fc600000000ff */
[----:B------:R-:W4:Y:S04]  /*49990*/  LDL.LU R56, [R1+0x80] ;  /* 0x0000800001387983 */ /* 0x000f280000300800 */
[----:B------:R0:W-:Y:S04]  /*499a0*/  @P5 STG.E.U8 desc[UR20][R26.64], R3 ;  /* 0x000000031a005986 */ /* 0x0001e8000c101114 */
[----:B0-----:R-:W4:Y:S01]  /*499b0*/  LDL.LU R3, [R1+0xf0] ;  /* 0x0000f00001037983 */ /* 0x001f220000300800 */
[----:B------:R-:W-:Y:S01]  /*499c0*/  ISETP.LT.AND P4, PT, R24, UR6, !P2 ;  /* 0x0000000618007c0c */ /* 0x000fe2000d781270 */
[----:B------:R-:W-:Y:S01]  /*499d0*/  ULDC UR6, c[0x0][0x228] ;  /* 0x00008a0000067ab9 */ /* 0x000fe20000000800 */
[----:B------:R-:W-:Y:S01]  /*499e0*/  ISETP.LT.AND P0, PT, R23, UR8, !P2 ;  /* 0x0000000817007c0c */ /* 0x000fe2000d701270 */
[----:B------:R-:W4:Y:S01]  /*499f0*/  LDL.LU.64 R46, [R1+0x790] ;  /* 0x00079000012e7983 */ /* 0x000f220000300a00 */
[----:B------:R-:W-:Y:S01]  /*49a00*/  ISETP.LT.AND P2, PT, R22, UR4, !P2 ;  /* 0x0000000416007c0c */ /* 0x000fe2000d741270 */
[----:B------:R-:W-:Y:S01]  /*49a10*/  ULDC UR4, c[0x0][0x228] ;  /* 0x00008a0000047ab9 */ /* 0x000fe20000000800 */
[C---:B------:R-:W-:Y:S01]  /*49a20*/  PRMT R2, R44.reuse, 0x7771, RZ ;  /* 0x000077712c027816 */ /* 0x040fe200000000ff */
[----:B------:R-:W-:Y:S01]  /*49a30*/  ULDC UR8, c[0x0][0x228] ;  /* 0x00008a0000087ab9 */ /* 0x000fe20000000800 */
[----:B------:R-:W-:-:S02]  /*49a40*/  PRMT R0, R44, 0x7772, RZ ;  /* 0x000077722c007816 */ /* 0x000fc400000000ff */
[----:B------:R-:W-:Y:S02]  /*49a50*/  PRMT R20, R44, 0x7773, RZ ;  /* 0x000077732c147816 */ /* 0x000fe400000000ff */
[----:B------:R-:W-:Y:S01]  /*49a60*/  ISETP.LT.AND P6, PT, R19, UR6, !P3 ;  /* 0x0000000613007c0c */ /* 0x000fe2000dfc1270 */
[----:B------:R-:W-:Y:S01]  /*49a70*/  @P4 STG.E.U8 desc[UR20][R30.64], R2 ;  /* 0x000000021e004986 */ /* 0x000fe2000c101114 */
[----:B------:R-:W-:-:S03]  /*49a80*/  ULDC UR6, c[0x0][0x228] ;  /* 0x00008a0000067ab9 */ /* 0x000fc60000000800 */
[----:B------:R-:W4:Y:S04]  /*49a90*/  LDL.LU.64 R44, [R1+0x788] ;  /* 0x00078800012c7983 */ /* 0x000f280000300a00 */
[----:B------:R-:W4:Y:S04]  /*49aa0*/  LDL.LU.64 R26, [R1+0x760] ;  /* 0x00076000011a7983 */ /* 0x000f280000300a00 */
[----:B---3--:R-:W-:Y:S04]  /*49ab0*/  @P0 STG.E.U8 desc[UR20][R28.64], R0 ;  /* 0x000000001c000986 */ /* 0x008fe8000c101114 */
[----:B--2---:R0:W-:Y:S01]  /*49ac0*/  @P2 STG.E.U8 desc[UR20][R54.64], R20 ;  /* 0x0000001436002986 */ /* 0x0041e2000c101114 */
[----:B------:R-:W-:Y:S01]  /*49ad0*/  ISETP.LT.AND P2, PT, R37, UR4, !P3 ;  /* 0x0000000425007c0c */ /* 0x000fe2000df41270 */
[----:B------:R-:W-:-:S02]  /*49ae0*/  ULDC UR4, c[0x0][0x228] ;  /* 0x00008a0000047ab9 */ /* 0x000fc40000000800 */
[----:B0-----:R-:W2:Y:S04]  /*49af0*/  LDL.LU.64 R54, [R1+0x780] ;  /* 0x0007800001367983 */ /* 0x001ea80000300a00 */
[----:B------:R-:W3:Y:S01]  /*49b00*/  LDL.LU.64 R30, [R1+0x7e0] ;  /* 0x0007e000011e7983 */ /* 0x000ee20000300a00 */
[C---:B----4-:R-:W-:Y:S02]  /*49b10*/  PRMT R0, R3.reuse, 0x7770, RZ ;  /* 0x0000777003007816 */ /* 0x050fe400000000ff */
[----:B------:R-:W-:-:S03]  /*49b20*/  PRMT R2, R3, 0x7771, RZ ;  /* 0x0000777103027816 */ /* 0x000fc600000000ff */
[----:B------:R0:W-:Y:S04]  /*49b30*/  @P6 STG.E.U8 desc[UR20][R60.64], R0 ;  /* 0x000000003c006986 */ /* 0x0001e8000c101114 */
[----:B------:R1:W-:Y:S04]  /*49b40*/  @P2 STG.E.U8 desc[UR20][R58.64], R2 ;  /* 0x000000023a002986 */ /* 0x0003e8000c101114 */
[----:B0-----:R-:W4:Y:S04]  /*49b50*/  LDL.LU.64 R60, [R1+0x7d8] ;  /* 0x0007d800013c7983 */ /* 0x001f280000300a00 */
[----:B------:R-:W4:Y:S04]  /*49b60*/  LDL.LU.64 R28, [R1+0x810] ;  /* 0x00081000011c7983 */ /* 0x000f280000300a00 */
[----:B-1----:R-:W4:Y:S01]  /*49b70*/  LDL.LU.64 R58, [R1+0x838] ;  /* 0x00083800013a7983 */ /* 0x002f220000300a00 */
[----:B------:R-:W-:Y:S01]  /*49b80*/  VIADD R0, R18, 0x29 ;  /* 0x0000002912007836 */ /* 0x000fe20000000000 */
[----:B------:R-:W-:Y:S01]  /*49b90*/  ISETP.LT.AND P4, PT, R11, UR4, !P3 ;  /* 0x000000040b007c0c */ /* 0x000fe2000df81270 */
[----:B------:R-:W-:Y:S01]  /*49ba0*/  ULDC UR4, c[0x0][0x22c] ;  /* 0x00008b0000047ab9 */ /* 0x000fe20000000800 */
[----:B------:R-:W-:Y:S01]  /*49bb0*/  ISETP.LT.AND P5, PT, R21, UR6, !P3 ;  /* 0x0000000615007c0c */ /* 0x000fe2000dfa1270 */
[----:B------:R-:W-:Y:S01]  /*49bc0*/  ULDC UR6, c[0x0][0x228] ;  /* 0x00008a0000067ab9 */ /* 0x000fe20000000800 */
[----:B------:R-:W-:Y:S01]  /*49bd0*/  ISETP.GE.AND P0, PT, R0, UR4, PT ;  /* 0x0000000400007c0c */ /* 0x000fe2000bf06270 */
[----:B------:R-:W-:Y:S01]  /*49be0*/  ULDC UR4, c[0x0][0x228] ;  /* 0x00008a0000047ab9 */ /* 0x000fe20000000800 */
[----:B------:R-:W-:Y:S01]  /*49bf0*/  ISETP.LT.AND P6, PT, R25, UR8, !P3 ;  /* 0x0000000819007c0c */ /* 0x000fe2000dfc1270 */
[----:B------:R-:W-:Y:S01]  /*49c00*/  ULDC UR8, c[0x0][0x228] ;  /* 0x00008a0000087ab9 */ /* 0x000fe20000000800 */
[----:B------:R-:W-:-:S02]  /*49c10*/  PRMT R0, R3, 0x7772, RZ ;  /* 0x0000777203007816 */ /* 0x000fc400000000ff */
[----:B------:R-:W-:Y:S01]  /*49c20*/  ISETP.LT.AND P2, PT, R24, UR4, !P3 ;  /* 0x0000000418007c0c */ /* 0x000fe2000df41270 */
[----:B------:R-:W-:Y:S01]  /*49c30*/  ULDC UR4, c[0x0][0x228] ;  /* 0x00008a0000047ab9 */ /* 0x000fe20000000800 */
[----:B------:R-:W-:Y:S01]  /*49c40*/  PRMT R2, R3, 0x7773, RZ ;  /* 0x0000777303027816 */ /* 0x000fe200000000ff */
[----:B------:R0:W-:Y:S01]  /*49c50*/  @P4 STG.E.U8 desc[UR20][R46.64], R0 ;  /* 0x000000002e004986 */ /* 0x0001e2000c101114 */
[----:B------:R-:W-:Y:S01]  /*49c60*/  ISETP.LT.AND P4, PT, R23, UR4, !P3 ;  /* 0x0000000417007c0c */ /* 0x000fe2000df81270 */
[----:B------:R-:W-:Y:S01]  /*49c70*/  ULDC UR4, c[0x0][0x228] ;  /* 0x00008a0000047ab9 */ /* 0x000fe20000000800 */
[----:B------:R-:W-:Y:S01]  /*49c80*/  PRMT R3, R56, 0x7770, RZ ;  /* 0x0000777038037816 */ /* 0x000fe200000000ff */
[----:B------:R1:W-:Y:S01]  /*49c90*/  @P5 STG.E.U8 desc[UR20][R44.64], R2 ;  /* 0x000000022c005986 */ /* 0x0003e2000c101114 */
[----:B------:R-:W-:Y:S01]  /*49ca0*/  ISETP.LT.AND P3, PT, R22, UR6, !P3 ;  /* 0x0000000616007c0c */ /* 0x000fe2000df61270 */
[----:B------:R-:W-:Y:S01]  /*49cb0*/  ULDC UR6, c[0x0][0x228] ;  /* 0x00008a0000067ab9 */ /* 0x000fe20000000800 */
[----:B------:R-:W-:Y:S01]  /*49cc0*/  ISETP.LT.AND P5, PT, R19, UR4, !P0 ;  /* 0x0000000413007c0c */ /* 0x000fe2000c7a1270 */
[----:B------:R-:W-:Y:S01]  /*49cd0*/  @P6 STG.E.U8 desc[UR20][R26.64], R3 ;  /* 0x000000031a006986 */ /* 0x000fe2000c101114 */
[----:B------:R-:W-:Y:S01]  /*49ce0*/  ULDC UR4, c[0x0][0x228] ;  /* 0x00008a0000047ab9 */ /* 0x000fe20000000800 */
[----:B0-----:R-:W-:-:S02]  /*49cf0*/  PRMT R0, R56, 0x7771, RZ ;  /* 0x0000777138007816 */ /* 0x001fc400000000ff */
[----:B------:R-:W-:Y:S01]  /*49d00*/  ISETP.LT.AND P6, PT, R37, UR4, !P0 ;  /* 0x0000000425007c0c */ /* 0x000fe2000c7c1270 */
[----:B------:R-:W-:Y:S01]  /*49d10*/  ULDC UR4, c[0x0][0x228] ;  /* 0x00008a0000047ab9 */ /* 0x000fe20000000800 */
[C---:B-1----:R-:W-:Y:S01]  /*49d20*/  PRMT R2, R56.reuse, 0x7773, RZ ;  /* 0x0000777338027816 */ /* 0x042fe200000000ff */
[----:B--2---:R0:W-:Y:S01]  /*49d30*/  @P2 STG.E.U8 desc[UR20][R54.64], R0 ;  /* 0x0000000036002986 */ /* 0x0041e2000c101114 */
[----:B------:R-:W-:Y:S01]  /*49d40*/  ISETP.LT.AND P2, PT, R11, UR6, !P0 ;  /* 0x000000060b007c0c */ /* 0x000fe2000c741270 */
[----:B------:R-:W-:Y:S01]  /*49d50*/  ULDC UR6, c[0x0][0x228] ;  /* 0x00008a0000067ab9 */ /* 0x000fe20000000800 */
[----:B0-----:R-:W-:Y:S01]  /*49d60*/  PRMT R0, R56, 0x7772, RZ ;  /* 0x0000777238007816 */ /* 0x001fe200000000ff */
[----:B------:R-:W2:Y:S04]  /*49d70*/  LDL.LU.64 R54, [R1+0x880] ;  /* 0x0008800001367983 */ /* 0x000ea80000300a00 */
[----:B---3--:R0:W-:Y:S04]  /*49d80*/  @P4 STG.E.U8 desc[UR20][R30.64], R0 ;  /* 0x000000001e004986 */ /* 0x0081e8000c101114 */
[----:B------:R-:W3:Y:S01]  /*49d90*/  LDL.LU R37, [R1+0x16b8] ;  /* 0x0016b80001257983 */ /* 0x000ee20000300800 */
[----:B0-----:R-:W-:-:S03]  /*49da0*/  PRMT R0, R36, 0x7770, RZ ;  /* 0x0000777024007816 */ /* 0x001fc600000000ff */
[----:B----4-:R0:W-:Y:S04]  /*49db0*/  @P3 STG.E.U8 desc[UR20][R60.64], R2 ;  /* 0x000000023c003986 */ /* 0x0101e8000c101114 */
[----:B------:R1:W-:Y:S01]  /*49dc0*/  @P5 STG.E.U8 desc[UR20][R28.64], R0 ;  /* 0x000000001c005986 */ /* 0x0003e2000c101114 */
[----:B0-----:R-:W-:-:S03]  /*49dd0*/  PRMT R2, R36, 0x7771, RZ ;  /* 0x0000777124027816 */ /* 0x001fc600000000ff */
[----:B------:R-:W4:Y:S01]  /*49de0*/  LDL.LU.64 R60, [R1+0x8e8] ;  /* 0x0008e800013c7983 */ /* 0x000f220000300a00 */
[----:B-1----:R-:W-:-:S03]  /*49df0*/  PRMT R0, R36, 0x7772, RZ ;  /* 0x0000777224007816 */ /* 0x002fc600000000ff */
[----:B------:R-:W3:Y:S04]  /*49e00*/  LDL.LU.64 R44, [R1+0x8e0] ;  /* 0x0008e000012c7983 */ /* 0x000ee80000300a00 */
[----:B------:R-:W-:Y:S04]  /*49e10*/  @P6 STG.E.U8 desc[UR20][R58.64], R2 ;  /* 0x000000023a006986 */ /* 0x000fe8000c101114 */
[----:B------:R-:W3:Y:S04]  /*49e20*/  LDL.LU.64 R28, [R1+0x8d8] ;  /* 0x0008d800011c7983 */ /* 0x000ee80000300a00 */
[----:B------:R0:W-:Y:S04]  /*49e30*/  @P2 STG.E.U8 desc[UR20][R40.64], R0 ;  /* 0x0000000028002986 */ /* 0x0001e8000c101114 */
[----:B0-----:R-:W4:Y:S04]  /*49e40*/  LDL.LU.64 R40, [R1+0x16b0] ;  /* 0x0016b00001287983 */ /* 0x001f280000300a00 */
[----:B------:R-:W3:Y:S01]  /*49e50*/  LDL.LU.64 R58, [R1+0x8c8] ;  /* 0x0008c800013a7983 */ /* 0x000ee20000300a00 */
[----:B------:R-:W-:Y:S01]  /*49e60*/  ISETP.LT.AND P6, PT, R21, UR4, !P0 ;  /* 0x0000000415007c0c */ /* 0x000fe2000c7c1270 */
[----:B------:R-:W-:Y:S01]  /*49e70*/  ULDC UR4, c[0x0][0x228] ;  /* 0x00008a0000047ab9 */ /* 0x000fe20000000800 */
[----:B------:R-:W-:Y:S01]  /*49e80*/  PRMT R36, R36, 0x7773, RZ ;  /* 0x0000777324247816 */ /* 0x000fe200000000ff */
[----:B------:R-:W3:Y:S04]  /*49e90*/  LDL.LU R30, [R1+0xf4] ;  /* 0x0000f400011e7983 */ /* 0x000ee80000300800 */
[----:B------:R-:W3:Y:S04]  /*49ea0*/  LDL.LU.64 R46, [R1+0x960] ;  /* 0x00096000012e7983 */ /* 0x000ee80000300a00 */
[----:B------:R-:W3:Y:S01]  /*49eb0*/  LDL.LU.64 R26, [R1+0x958] ;  /* 0x00095800011a7983 */ /* 0x000ee20000300a00 */
[----:B------:R-:W-:Y:S01]  /*49ec0*/  ISETP.LT.AND P2, PT, R25, UR4, !P0 ;  /* 0x0000000419007c0c */ /* 0x000fe2000c741270 */
[----:B------:R-:W-:Y:S01]  /*49ed0*/  VIADD R0, R18, 0x2a ;  /* 0x0000002a12007836 */ /* 0x000fe20000000000 */
[----:B------:R-:W-:Y:S01]  /*49ee0*/  ULDC UR4, c[0x0][0x22c] ;  /* 0x00008b0000047ab9 */ /* 0x000fe20000000800 */
[----:B------:R-:W-:Y:S01]  /*49ef0*/  ISETP.LT.AND P4, PT, R24, UR6, !P0 ;  /* 0x0000000618007c0c */ /* 0x000fe2000c781270 */
[----:B------:R-:W-:-:S02]  /*49f00*/  ULDC UR6, c[0x0][0x228] ;  /* 0x00008a0000067ab9 */ /* 0x000fc40000000800 */
[----:B------:R-:W-:Y:S01]  /*49f10*/  ISETP.GE.AND P3, PT, R0, UR4, PT ;  /* 0x0000000400007c0c */ /* 0x000fe2000bf66270 */
[----:B------:R-:W-:Y:S01]  /*49f20*/  ULDC UR4, c[0x0][0x228] ;  /* 0x00008a0000047ab9 */ /* 0x000fe20000000800 */
[----:B------:R-:W-:Y:S01]  /*49f30*/  ISETP.LT.AND P5, PT, R23, UR8, !P0 ;  /* 0x0000000817007c0c */ /* 0x000fe2000c7a1270 */
[----:B------:R-:W-:Y:S01]  /*49f40*/  ULDC UR8, c[0x0][0x228] ;  /* 0x00008a0000087ab9 */ /* 0x000fe20000000800 */
[----:B------:R-:W-:Y:S01]  /*49f50*/  ISETP.LT.AND P0, PT, R22, UR4, !P0 ;  /* 0x0000000416007c0c */ /* 0x000fe2000c701270 */
[----:B------:R-:W-:Y:S01]  /*49f60*/  ULDC UR4, c[0x0][0x228] ;  /* 0x00008a0000047ab9 */ /* 0x000fe20000000800 */
[----:B--2---:R0:W-:Y:S04]  /*49f70*/  @P6 STG.E.U8 desc[UR20][R54.64], R36 ;  /* 0x0000002436006986 */ /* 0x0041e8000c101114 */
[----:B0-----:R-:W2:Y:S04]  /*49f80*/  LDL.LU R36, [R1+0xb94] ;  /* 0x000b940001247983 */ /* 0x001ea80000300800 */
[----:B------:R-:W2:Y:S01]  /*49f90*/  LDL.LU.64 R54, [R1+0x998] ;  /* 0x0009980001367983 */ /* 0x000ea20000300a00 */
[----:B----4-:R-:W-:-:S05]  /*49fa0*/  PRMT R0, R40, 0x7770, RZ ;  /* 0x0000777028007816 */ /* 0x010fca00000000ff */
[----:B------:R0:W-:Y:S01]  /*49fb0*/  @P2 STG.E.U8 desc[UR20][R60.64], R0 ;  /* 0x000000003c002986 */ /* 0x0001e2000c101114 */
[C---:B------:R-:W-:Y:S02]  /*49fc0*/  PRMT R2, R40.reuse, 0x7771, RZ ;  /* 0x0000777128027816 */ /* 0x040fe400000000ff */
[C---:B------:R-:W-:Y:S01]  /*49fd0*/  PRMT R3, R40.reuse, 0x7772, RZ ;  /* 0x0000777228037816 */ /* 0x040fe200000000ff */
[----:B0-----:R-:W4:Y:S01]  /*49fe0*/  LDL.LU.64 R60, [R1+0x990] ;  /* 0x00099000013c7983 */ /* 0x001f220000300a00 */
[----:B------:R-:W-:-:S03]  /*49ff0*/  PRMT R40, R40, 0x7773, RZ ;  /* 0x0000777328287816 */ /* 0x000fc600000000ff */
[----:B------:R-:W4:Y:S04]  /*4a000*/  LDL.LU R56, [R1+0x84] ;  /* 0x0000840001387983 */ /* 0x000f280000300800 */
[----:B---3--:R0:W-:Y:S04]  /*4a010*/  @P4 STG.E.U8 desc[UR20][R44.64], R2 ;  /* 0x000000022c004986 */ /* 0x0081e8000c101114 */
[----:B------:R-:W-:Y:S04]  /*4a020*/  @P5 STG.E.U8 desc[UR20][R28.64], R3 ;  /* 0x000000031c005986 */ /* 0x000fe8000c101114 */
[----:B------:R1:W-:Y:S04]  /*4a030*/  @P0 STG.E.U8 desc[UR20][R58.64], R40 ;  /* 0x000000283a000986 */ /* 0x0003e8000c101114 */
[----:B0-----:R-:W3:Y:S04]  /*4a040*/  LDL.LU.64 R44, [R1+0x9a8] ;  /* 0x0009a800012c7983 */ /* 0x001ee80000300a00 */
[----:B-1----:R-:W3:Y:S04]  /*4a050*/  LDL.LU.64 R58, [R1+0x9d0] ;  /* 0x0009d000013a7983 */ /* 0x002ee80000300a00 */
[----:B------:R-:W3:Y:S01]  /*4a060*/  LDL.LU.64 R28, [R1+0x9c8] ;  /* 0x0009c800011c7983 */ /* 0x000ee20000300a00 */
[----:B------:R-:W-:Y:S01]  /*4a070*/  ISETP.LT.AND P5, PT, R19, UR4, !P3 ;  /* 0x0000000413007c0c */ /* 0x000fe2000dfa1270 */
[----:B------:R-:W-:Y:S01]  /*4a080*/  VIADD R0, R18, 0x2b ;  /* 0x0000002b12007836 */ /* 0x000fe20000000000 */
[----:B------:R-:W-:Y:S01]  /*4a090*/  ISETP.LT.AND P4, PT, R21, UR8, !P3 ;  /* 0x0000000815007c0c */ /* 0x000fe2000df81270 */
[----:B------:R-:W-:Y:S01]  /*4a0a0*/  ULDC UR4, c[0x0][0x22c] ;  /* 0x00008b0000047ab9 */ /* 0x000fe20000000800 */
[C---:B------:R-:W-:Y:S01]  /*4a0b0*/  PRMT R2, R30.reuse, 0x7770, RZ ;  /* 0x000077701e027816 */ /* 0x040fe200000000ff */
[----:B------:R-:W-:Y:S01]  /*4a0c0*/  ULDC UR8, c[0x0][0x228] ;  /* 0x00008a0000087ab9 */ /* 0x000fe20000000800 */
[----:B------:R-:W-:-:S02]  /*4a0d0*/  PRMT R3, R30, 0x7771, RZ ;  /* 0x000077711e037816 */ /* 0x000fc400000000ff */
[----:B------:R-:W-:Y:S01]  /*4a0e0*/  ISETP.GE.AND P2, PT, R0, UR4, PT ;  /* 0x0000000400007c0c */ /* 0x000fe2000bf46270 */
[----:B------:R-:W-:Y:S01]  /*4a0f0*/  ULDC UR4, c[0x0][0x228] ;  /* 0x00008a0000047ab9 */ /* 0x000fe20000000800 */
[----:B------:R-:W-:-:S03]  /*4a100*/  PRMT R0, R30, 0x7772, RZ ;  /* 0x000077721e007816 */ /* 0x000fc600000000ff */
[----:B------:R0:W-:Y:S02]  /*4a110*/  @P5 STG.E.U8 desc[UR20][R46.64], R2 ;  /* 0x000000022e005986 */ /* 0x0001e4000c101114 */
[----:B0-----:R-:W-:Y:S02]  /*4a120*/  PRMT R2, R30, 0x7773, RZ ;  /* 0x000077731e027816 */ /* 0x001fe400000000ff */
[----:B--2---:R-:W-:Y:S01]  /*4a130*/  ISETP.LT.AND P6, PT, R36, UR6, !P3 ;  /* 0x0000000624007c0c */ /* 0x004fe2000dfc1270 */
[----:B------:R-:W-:Y:S02]  /*4a140*/  ULDC UR6, c[0x0][0x228] ;  /* 0x00008a0000067ab9 */ /* 0x000fe40000000800 */
[----:B------:R-:W-:Y:S01]  /*4a150*/  ISETP.LT.AND P0, PT, R11, UR6, !P3 ;  /* 0x000000060b007c0c */ /* 0x000fe2000df01270 */
[----:B------:R-:W-:Y:S02]  /*4a160*/  ULDC UR6, c[0x0][0x228] ;  /* 0x00008a0000067ab9 */ /* 0x000fe40000000800 */
[----:B------:R-:W-:Y:S01]  /*4a170*/  ISETP.LT.AND P5, PT, R23, UR6, !P3 ;  /* 0x0000000617007c0c */ /* 0x000fe2000dfa1270 */
[----:B------:R-:W-:-:S06]  /*4a180*/  ULDC UR6, c[0x0][0x228] ;  /* 0x00008a0000067ab9 */ /* 0x000fcc0000000800 */
[----:B------:R0:W-:Y:S01]  /*4a190*/  @P6 STG.E.U8 desc[UR20][R26.64], R3 ;  /* 0x000000031a006986 */ /* 0x0001e2000c101114 */
[----:B------:R-:W-:Y:S01]  /*4a1a0*/  ISETP.LT.AND P6, PT, R25, UR4, !P3 ;  /* 0x0000000419007c0c */ /* 0x000fe2000dfc1270 */
[----:B------:R-:W-:Y:S02]  /*4a1b0*/  ULDC UR4, c[0x0][0x228] ;  /* 0x00008a0000047ab9 */ /* 0x000fe40000000800 */
[----:B------:R1:W-:Y:S04]  /*4a1c0*/  @P0 STG.E.U8 desc[UR20][R54.64], R0 ;  /* 0x0000000036000986 */ /* 0x0003e8000c101114 */
[----:B0-----:R-:W2:Y:S04]  /*4a1d0*/  LDL.LU.64 R26, [R1+0x9e8] ;  /* 0x0009e800011a7983 */ /* 0x001ea80000300a00 */
[----:B------:R-:W2:Y:S01]  /*4a1e0*/  LDL.LU.64 R30, [R1+0x9e0] ;  /* 0x0009e000011e7983 */ /* 0x000ea20000300a00 */
[----:B-1----:R-:W-:-:S03]  /*4a1f0*/  VIADD R0, R18, 0x2c ;  /* 0x0000002c12007836 */ /* 0x002fc60000000000 */
[----:B------:R-:W2:Y:S04]  /*4a200*/  LDL.LU.64 R54, [R1+0xa08] ;  /* 0x000a080001367983 */ /* 0x000ea80000300a00 */
[----:B----4-:R0:W-:Y:S01]  /*4a210*/  @P4 STG.E.U8 desc[UR20][R60.64], R2 ;  /* 0x000000023c004986 */ /* 0x0101e2000c101114 */
[----:B------:R-:W-:Y:S01]  /*4a220*/  ISETP.LT.AND P4, PT, R24, UR4, !P3 ;  /* 0x0000000418007c0c */ /* 0x000fe2000df81270 */
[----:B------:R-:W-:Y:S02]  /*4a230*/  ULDC UR4, c[0x0][0x22c] ;  /* 0x00008b0000047ab9 */ /* 0x000fe40000000800 */
[----:B------:R-:W-:Y:S01]  /*4a240*/  ISETP.GE.AND P0, PT, R0, UR4, PT ;  /* 0x0000000400007c0c */ /* 0x000fe2000bf06270 */
[----:B------:R-:W-:Y:S01]  /*4a250*/  ULDC UR4, c[0x0][0x228] ;  /* 0x00008a0000047ab9 */ /* 0x000fe20000000800 */
[C---:B------:R-:W-:Y:S01]  /*4a260*/  PRMT R0, R56.reuse, 0x7771, RZ ;  /* 0x0000777138007816 */ /* 0x040fe200000000ff */
[----:B0-----:R-:W4:Y:S01]  /*4a270*/  LDL.LU.64 R60, [R1+0xa00] ;  /* 0x000a0000013c7983 */ /* 0x001f220000300a00 */
[----:B------:R-:W-:-:S05]  /*4a280*/  PRMT R2, R56, 0x7770, RZ ;  /* 0x0000777038027816 */ /* 0x000fca00000000ff */
[----:B---3--:R0:W-:Y:S04]  /*4a290*/  @P6 STG.E.U8 desc[UR20][R44.64], R2 ;  /* 0x000000022c006986 */ /* 0x0081e8000c101114 */
[----:B------:R1:W-:Y:S01]  /*4a2a0*/  @P4 STG.E.U8 desc[UR20][R58.64], R0 ;  /* 0x000000003a004986 */ /* 0x0003e2000c101114 */
[----:B0-----:R-:W-:-:S05]  /*4a2b0*/  PRMT R2, R56, 0x7772, RZ ;  /* 0x0000777238027816 */ /* 0x001fca00000000ff */
[----:B------:R0:W-:Y:S04]  /*4a2c0*/  @P5 STG.E.U8 desc[UR20][R28.64], R2 ;  /* 0x000000021c005986 */ /* 0x0001e8000c101114 */
[----:B-1----:R-:W3:Y:S04]  /*4a2d0*/  LDL.LU.64 R58, [R1+0xae0] ;  /* 0x000ae000013a7983 */ /* 0x002ee80000300a00 */
[----:B0-----:R-:W3:Y:S01]  /*4a2e0*/  LDL.LU.64 R28, [R1+0xad8] ;  /* 0x000ad800011c7983 */ /* 0x001ee20000300a00 */
        /* <DEDUP_REMOVED lines=9> */
[----:B------:R-:W-:-:S03]  /*4a380*/  PRMT R2, R37, 0x7770, RZ ;  /* 0x0000777025027816 */ /* 0x000fc600000000ff */
[----:B--2---:R0:W-:Y:S01]  /*4a390*/  @P3 STG.E.U8 desc[UR20][R26.64], R0 ;  /* 0x000000001a003986 */ /* 0x0041e2000c101114 */
[----:B------:R-:W-:Y:S01]  /*4a3a0*/  ISETP.LT.AND P3, PT, R21, UR4, !P2 ;  /* 0x0000000415007c0c */ /* 0x000fe2000d761270 */
[----:B------:R-:W-:Y:S02]  /*4a3b0*/  ULDC UR4, c[0x0][0x22c] ;  /* 0x00008b0000047ab9 */ /* 0x000fe40000000800 */
[----:B------:R1:W-:Y:S01]  /*4a3c0*/  @P6 STG.E.U8 desc[UR20][R30.64], R2 ;  /* 0x000000021e006986 */ /* 0x0003e2000c101114 */
[----:B0-----:R-:W-:-:S03]  /*4a3d0*/  PRMT R0, R37, 0x7771, RZ ;  /* 0x0000777125007816 */ /* 0x001fc600000000ff */
[----:B------:R-:W2:Y:S01]  /*4a3e0*/  LDL.LU.64 R26, [R1+0xaf0] ;  /* 0x000af000011a7983 */ /* 0x000ea20000300a00 */
[----:B-1----:R-:W-:-:S03]  /*4a3f0*/  PRMT R2, R37, 0x7772, RZ ;  /* 0x0000777225027816 */ /* 0x002fc600000000ff */
[----:B------:R-:W2:Y:S04]  /*4a400*/  LDL.LU.64 R30, [R1+0xae8] ;  /* 0x000ae800011e7983 */ /* 0x000ea80000300a00 */
[----:B------:R-:W2:Y:S04]  /*4a410*/  LDL.LU R44, [R1+0xf8] ;  /* 0x0000f800012c7983 */ /* 0x000ea80000300800 */
[----:B------:R-:W-:Y:S01]  /*4a420*/  @P4 STG.E.U8 desc[UR20][R54.64], R0 ;  /* 0x0000000036004986 */ /* 0x000fe2000c101114 */
[----:B------:R-:W-:Y:S01]  /*4a430*/  ISETP.LT.AND P4, PT, R25, UR6, !P2 ;  /* 0x0000000619007c0c */ /* 0x000fe2000d781270 */
[----:B------:R-:W-:Y:S01]  /*4a440*/  ULDC UR6, c[0x0][0x228] ;  /* 0x00008a0000067ab9 */ /* 0x000fe20000000800 */
[----:B------:R-:W-:Y:S01]  /*4a450*/  PRMT R37, R37, 0x7773, RZ ;  /* 0x0000777325257816 */ /* 0x000fe200000000ff */
[----:B----4-:R0:W-:Y:S04]  /*4a460*/  @P5 STG.E.U8 desc[UR20][R60.64], R2 ;  /* 0x000000023c005986 */ /* 0x0101e8000c101114 */
[----:B0-----:R-:W4:Y:S04]  /*4a470*/  LDL.LU.64 R60, [R1+0xb08] ;  /* 0x000b0800013c7983 */ /* 0x001f280000300a00 */
[----:B------:R-:W4:Y:S01]  /*4a480*/  LDL.LU.64 R54, [R1+0xb00] ;  /* 0x000b000001367983 */ /* 0x000f220000300a00 */
[----:B------:R-:W-:-:S03]  /*4a490*/  PRMT R2, R41, 0x7770, RZ ;  /* 0x0000777029027816 */ /* 0x000fc600000000ff */
[----:B---3--:R0:W-:Y:S04]  /*4a4a0*/  @P3 STG.E.U8 desc[UR20][R58.64], R37 ;  /* 0x000000253a003986 */ /* 0x0081e8000c101114 */
[----:B------:R1:W-:Y:S04]  /*4a4b0*/  @P4 STG.E.U8 desc[UR20][R28.64], R2 ;  /* 0x000000021c004986 */ /* 0x0003e8000c101114 */
[----:B0-----:R-:W3:Y:S04]  /*4a4c0*/  LDL.LU.64 R58, [R1+0xb18] ;  /* 0x000b1800013a7983 */ /* 0x001ee80000300a00 */
[----:B------:R-:W3:Y:S04]  /*4a4d0*/  LDL.LU.64 R46, [R1+0xb10] ;  /* 0x000b1000012e7983 */ /* 0x000ee80000300a00 */
[----:B-1----:R-:W3:Y:S04]  /*4a4e0*/  LDL.LU.64 R28, [R1+0xb28] ;  /* 0x000b2800011c7983 */ /* 0x002ee80000300a00 */
[----:B------:R-:W3:Y:S01]  /*4a4f0*/  LDL.LU R56, [R1+0x88] ;  /* 0x0000880001387983 */ /* 0x000ee20000300800 */
        /* <DEDUP_REMOVED lines=9> */
[----:B------:R-:W-:Y:S01]  /*4a590*/  ISETP.LT.AND P2, PT, R22, UR4, !P2 ;  /* 0x0000000416007c0c */ /* 0x000fe2000d741270 */
[----:B------:R-:W-:Y:S01]  /*4a5a0*/  ULDC UR4, c[0x0][0x228] ;  /* 0x00008a0000047ab9 */ /* 0x000fe20000000800 */
[----:B------:R-:W-:-:S02]  /*4a5b0*/  PRMT R0, R41, 0x7771, RZ ;  /* 0x0000777129007816 */ /* 0x000fc400000000ff */
[C---:B------:R-:W-:Y:S02]  /*4a5c0*/  PRMT R2, R41.reuse, 0x7772, RZ ;  /* 0x0000777229027816 */ /* 0x040fe400000000ff */
[----:B------:R-:W-:Y:S01]  /*4a5d0*/  PRMT R41, R41, 0x7773, RZ ;  /* 0x0000777329297816 */ /* 0x000fe200000000ff */
[----:B--2---:R0:W-:Y:S01]  /*4a5e0*/  @P5 STG.E.U8 desc[UR20][R26.64], R0 ;  /* 0x000000001a005986 */ /* 0x0041e2000c101114 */
[----:B------:R-:W-:Y:S01]  /*4a5f0*/  ISETP.LT.AND P5, PT, R11, UR6, !P0 ;  /* 0x000000060b007c0c */ /* 0x000fe2000c7a1270 */
[----:B------:R-:W-:Y:S02]  /*4a600*/  ULDC UR6, c[0x0][0x228] ;  /* 0x00008a0000067ab9 */ /* 0x000fe40000000800 */
[----:B------:R1:W-:Y:S01]  /*4a610*/  @P6 STG.E.U8 desc[UR20][R30.64], R2 ;  /* 0x000000021e006986 */ /* 0x0003e2000c101114 */
[----:B------:R-:W-:Y:S01]  /*4a620*/  ISETP.LT.AND P6, PT, R36, UR4, !P0 ;  /* 0x0000000424007c0c */ /* 0x000fe2000c7c1270 */
[----:B------:R-:W-:Y:S01]  /*4a630*/  ULDC UR4, c[0x0][0x228] ;  /* 0x00008a0000047ab9 */ /* 0x000fe20000000800 */
[----:B0-----:R-:W-:-:S02]  /*4a640*/  PRMT R0, R44, 0x7770, RZ ;  /* 0x000077702c007816 */ /* 0x001fc400000000ff */
[C---:B-1----:R-:W-:Y:S01]  /*4a650*/  PRMT R2, R44.reuse, 0x7772, RZ ;  /* 0x000077722c027816 */ /* 0x042fe200000000ff */
[----:B----4-:R0:W-:Y:S04]  /*4a660*/  @P2 STG.E.U8 desc[UR20][R60.64], R41 ;  /* 0x000000293c002986 */ /* 0x0101e8000c101114 */
[----:B------:R1:W-:Y:S01]  /*4a670*/  @P4 STG.E.U8 desc[UR20][R54.64], R0 ;  /* 0x0000000036004986 */ /* 0x0003e2000c101114 */
[----:B------:R-:W-:Y:S01]  /*4a680*/  ISETP.LT.AND P4, PT, R21, UR4, !P0 ;  /* 0x0000000415007c0c */ /* 0x000fe2000c781270 */
[----:B------:R-:W-:Y:S02]  /*4a690*/  ULDC UR4, c[0x0][0x228] ;  /* 0x00008a0000047ab9 */ /* 0x000fe40000000800 */
[----:B------:R-:W-:Y:S01]  /*4a6a0*/  ISETP.LT.AND P2, PT, R25, UR4, !P0 ;  /* 0x0000000419007c0c */ /* 0x000fe2000c741270 */
[----:B------:R-:W-:Y:S01]  /*4a6b0*/  ULDC UR4, c[0x0][0x228] ;  /* 0x00008a0000047ab9 */ /* 0x000fe20000000800 */
[----:B0-----:R-:W2:Y:S01]  /*4a6c0*/  LDL.LU.64 R60, [R1+0xb40] ;  /* 0x000b4000013c7983 */ /* 0x001ea20000300a00 */
[----:B-1----:R-:W-:-:S03]  /*4a6d0*/  PRMT R0, R44, 0x7771, RZ ;  /* 0x000077712c007816 */ /* 0x002fc600000000ff */
[----:B------:R-:W4:Y:S04]  /*4a6e0*/  LDL.LU.64 R26, [R1+0xb38] ;  /* 0x000b3800011a7983 */ /* 0x000f280000300a00 */
[----:B------:R-:W4:Y:S04]  /*4a6f0*/  LDL.LU.64 R54, [R1+0xb58] ;  /* 0x000b580001367983 */ /* 0x000f280000300a00 */
[----:B------:R-:W4:Y:S04]  /*4a700*/  LDL.LU.64 R30, [R1+0xb50] ;  /* 0x000b5000011e7983 */ /* 0x000f280000300a00 */
[----:B---3--:R0:W-:Y:S04]  /*4a710*/  @P6 STG.E.U8 desc[UR20][R58.64], R0 ;  /* 0x000000003a006986 */ /* 0x0081e8000c101114 */
[----:B------:R1:W-:Y:S01]  /*4a720*/  @P5 STG.E.U8 desc[UR20][R46.64], R2 ;  /* 0x000000022e005986 */ /* 0x0003e2000c101114 */
[----:B0-----:R-:W-:-:S03]  /*4a730*/  PRMT R0, R44, 0x7773, RZ ;  /* 0x000077732c007816 */ /* 0x001fc600000000ff */
[----:B------:R-:W3:Y:S01]  /*4a740*/  LDL.LU.64 R58, [R1+0xb48] ;  /* 0x000b4800013a7983 */ /* 0x000ee20000300a00 */
[----:B-1----:R-:W-:-:S03]  /*4a750*/  PRMT R2, R56, 0x7770, RZ ;  /* 0x0000777038027816 */ /* 0x002fc600000000ff */
[----:B------:R-:W-:Y:S04]  /*4a760*/  @P4 STG.E.U8 desc[UR20][R28.64], R0 ;  /* 0x000000001c004986 */ /* 0x000fe8000c101114 */
[----:B------:R0:W-:Y:S04]  /*4a770*/  @P2 STG.E.U8 desc[UR20][R38.64], R2 ;  /* 0x0000000226002986 */ /* 0x0001e8000c101114 */
[----:B0-----:R-:W3:Y:S01]  /*4a780*/  LDL.LU.64 R38, [R1+0x16a8] ;  /* 0x0016a80001267983 */ /* 0x001ee20000300a00 */
        /* <DEDUP_REMOVED lines=10> */
[----:B------:R-:W-:Y:S01]  /*4a830*/  ULDC UR6, c[0x0][0x228] ;  /* 0x00008a0000067ab9 */ /* 0x000fe20000000800 */
[----:B------:R-:W-:Y:S01]  /*4a840*/  ISETP.LT.AND P2, PT, R36, UR8, !P3 ;  /* 0x0000000824007c0c */ /* 0x000fe2000df41270 */
[----:B------:R-:W-:Y:S01]  /*4a850*/  ULDC UR8, c[0x0][0x228] ;  /* 0x00008a0000087ab9 */ /* 0x000fe20000000800 */
[----:B--2---:R0:W-:Y:S04]  /*4a860*/  @P5 STG.E.U8 desc[UR20][R60.64], R0 ;  /* 0x000000003c005986 */ /* 0x0041e8000c101114 */
[----:B----4-:R1:W-:Y:S01]  /*4a870*/  @P4 STG.E.U8 desc[UR20][R26.64], R2 ;  /* 0x000000021a004986 */ /* 0x0103e2000c101114 */
[----:B------:R-:W-:Y:S01]  /*4a880*/  ISETP.LT.AND P4, PT, R11, UR4, !P3 ;  /* 0x000000040b007c0c */ /* 0x000fe2000df81270 */
[----:B------:R-:W-:Y:S01]  /*4a890*/  ULDC UR4, c[0x0][0x228] ;  /* 0x00008a0000047ab9 */ /* 0x000fe20000000800 */
[----:B0-----:R-:W-:Y:S01]  /*4a8a0*/  PRMT R0, R56, 0x7773, RZ ;  /* 0x0000777338007816 */ /* 0x001fe200000000ff */
[----:B------:R-:W2:Y:S04]  /*4a8b0*/  LDL.LU.64 R60, [R1+0xb70] ;  /* 0x000b7000013c7983 */ /* 0x000ea80000300a00 */
[----:B------:R0:W-:Y:S04]  /*4a8c0*/  @P0 STG.E.U8 desc[UR20][R54.64], R0 ;  /* 0x0000000036000986 */ /* 0x0001e8000c101114 */
[----:B-1----:R-:W4:Y:S04]  /*4a8d0*/  LDL.LU.64 R26, [R1+0xba8] ;  /* 0x000ba800011a7983 */ /* 0x002f280000300a00 */
[----:B0-----:R-:W4:Y:S01]  /*4a8e0*/  LDL.LU.64 R54, [R1+0xba0] ;  /* 0x000ba00001367983 */ /* 0x001f220000300a00 */
[----:B---3--:R-:W-:-:S02]  /*4a8f0*/  PRMT R2, R38, 0x7770, RZ ;  /* 0x0000777026027816 */ /* 0x008fc400000000ff */
[C---:B------:R-:W-:Y:S02]  /*4a900*/  PRMT R3, R38.reuse, 0x7771, RZ ;  /* 0x0000777126037816 */ /* 0x040fe400000000ff */
[----:B------:R-:W-:Y:S01]  /*4a910*/  PRMT R0, R38, 0x7772, RZ ;  /* 0x0000777226007816 */ /* 0x000fe200000000ff */
[----:B------:R-:W-:Y:S04]  /*4a920*/  @P6 STG.E.U8 desc[UR20][R30.64], R2 ;  /* 0x000000021e006986 */ /* 0x000fe8000c101114 */
[----:B------:R-:W-:Y:S04]  /*4a930*/  @P2 STG.E.U8 desc[UR20][R58.64], R3 ;  /* 0x000000033a002986 */ /* 0x000fe8000c101114 */
[----:B------:R0:W-:Y:S04]  /*4a940*/  @P4 STG.E.U8 desc[UR20][R42.64], R0 ;  /* 0x000000002a004986 */ /* 0x0001e8000c101114 */
[----:B0-----:R-:W3:Y:S01]  /*4a950*/  LDL.LU.64 R42, [R1+0x16a0] ;  /* 0x0016a000012a7983 */ /* 0x001ee20000300a00 */
[----:B------:R-:W-:-:S02]  /*4a960*/  ISETP.LT.AND P2, PT, R21, UR4, !P3 ;  /* 0x0000000415007c0c */ /* 0x000fc4000df41270 */
[----:B------:R-:W-:Y:S01]  /*4a970*/  ISETP.LT.AND P0, PT, R25, UR6, !P3 ;  /* 0x0000000619007c0c */ /* 0x000fe2000df01270 */
[----:B------:R-:W-:Y:S01]  /*4a980*/  VIADD R0, R18, 0x2e ;  /* 0x0000002e12007836 */ /* 0x000fe20000000000 */
[----:B------:R-:W4:Y:S01]  /*4a990*/  LDL.LU.64 R58, [R1+0xbb0] ;  /* 0x000bb000013a7983 */ /* 0x000f220000300a00 */
[----:B------:R-:W-:Y:S01]  /*4a9a0*/  ULDC UR4, c[0x0][0x22c] ;  /* 0x00008b0000047ab9 */ /* 0x000fe20000000800 */
[----:B------:R-:W-:Y:S01]  /*4a9b0*/  PRMT R38, R38, 0x7773, RZ ;  /* 0x0000777326267816 */ /* 0x000fe200000000ff */
[----:B------:R-:W-:Y:S01]  /*4a9c0*/  ULDC UR6, c[0x0][0x228] ;  /* 0x00008a0000067ab9 */ /* 0x000fe20000000800 */
[----:B------:R-:W4:Y:S01]  /*4a9d0*/  LDL.LU R20, [R1+0xfc] ;  /* 0x0000fc0001147983 */ /* 0x000f220000300800 */
[----:B------:R-:W-:Y:S01]  /*4a9e0*/  ISETP.GE.AND P4, PT, R0, UR4, PT ;  /* 0x0000000400007c0c */ /* 0x000fe2000bf86270 */
[----:B------:R-:W-:Y:S02]  /*4a9f0*/  ULDC UR4, c[0x0][0x228] ;  /* 0x00008a0000047ab9 */ /* 0x000fe40000000800 */
[----:B------:R-:W4:Y:S04]  /*4aa00*/  LDL.LU.64 R46, [R1+0xbd0] ;  /* 0x000bd000012e7983 */ /* 0x000f280000300a00 */
[----:B------:R0:W-:Y:S04]  /*4aa10*/  @P2 STG.E.U8 desc[UR20][R28.64], R38 ;  /* 0x000000261c002986 */ /* 0x0001e8000c101114 */
[----:B------:R-:W4:Y:S04]  /*4aa20*/  LDL.LU.64 R30, [R1+0xbc8] ;  /* 0x000bc800011e7983 */ /* 0x000f280000300a00 */
[----:B0-----:R-:W4:Y:S01]  /*4aa30*/  LDL.LU.64 R28, [R1+0xbc0] ;  /* 0x000bc000011c7983 */ /* 0x001f220000300a00 */
[----:B---3--:R-:W-:-:S05]  /*4aa40*/  PRMT R0, R42, 0x7770, RZ ;  /* 0x000077702a007816 */ /* 0x008fca00000000ff */
[----:B--2---:R0:W-:Y:S04]  /*4aa50*/  @P0 STG.E.U8 desc[UR20][R60.64], R0 ;  /* 0x000000003c000986 */ /* 0x0041e8000c101114 */
[----:B0-----:R-:W2:Y:S01]  /*4aa60*/  LDL.LU.64 R60, [R1+0xbb8] ;  /* 0x000bb800013c7983 */ /* 0x001ea20000300a00 */
[----:B------:R-:W-:Y:S01]  /*4aa70*/  ISETP.LT.AND P6, PT, R24, UR6, !P3 ;  /* 0x0000000618007c0c */ /* 0x000fe2000dfc1270 */
[----:B------:R-:W-:Y:S02]  /*4aa80*/  ULDC UR6, c[0x0][0x228] ;  /* 0x00008a0000067ab9 */ /* 0x000fe40000000800 */
[----:B------:R-:W-:Y:S01]  /*4aa90*/  ISETP.LT.AND P5, PT, R23, UR6, !P3 ;  /* 0x0000000617007c0c */ /* 0x000fe2000dfa1270 */
[----:B------:R-:W3:Y:S01]  /*4aaa0*/  LDL.LU R56, [R1+0x8c] ;  /* 0x00008c0001387983 */ /* 0x000ee20000300800 */
[----:B------:R-:W-:Y:S01]  /*4aab0*/  PRMT R2, R42, 0x7771, RZ ;  /* 0x000077712a027816 */ /* 0x000fe200000000ff */
[----:B------:R-:W-:Y:S01]  /*4aac0*/  ULDC UR6, c[0x0][0x228] ;  /* 0x00008a0000067ab9 */ /* 0x000fe20000000800 */
[----:B------:R-:W-:Y:S01]  /*4aad0*/  ISETP.LT.AND P3, PT, R22, UR4, !P3 ;  /* 0x0000000416007c0c */ /* 0x000fe2000df61270 */
[----:B------:R-:W-:Y:S01]  /*4aae0*/  ULDC UR4, c[0x0][0x22c] ;  /* 0x00008b0000047ab9 */ /* 0x000fe20000000800 */
[----:B------:R-:W-:-:S02]  /*4aaf0*/  PRMT R0, R42, 0x7772, RZ ;  /* 0x000077722a007816 */ /* 0x000fc400000000ff */
[----:B------:R-:W-:Y:S01]  /*4ab00*/  ISETP.LT.AND P0, PT, R19, UR6, !P4 ;  /* 0x0000000613007c0c */ /* 0x000fe2000e701270 */
[----:B------:R-:W-:Y:S01]  /*4ab10*/  ULDC UR6, c[0x0][0x228] ;  /* 0x00008a0000067ab9 */ /* 0x000fe20000000800 */
[----:B----4-:R-:W-:Y:S01]  /*4ab20*/  @P6 STG.E.U8 desc[UR20][R26.64], R2 ;  /* 0x000000021a006986 */ /* 0x010fe2000c101114 */
[----:B------:R-:W-:Y:S01]  /*4ab30*/  ISETP.LT.AND P2, PT, R36, UR8, !P4 ;  /* 0x0000000824007c0c */ /* 0x000fe2000e741270 */
[----:B------:R-:W-:Y:S02]  /*4ab40*/  ULDC UR8, c[0x0][0x228] ;  /* 0x00008a0000087ab9 */ /* 0x000fe40000000800 */
[----:B------:R0:W-:Y:S01]  /*4ab50*/  @P5 STG.E.U8 desc[UR20][R54.64], R0 ;  /* 0x0000000036005986 */ /* 0x0001e2000c101114 */
[----:B------:R-:W-:Y:S02]  /*4ab60*/  ISETP.LT.AND P5, PT, R11, UR10, !P4 ;  /* 0x0000000a0b007c0c */ /* 0x000fe4000e7a1270 */
[----:B------:R-:W-:Y:S02]  /*4ab70*/  PRMT R42, R42, 0x7773, RZ ;  /* 0x000077732a2a7816 */ /* 0x000fe400000000ff */
[----:B------:R-:W-:Y:S01]  /*4ab80*/  ISETP.LT.AND P6, PT, R21, UR6, !P4 ;  /* 0x0000000615007c0c */ /* 0x000fe2000e7c1270 */
[----:B------:R-:W-:Y:S01]  /*4ab90*/  ULDC UR6, c[0x0][0x228] ;  /* 0x00008a0000067ab9 */ /* 0x000fe20000000800 */
[----:B0-----:R-:W4:Y:S01]  /*4aba0*/  LDL.LU.64 R54, [R1+0xbf8] ;  /* 0x000bf80001367983 */ /* 0x001f220000300a00 */
[----:B------:R-:W-:Y:S01]  /*4abb0*/  VIADD R0, R18, 0x2f ;  /* 0x0000002f12007836 */ /* 0x000fe20000000000 */
[----:B------:R-:W-:-:S02]  /*4abc0*/  PRMT R3, R20, 0x7770, RZ ;  /* 0x0000777014037816 */ /* 0x000fc400000000ff */
[----:B------:R0:W-:Y:S01]  /*4abd0*/  @P3 STG.E.U8 desc[UR20][R58.64], R42 ;  /* 0x0000002a3a003986 */ /* 0x0001e2000c101114 */
[----:B------:R-:W-:Y:S02]  /*4abe0*/  PRMT R2, R20, 0x7771, RZ ;  /* 0x0000777114027816 */ /* 0x000fe400000000ff */
[----:B------:R-:W-:Y:S01]  /*4abf0*/  ISETP.GE.AND P3, PT, R0, UR4, PT ;  /* 0x0000000400007c0c */ /* 0x000fe2000bf66270 */
[----:B------:R-:W4:Y:S01]  /*4ac00*/  LDL.LU.64 R44, [R1+0xbf0] ;  /* 0x000bf000012c7983 */ /* 0x000f220000300a00 */
[C---:B------:R-:W-:Y:S01]  /*4ac10*/  PRMT R0, R20.reuse, 0x7772, RZ ;  /* 0x0000777214007816 */ /* 0x040fe200000000ff */
[----:B------:R-:W-:Y:S01]  /*4ac20*/  ULDC UR4, c[0x0][0x228] ;  /* 0x00008a0000047ab9 */ /* 0x000fe20000000800 */
[----:B------:R-:W-:Y:S01]  /*4ac30*/  PRMT R20, R20, 0x7773, RZ ;  /* 0x0000777314147816 */ /* 0x000fe200000000ff */
[----:B------:R-:W4:Y:S04]  /*4ac40*/  LDL.LU.64 R26, [R1+0xbe8] ;  /* 0x000be800011a7983 */ /* 0x000f280000300a00 */
[----:B0-----:R-:W4:Y:S04]  /*4ac50*/  LDL.LU.64 R58, [R1+0xbd8] ;  /* 0x000bd800013a7983 */ /* 0x001f280000300a00 */
[----:B------:R-:W-:Y:S04]  /*4ac60*/  @P0 STG.E.U8 desc[UR20][R46.64], R3 ;  /* 0x000000032e000986 */ /* 0x000fe8000c101114 */
[----:B------:R-:W-:Y:S04]  /*4ac70*/  @P2 STG.E.U8 desc[UR20][R30.64], R2 ;  /* 0x000000021e002986 */ /* 0x000fe8000c101114 */
[----:B------:R-:W-:Y:S04]  /*4ac80*/  @P5 STG.E.U8 desc[UR20][R28.64], R0 ;  /* 0x000000001c005986 */ /* 0x000fe8000c101114 */
[----:B--2---:R0:W-:Y:S04]  /*4ac90*/  @P6 STG.E.U8 desc[UR20][R60.64], R20 ;  /* 0x000000143c006986 */ /* 0x0041e8000c101114 */
[----:B0-----:R-:W2:Y:S01]  /*4aca0*/  LDL.LU.64 R60, [R1+0xc00] ;  /* 0x000c0000013c7983 */ /* 0x001ea20000300a00 */
[----:B------:R-:W-:Y:S01]  /*4acb0*/  ISETP.LT.AND P0, PT, R25, UR4, !P4 ;  /* 0x0000000419007c0c */ /* 0x000fe2000e701270 */
[----:B------:R-:W-:Y:S01]  /*4acc0*/  VIADD R0, R18, 0x30 ;  /* 0x0000003012007836 */ /* 0x000fe20000000000 */
[----:B------:R-:W-:Y:S01]  /*4acd0*/  ULDC UR4, c[0x0][0x22c] ;  /* 0x00008b0000047ab9 */ /* 0x000fe20000000800 */
[----:B------:R-:W-:Y:S01]  /*4ace0*/  ISETP.LT.AND P6, PT, R24, UR6, !P4 ;  /* 0x0000000618007c0c */ /* 0x000fe2000e7c1270 */
[----:B------:R-:W-:Y:S01]  /*4acf0*/  ULDC UR6, c[0x0][0x228] ;  /* 0x00008a0000067ab9 */ /* 0x000fe20000000800 */
[----:B------:R-:W2:Y:S01]  /*4ad00*/  LDL.LU.64 R30, [R1+0xc18] ;  /* 0x000c1800011e7983 */ /* 0x000ea20000300a00 */
[----:B------:R-:W-:Y:S01]  /*4ad10*/  ISETP.GE.AND P2, PT, R0, UR4, PT ;  /* 0x0000000400007c0c */ /* 0x000fe2000bf46270 */
[----:B------:R-:W-:Y:S01]  /*4ad20*/  ULDC UR4, c[0x0][0x228] ;  /* 0x00008a0000047ab9 */ /* 0x000fe20000000800 */
[----:B------:R-:W-:Y:S01]  /*4ad30*/  ISETP.LT.AND P5, PT, R23, UR6, !P4 ;  /* 0x0000000617007c0c */ /* 0x000fe2000e7a1270 */
[----:B------:R-:W2:Y:S01]  /*4ad40*/  LDL.LU.64 R28, [R1+0xc10] ;  /* 0x000c1000011c7983 */ /* 0x000ea20000300a00 */
[----:B---3--:R-:W-:Y:S01]  /*4ad50*/  PRMT R0, R56, 0x7770, RZ ;  /* 0x0000777038007816 */ /* 0x008fe200000000ff */
[----:B------:R-:W-:Y:S01]  /*4ad60*/  ULDC UR6, c[0x0][0x228] ;  /* 0x00008a0000067ab9 */ /* 0x000fe20000000800 */
[----:B------:R-:W-:Y:S01]  /*4ad70*/  ISETP.LT.AND P4, PT, R22, UR8, !P4 ;  /* 0x0000000816007c0c */ /* 0x000fe2000e781270 */
[----:B------:R-:W-:Y:S01]  /*4ad80*/  ULDC UR8, c[0x0][0x228] ;  /* 0x00008a0000087ab9 */ /* 0x000fe20000000800 */
[C---:B------:R-:W-:Y:S01]  /*4ad90*/  PRMT R2, R56.reuse, 0x7771, RZ ;  /* 0x0000777138027816 */ /* 0x040fe200000000ff */
[----:B----4-:R0:W-:Y:S01]  /*4ada0*/  @P0 STG.E.U8 desc[UR20][R54.64], R0 ;  /* 0x0000000036000986 */ /* 0x0101e2000c101114 */
[----:B------:R-:W-:Y:S01]  /*4adb0*/  ISETP.LT.AND P0, PT, R19, UR4, !P3 ;  /* 0x0000000413007c0c */ /* 0x000fe2000df01270 */
[----:B------:R-:W-:Y:S01]  /*4adc0*/  ULDC UR4, c[0x0][0x228] ;  /* 0x00008a0000047ab9 */ /* 0x000fe20000000800 */
[----:B------:R-:W-:-:S02]  /*4add0*/  PRMT R3, R56, 0x7772, RZ ;  /* 0x0000777238037816 */ /* 0x000fc400000000ff */
[----:B------:R-:W-:Y:S01]  /*4ade0*/  PRMT R20, R56, 0x7773, RZ ;  /* 0x0000777338147816 */ /* 0x000fe200000000ff */
[----:B0-----:R-:W3:Y:S01]  /*4adf0*/  LDL.LU.64 R54, [R1+0xc08] ;  /* 0x000c080001367983 */ /* 0x001ee20000300a00 */
[----:B------:R-:W-:-:S03]  /*4ae00*/  PRMT R0, R39, 0x7770, RZ ;  /* 0x0000777027007816 */ /* 0x000fc600000000ff */
[----:B------:R-:W-:Y:S04]  /*4ae10*/  @P6 STG.E.U8 desc[UR20][R44.64], R2 ;  /* 0x000000022c006986 */ /* 0x000fe8000c101114 */
[----:B------:R-:W-:Y:S04]  /*4ae20*/  @P5 STG.E.U8 desc[UR20][R26.64], R3 ;  /* 0x000000031a005986 */ /* 0x000fe8000c101114 */
[----:B------:R0:W-:Y:S04]  /*4ae30*/  @P4 STG.E.U8 desc[UR20][R58.64], R20 ;  /* 0x000000143a004986 */ /* 0x0001e8000c101114 */
[----:B0-----:R-:W4:Y:S04]  /*4ae40*/  LDL.LU.64 R58, [R1+0xc38] ;  /* 0x000c3800013a7983 */ /* 0x001f280000300a00 */
[----:B------:R-:W4:Y:S04]  /*4ae50*/  LDL.LU.64 R46, [R1+0xc30] ;  /* 0x000c3000012e7983 */ /* 0x000f280000300a00 */
[----:B--2---:R0:W-:Y:S04]  /*4ae60*/  @P0 STG.E.U8 desc[UR20][R60.64], R0 ;  /* 0x000000003c000986 */ /* 0x0041e8000c101114 */
[----:B0-----:R-:W2:Y:S01]  /*4ae70*/  LDL.LU.64 R60, [R1+0xc28] ;  /* 0x000c2800013c7983 */ /* 0x001ea20000300a00 */
[----:B------:R-:W-:Y:S01]  /*4ae80*/  ISETP.LT.AND P4, PT, R36, UR4, !P3 ;  /* 0x0000000424007c0c */ /* 0x000fe2000df81270 */
[----:B------:R-:W-:Y:S01]  /*4ae90*/  ULDC UR4, c[0x0][0x228] ;  /* 0x00008a0000047ab9 */ /* 0x000fe20000000800 */
[----:B------:R-:W-:Y:S01]  /*4aea0*/  ISETP.LT.AND P6, PT, R11, UR6, !P3 ;  /* 0x000000060b007c0c */ /* 0x000fe2000dfc1270 */
[----:B------:R-:W-:Y:S01]  /*4aeb0*/  VIADD R2, R18, 0x31 ;  /* 0x0000003112027836 */ /* 0x000fe20000000000 */
[----:B------:R-:W-:Y:S01]  /*4aec0*/  ISETP.LT.AND P5, PT, R21, UR4, !P3 ;  /* 0x0000000415007c0c */ /* 0x000fe2000dfa1270 */
[----:B------:R-:W-:Y:S01]  /*4aed0*/  ULDC UR4, c[0x0][0x22c] ;  /* 0x00008b0000047ab9 */ /* 0x000fe20000000800 */
[C---:B------:R-:W-:Y:S01]  /*4aee0*/  PRMT R0, R39.reuse, 0x7771, RZ ;  /* 0x0000777127007816 */ /* 0x040fe200000000ff */
[----:B------:R-:W2:Y:S01]  /*4aef0*/  LDL.LU.64 R44, [R1+0xc20] ;  /* 0x000c2000012c7983 */ /* 0x000ea20000300a00 */
[----:B------:R-:W-:Y:S01]  /*4af00*/  ISETP.GE.AND P0, PT, R2, UR4, PT ;  /* 0x0000000402007c0c */ /* 0x000fe2000bf06270 */
[----:B------:R-:W-:Y:S01]  /*4af10*/  ULDC UR4, c[0x0][0x228] ;  /* 0x00008a0000047ab9 */ /* 0x000fe20000000800 */
[C---:B------:R-:W-:Y:S01]  /*4af20*/  PRMT R2, R39.reuse, 0x7772, RZ ;  /* 0x0000777227027816 */ /* 0x040fe200000000ff */
[----:B------:R-:W2:Y:S01]  /*4af30*/  LDL.LU R56, [R1+0xb0] ;  /* 0x0000b00001387983 */ /* 0x000ea20000300800 */
[----:B------:R-:W-:Y:S01]  /*4af40*/  PRMT R39, R39, 0x7773, RZ ;  /* 0x0000777327277816 */ /* 0x000fe200000000ff */
[----:B------:R-:W-:-:S02]  /*4af50*/  ULDC UR6, c[0x0][0x228] ;  /* 0x00008a0000067ab9 */ /* 0x000fc40000000800 */
[----:B------:R0:W-:Y:S01]  /*4af60*/  @P4 STG.E.U8 desc[UR20][R30.64], R0 ;  /* 0x000000001e004986 */ /* 0x0001e2000c101114 */
[----:B------:R-:W-:Y:S01]  /*4af70*/  ISETP.LT.AND P4, PT, R25, UR4, !P3 ;  /* 0x0000000419007c0c */ /* 0x000fe2000df81270 */
[----:B------:R-:W-:Y:S02]  /*4af80*/  ULDC UR4, c[0x0][0x228] ;  /* 0x00008a0000047ab9 */ /* 0x000fe40000000800 */
[----:B------:R1:W-:Y:S01]  /*4af90*/  @P6 STG.E.U8 desc[UR20][R28.64], R2 ;  /* 0x000000021c006986 */ /* 0x0003e2000c101114 */
[----:B------:R-:W-:Y:S01]  /*4afa0*/  ISETP.LT.AND P6, PT, R23, UR6, !P3 ;  /* 0x0000000617007c0c */ /* 0x000fe2000dfc1270 */
[----:B------:R-:W-:Y:S02]  /*4afb0*/  ULDC UR6, c[0x0][0x228] ;  /* 0x00008a0000067ab9 */ /* 0x000fe40000000800 */
[----:B------:R-:W2:Y:S04]  /*4afc0*/  LDL.LU.64 R26, [R1+0xc48] ;  /* 0x000c4800011a7983 */ /* 0x000ea80000300a00 */
[----:B---3--:R-:W-:Y:S01]  /*4afd0*/  @P5 STG.E.U8 desc[UR20][R54.64], R39 ;  /* 0x0000002736005986 */ /* 0x008fe2000c101114 */
[----:B------:R-:W-:Y:S01]  /*4afe0*/  ISETP.LT.AND P5, PT, R24, UR4, !P3 ;  /* 0x0000000418007c0c */ /* 0x000fe2000dfa1270 */
[----:B------:R-:W-:-:S02]  /*4aff0*/  ULDC UR4, c[0x0][0x228] ;  /* 0x00008a0000047ab9 */ /* 0x000fc40000000800 */
[----:B0-----:R-:W3:Y:S01]  /*4b000*/  LDL.LU.64 R30, [R1+0xc40] ;  /* 0x000c4000011e7983 */ /* 0x001ee20000300a00 */
[C---:B------:R-:W-:Y:S02]  /*4b010*/  PRMT R0, R43.reuse, 0x7770, RZ ;  /* 0x000077702b007816 */ /* 0x040fe400000000ff */
[C---:B-1----:R-:W-:Y:S01]  /*4b020*/  PRMT R2, R43.reuse, 0x7771, RZ ;  /* 0x000077712b027816 */ /* 0x042fe200000000ff */
[----:B------:R-:W3:Y:S01]  /*4b030*/  LDL.LU.64 R28, [R1+0xc58] ;  /* 0x000c5800011c7983 */ /* 0x000ee20000300a00 */
[----:B------:R-:W-:-:S03]  /*4b040*/  PRMT R3, R43, 0x7772, RZ ;  /* 0x000077722b037816 */ /* 0x000fc600000000ff */
[----:B----4-:R0:W-:Y:S04]  /*4b050*/  @P4 STG.E.U8 desc[UR20][R58.64], R0 ;  /* 0x000000003a004986 */ /* 0x0101e8000c101114 */
[----:B------:R-:W-:Y:S04]  /*4b060*/  @P5 STG.E.U8 desc[UR20][R46.64], R2 ;  /* 0x000000022e005986 */ /* 0x000fe8000c101114 */
[----:B0-----:R-:W4:Y:S04]  /*4b070*/  LDL.LU.64 R58, [R1+0xc50] ;  /* 0x000c5000013a7983 */ /* 0x001f280000300a00 */
[----:B------:R-:W4:Y:S04]  /*4b080*/  LDL.LU R55, [R1+0x70] ;  /* 0x0000700001377983 */ /* 0x000f280000300800 */
[----:B--2---:R0:W-:Y:S04]  /*4b090*/  @P6 STG.E.U8 desc[UR20][R60.64], R3 ;  /* 0x000000033c006986 */ /* 0x0041e8000c101114 */
[----:B0-----:R-:W2:Y:S01]  /*4b0a0*/  LDL.LU.64 R60, [R1+0xc68] ;  /* 0x000c6800013c7983 */ /* 0x001ea20000300a00 */
[----:B------:R-:W-:Y:S01]  /*4b0b0*/  ISETP.LT.AND P3, PT, R22, UR4, !P3 ;  /* 0x0000000416007c0c */ /* 0x000fe2000df61270 */
[----:B------:R-:W-:-:S02]  /*4b0c0*/  ULDC UR4, c[0x0][0x228] ;  /* 0x00008a0000047ab9 */ /* 0x000fc40000000800 */
[----:B------:R-:W-:Y:S01]  /*4b0d0*/  ISETP.LT.AND P4, PT, R19, UR4, !P2 ;  /* 0x0000000413007c0c */ /* 0x000fe2000d781270 */
[----:B------:R-:W-:Y:S01]  /*4b0e0*/  ULDC UR4, c[0x0][0x228] ;  /* 0x00008a0000047ab9 */ /* 0x000fe20000000800 */
[----:B------:R-:W-:Y:S01]  /*4b0f0*/  ISETP.LT.AND P5, PT, R36, UR6, !P2 ;  /* 0x0000000624007c0c */ /* 0x000fe2000d7a1270 */
[----:B------:R-:W-:Y:S01]  /*4b100*/  ULDC UR6, c[0x0][0x228] ;  /* 0x00008a0000067ab9 */ /* 0x000fe20000000800 */
[----:B------:R-:W-:Y:S02]  /*4b110*/  PRMT R43, R43, 0x7773, RZ ;  /* 0x000077732b2b7816 */ /* 0x000fe400000000ff */
[C---:B------:R-:W-:Y:S02]  /*4b120*/  PRMT R0, R56.reuse, 0x7770, RZ ;  /* 0x0000777038007816 */ /* 0x040fe400000000ff */
[----:B------:R-:W-:Y:S02]  /*4b130*/  PRMT R2, R56, 0x7771, RZ ;  /* 0x0000777138027816 */ /* 0x000fe400000000ff */
[----:B------:R-:W-:Y:S01]  /*4b140*/  @P3 STG.E.U8 desc[UR20][R44.64], R43 ;  /* 0x0000002b2c003986 */ /* 0x000fe2000c101114 */
[----:B------:R-:W-:Y:S01]  /*4b150*/  ISETP.LT.AND P3, PT, R11, UR4, !P2 ;  /* 0x000000040b007c0c */ /* 0x000fe2000d761270 */
[----:B------:R-:W-:-:S02]  /*4b160*/  ULDC UR4, c[0x0][0x22c] ;  /* 0x00008b0000047ab9 */ /* 0x000fc40000000800 */
[----:B------:R0:W-:Y:S01]  /*4b170*/  @P4 STG.E.U8 desc[UR20][R26.64], R0 ;  /* 0x000000001a004986 */ /* 0x0001e2000c101114 */
[----:B------:R-:W-:Y:S01]  /*4b180*/  ISETP.LT.AND P4, PT, R21, UR6, !P2 ;  /* 0x0000000615007c0c */ /* 0x000fe2000d781270 */
[----:B------:R-:W-:Y:S02]  /*4b190*/  ULDC UR6, c[0x0][0x228] ;  /* 0x00008a0000067ab9 */ /* 0x000fe40000000800 */
[----:B---3--:R1:W-:Y:S01]  /*4b1a0*/  @P5 STG.E.U8 desc[UR20][R30.64], R2 ;  /* 0x000000021e005986 */ /* 0x0083e2000c101114 */
[----:B------:R-:W-:Y:S01]  /*4b1b0*/  ISETP.LT.AND P5, PT, R25, UR6, !P2 ;  /* 0x0000000619007c0c */ /* 0x000fe2000d7a1270 */
[----:B------:R-:W-:Y:S01]  /*4b1c0*/  ULDC UR6, c[0x0][0x228] ;  /* 0x00008a0000067ab9 */ /* 0x000fe20000000800 */
[----:B------:R-:W-:Y:S01]  /*4b1d0*/  ISETP.LT.AND P6, PT, R24, UR8, !P2 ;  /* 0x0000000818007c0c */ /* 0x000fe2000d7c1270 */
[----:B------:R-:W-:Y:S01]  /*4b1e0*/  ULDC UR8, c[0x0][0x228] ;  /* 0x00008a0000087ab9 */ /* 0x000fe20000000800 */
[----:B0-----:R-:W-:Y:S01]  /*4b1f0*/  VIADD R0, R18, 0x32 ;  /* 0x0000003212007836 */ /* 0x001fe20000000000 */
[C---:B-1----:R-:W-:Y:S01]  /*4b200*/  PRMT R2, R56.reuse, 0x7772, RZ ;  /* 0x0000777238027816 */ /* 0x042fe200000000ff */
[----:B------:R-:W3:Y:S01]  /*4b210*/  LDL.LU.64 R30, [R1+0xc80] ;  /* 0x000c8000011e7983 */ /* 0x000ee20000300a00 */
[----:B------:R-:W-:-:S03]  /*4b220*/  PRMT R3, R56, 0x7773, RZ ;  /* 0x0000777338037816 */ /* 0x000fc600000000ff */
[----:B------:R0:W-:Y:S01]  /*4b230*/  @P3 STG.E.U8 desc[UR20][R28.64], R2 ;  /* 0x000000021c003986 */ /* 0x0001e2000c101114 */
[----:B------:R-:W-:Y:S01]  /*4b240*/  ISETP.GE.AND P3, PT, R0, UR4, PT ;  /* 0x0000000400007c0c */ /* 0x000fe2000bf66270 */
[----:B------:R-:W-:Y:S02]  /*4b250*/  ULDC UR4, c[0x0][0x228] ;  /* 0x00008a0000047ab9 */ /* 0x000fe40000000800 */
[----:B------:R-:W3:Y:S01]  /*4b260*/  LDL.LU.64 R44, [R1+0xc78] ;  /* 0x000c7800012c7983 */ /* 0x000ee20000300a00 */
[----:B----4-:R-:W-:-:S03]  /*4b270*/  PRMT R0, R55, 0x7770, RZ ;  /* 0x0000777037007816 */ /* 0x010fc600000000ff */
[----:B------:R1:W-:Y:S01]  /*4b280*/  @P4 STG.E.U8 desc[UR20][R58.64], R3 ;  /* 0x000000033a004986 */ /* 0x0003e2000c101114 */
[----:B0-----:R-:W-:-:S03]  /*4b290*/  PRMT R2, R55, 0x7771, RZ ;  /* 0x0000777137027816 */ /* 0x001fc600000000ff */
[----:B------:R-:W4:Y:S04]  /*4b2a0*/  LDL.LU.64 R28, [R1+0xc90] ;  /* 0x000c9000011c7983 */ /* 0x000f280000300a00 */
[----:B------:R-:W4:Y:S04]  /*4b2b0*/  LDL.LU.64 R26, [R1+0xc88] ;  /* 0x000c8800011a7983 */ /* 0x000f280000300a00 */
[----:B-1----:R-:W4:Y:S04]  /*4b2c0*/  LDL.LU.64 R58, [R1+0xca0] ;  /* 0x000ca000013a7983 */ /* 0x002f280000300a00 */
[----:B--2---:R-:W-:Y:S04]  /*4b2d0*/  @P5 STG.E.U8 desc[UR20][R60.64], R0 ;  /* 0x000000003c005986 */ /* 0x004fe8000c101114 */
[----:B------:R0:W-:Y:S04]  /*4b2e0*/  @P6 STG.E.U8 desc[UR20][R32.64], R2 ;  /* 0x0000000220006986 */ /* 0x0001e8000c101114 */
[----:B0-----:R-:W2:Y:S01]  /*4b2f0*/  LDL.LU.64 R32, [R1+0x1698] ;  /* 0x0016980001207983 */ /* 0x001ea20000300a00 */
[----:B------:R-:W-:Y:S01]  /*4b300*/  ISETP.LT.AND P4, PT, R23, UR4, !P2 ;  /* 0x0000000417007c0c */ /* 0x000fe2000d781270 */
[----:B------:R-:W-:Y:S01]  /*4b310*/  ULDC UR4, c[0x0][0x228] ;  /* 0x00008a0000047ab9 */ /* 0x000fe20000000800 */
[----:B------:R-:W-:Y:S01]  /*4b320*/  PRMT R0, R55, 0x7772, RZ ;  /* 0x0000777237007816 */ /* 0x000fe200000000ff */
[----:B------:R-:W4:Y:S04]  /*4b330*/  LDL.LU.64 R60, [R1+0xc98] ;  /* 0x000c9800013c7983 */ /* 0x000f280000300a00 */
[----:B------:R-:W4:Y:S01]  /*4b340*/  LDL.LU R54, [R1+0x60] ;  /* 0x0000600001367983 */ /* 0x000f220000300800 */
[----:B------:R-:W-:Y:S01]  /*4b350*/  ISETP.LT.AND P2, PT, R22, UR6, !P2 ;  /* 0x0000000616007c0c */ /* 0x000fe2000d741270 */
[----:B------:R-:W-:Y:S01]  /*4b360*/  ULDC UR6, c[0x0][0x228] ;  /* 0x00008a0000067ab9 */ /* 0x000fe20000000800 */
[----:B------:R-:W-:Y:S01]  /*4b370*/  ISETP.LT.AND P6, PT, R19, UR4, !P0 ;  /* 0x0000000413007c0c */ /* 0x000fe2000c7c1270 */
[----:B------:R-:W-:-:S02]  /*4b380*/  ULDC UR4, c[0x0][0x228] ;  /* 0x00008a0000047ab9 */ /* 0x000fc40000000800 */
[----:B---3--:R0:W-:Y:S01]  /*4b390*/  @P4 STG.E.U8 desc[UR20][R30.64], R0 ;  /* 0x000000001e004986 */ /* 0x0081e2000c101114 */
[----:B------:R-:W-:-:S03]  /*4b3a0*/  PRMT R2, R55, 0x7773, RZ ;  /* 0x0000777337027816 */ /* 0x000fc600000000ff */
[----:B0-----:R-:W3:Y:S04]  /*4b3b0*/  LDL.LU.64 R30, [R1+0xcb0] ;  /* 0x000cb000011e7983 */ /* 0x001ee80000300a00 */
[----:B------:R-:W3:Y:S04]  /*4b3c0*/  LDL.LU.64 R46, [R1+0xca8] ;  /* 0x000ca800012e7983 */ /* 0x000ee80000300a00 */
[----:B------:R0:W-:Y:S04]  /*4b3d0*/  @P2 STG.E.U8 desc[UR20][R44.64], R2 ;  /* 0x000000022c002986 */ /* 0x0001e8000c101114 */
[----:B0-----:R-:W3:Y:S01]  /*4b3e0*/  LDL.LU.64 R44, [R1+0xcc8] ;  /* 0x000cc800012c7983 */ /* 0x001ee20000300a00 */
[----:B------:R-:W-:Y:S01]  /*4b3f0*/  ISETP.LT.AND P5, PT, R36, UR6, !P0 ;  /* 0x0000000624007c0c */ /* 0x000fe2000c7a1270 */
[----:B------:R-:W-:Y:S01]  /*4b400*/  ULDC UR6, c[0x0][0x228] ;  /* 0x00008a0000067ab9 */ /* 0x000fe20000000800 */
[----:B------:R-:W-:Y:S01]  /*4b410*/  ISETP.LT.AND P4, PT, R11, UR4, !P0 ;  /* 0x000000040b007c0c */ /* 0x000fe2000c781270 */
[----:B------:R-:W-:Y:S01]  /*4b420*/  ULDC UR4, c[0x0][0x228] ;  /* 0x00008a0000047ab9 */ /* 0x000fe20000000800 */
[----:B--2---:R-:W-:-:S05]  /*4b430*/  PRMT R0, R32, 0x7770, RZ ;  /* 0x0000777020007816 */ /* 0x004fca00000000ff */
[----:B----4-:R0:W-:Y:S04]  /*4b440*/  @P6 STG.E.U8 desc[UR20][R28.64], R0 ;  /* 0x000000001c006986 */ /* 0x0101e8000c101114 */
[----:B0-----:R-:W2:Y:S01]  /*4b450*/  LDL.LU.64 R28, [R1+0xcc0] ;  /* 0x000cc000011c7983 */ /* 0x001ea20000300a00 */
[C---:B------:R-:W-:Y:S02]  /*4b460*/  PRMT R2, R32.reuse, 0x7771, RZ ;  /* 0x0000777120027816 */ /* 0x040fe400000000ff */
[C---:B------:R-:W-:Y:S01]  /*4b470*/  PRMT R0, R32.reuse, 0x7772, RZ ;  /* 0x0000777220007816 */ /* 0x040fe200000000ff */
[----:B------:R-:W4:Y:S04]  /*4b480*/  LDL.LU R56, [R1+0xb4] ;  /* 0x0000b40001387983 */ /* 0x000f280000300800 */
[----:B------:R0:W-:Y:S04]  /*4b490*/  @P5 STG.E.U8 desc[UR20][R26.64], R2 ;  /* 0x000000021a005986 */ /* 0x0001e8000c101114 */
[----:B------:R1:W-:Y:S04]  /*4b4a0*/  @P4 STG.E.U8 desc[UR20][R58.64], R0 ;  /* 0x000000003a004986 */ /* 0x0003e8000c101114 */
[----:B0-----:R-:W4:Y:S04]  /*4b4b0*/  LDL.LU.64 R26, [R1+0xcd8] ;  /* 0x000cd800011a7983 */ /* 0x001f280000300a00 */
[----:B-1----:R-:W4:Y:S01]  /*4b4c0*/  LDL.LU.64 R58, [R1+0xcd0] ;  /* 0x000cd000013a7983 */ /* 0x002f220000300a00 */
[----:B------:R-:W-:Y:S01]  /*4b4d0*/  ISETP.LT.AND P2, PT, R21, UR6, !P0 ;  /* 0x0000000615007c0c */ /* 0x000fe2000c741270 */
[----:B------:R-:W-:Y:S01]  /*4b4e0*/  ULDC UR6, c[0x0][0x228] ;  /* 0x00008a0000067ab9 */ /* 0x000fe20000000800 */
[----:B------:R-:W-:Y:S01]  /*4b4f0*/  ISETP.LT.AND P6, PT, R25, UR4, !P0 ;  /* 0x0000000419007c0c */ /* 0x000fe2000c7c1270 */
[----:B------:R-:W-:Y:S01]  /*4b500*/  ULDC UR4, c[0x0][0x228] ;  /* 0x00008a0000047ab9 */ /* 0x000fe20000000800 */
[----:B------:R-:W-:-:S02]  /*4b510*/  PRMT R32, R32, 0x7773, RZ ;  /* 0x0000777320207816 */ /* 0x000fc400000000ff */
[----:B------:R-:W-:Y:S01]  /*4b520*/  ISETP.LT.AND P5, PT, R24, UR6, !P0 ;  /* 0x0000000618007c0c */ /* 0x000fe2000c7a1270 */
[----:B------:R-:W-:Y:S01]  /*4b530*/  ULDC UR6, c[0x0][0x228] ;  /* 0x00008a0000067ab9 */ /* 0x000fe20000000800 */
[----:B------:R-:W-:-:S05]  /*4b540*/  PRMT R0, R54, 0x7770, RZ ;  /* 0x0000777036007816 */ /* 0x000fca00000000ff */
[----:B------:R0:W-:Y:S01]  /*4b550*/  @P2 STG.E.U8 desc[UR20][R60.64], R32 ;  /* 0x000000203c002986 */ /* 0x0001e2000c101114 */
[----:B------:R-:W-:Y:S01]  /*4b560*/  ISETP.LT.AND P2, PT, R23, UR4, !P0 ;  /* 0x0000000417007c0c */ /* 0x000fe2000c741270 */
[----:B------:R-:W-:Y:S02]  /*4b570*/  ULDC UR4, c[0x0][0x228] ;  /* 0x00008a0000047ab9 */ /* 0x000fe40000000800 */
[----:B---3--:R1:W-:Y:S01]  /*4b580*/  @P6 STG.E.U8 desc[UR20][R30.64], R0 ;  /* 0x000000001e006986 */ /* 0x0083e2000c101114 */
[----:B------:R-:W-:Y:S01]  /*4b590*/  ISETP.LT.AND P0, PT, R22, UR4, !P0 ;  /* 0x0000000416007c0c */ /* 0x000fe2000c701270 */
[----:B------:R-:W-:Y:S01]  /*4b5a0*/  ULDC UR4, c[0x0][0x228] ;  /* 0x00008a0000047ab9 */ /* 0x000fe20000000800 */
[C---:B------:R-:W-:Y:S01]  /*4b5b0*/  PRMT R2, R54.reuse, 0x7771, RZ ;  /* 0x0000777136027816 */ /* 0x040fe200000000ff */
[----:B0-----:R-:W3:Y:S04]  /*4b5c0*/  LDL.LU.64 R60, [R1+0xce8] ;  /* 0x000ce800013c7983 */ /* 0x001ee80000300a00 */
[----:B-1----:R-:W3:Y:S01]  /*4b5d0*/  LDL.LU.64 R30, [R1+0xce0] ;  /* 0x000ce000011e7983 */ /* 0x002ee20000300a00 */
[----:B------:R-:W-:-:S03]  /*4b5e0*/  PRMT R0, R54, 0x7772, RZ ;  /* 0x0000777236007816 */ /* 0x000fc600000000ff */
[----:B------:R0:W-:Y:S04]  /*4b5f0*/  @P5 STG.E.U8 desc[UR20][R46.64], R2 ;  /* 0x000000022e005986 */ /* 0x0001e8000c101114 */
[----:B------:R-:W3:Y:S04]  /*4b600*/  LDL.LU R55, [R1+0x74] ;  /* 0x0000740001377983 */ /* 0x000ee80000300800 */
[----:B------:R-:W-:Y:S01]  /*4b610*/  @P2 STG.E.U8 desc[UR20][R44.64], R0 ;  /* 0x000000002c002986 */ /* 0x000fe2000c101114 */
[----:B0-----:R-:W-:-:S03]  /*4b620*/  PRMT R2, R54, 0x7773, RZ ;  /* 0x0000777336027816 */ /* 0x001fc600000000ff */
[----:B------:R-:W3:Y:S01]  /*4b630*/  LDL.LU.64 R46, [R1+0xcf0] ;  /* 0x000cf000012e7983 */ /* 0x000ee20000300a00 */
[----:B------:R-:W-:Y:S01]  /*4b640*/  ISETP.LT.AND P4, PT, R19, UR4, !P3 ;  /* 0x0000000413007c0c */ /* 0x000fe2000df81270 */
[----:B------:R-:W-:Y:S01]  /*4b650*/  ULDC UR4, c[0x0][0x228] ;  /* 0x00008a0000047ab9 */ /* 0x000fe20000000800 */
[----:B------:R-:W-:Y:S01]  /*4b660*/  ISETP.LT.AND P2, PT, R36, UR6, !P3 ;  /* 0x0000000624007c0c */ /* 0x000fe2000df41270 */
[----:B------:R-:W-:Y:S01]  /*4b670*/  ULDC UR6, c[0x0][0x228] ;  /* 0x00008a0000067ab9 */ /* 0x000fe20000000800 */
[----:B--2---:R0:W-:Y:S04]  /*4b680*/  @P0 STG.E.U8 desc[UR20][R28.64], R2 ;  /* 0x000000021c000986 */ /* 0x0041e8000c101114 */
[----:B0-----:R-:W2:Y:S01]  /*4b690*/  LDL.LU.64 R28, [R1+0xd00] ;  /* 0x000d0000011c7983 */ /* 0x001ea20000300a00 */
[----:B----4-:R-:W-:-:S02]  /*4b6a0*/  PRMT R2, R56, 0x7770, RZ ;  /* 0x0000777038027816 */ /* 0x010fc400000000ff */
[----:B------:R-:W-:Y:S01]  /*4b6b0*/  PRMT R3, R56, 0x7771, RZ ;  /* 0x0000777138037816 */ /* 0x000fe200000000ff */
[----:B------:R-:W4:Y:S04]  /*4b6c0*/  LDL.LU.64 R44, [R1+0xcf8] ;  /* 0x000cf800012c7983 */ /* 0x000f280000300a00 */
[----:B------:R-:W-:Y:S04]  /*4b6d0*/  @P4 STG.E.U8 desc[UR20][R26.64], R2 ;  /* 0x000000021a004986 */ /* 0x000fe8000c101114 */
[----:B------:R0:W-:Y:S04]  /*4b6e0*/  @P2 STG.E.U8 desc[UR20][R58.64], R3 ;  /* 0x000000033a002986 */ /* 0x0001e8000c101114 */
[----:B0-----:R-:W4:Y:S01]  /*4b6f0*/  LDL.LU.64 R58, [R1+0xd10] ;  /* 0x000d1000013a7983 */ /* 0x001f220000300a00 */
[----:B------:R-:W-:Y:S01]  /*4b700*/  ISETP.LT.AND P6, PT, R11, UR4, !P3 ;  /* 0x000000040b007c0c */ /* 0x000fe2000dfc1270 */
[----:B------:R-:W-:Y:S01]  /*4b710*/  VIADD R0, R18, 0x35 ;  /* 0x0000003512007836 */ /* 0x000fe20000000000 */
[----:B------:R-:W-:Y:S01]  /*4b720*/  ISETP.LT.AND P5, PT, R21, UR6, !P3 ;  /* 0x0000000615007c0c */ /* 0x000fe2000dfa1270 */
[----:B------:R-:W-:Y:S01]  /*4b730*/  ULDC UR4, c[0x0][0x228] ;  /* 0x00008a0000047ab9 */ /* 0x000fe20000000800 */
[----:B------:R-:W-:Y:S01]  /*4b740*/  PRMT R2, R56, 0x7773, RZ ;  /* 0x0000777338027816 */ /* 0x000fe200000000ff */
[----:B------:R-:W-:Y:S01]  /*4b750*/  ULDC UR6, c[0x0][0x228] ;  /* 0x00008a0000067ab9 */ /* 0x000fe20000000800 */
[----:B------:R-:W-:-:S02]  /*4b760*/  ISETP.GE.AND P0, PT, R0, UR25, PT ;  /* 0x0000001900007c0c */ /* 0x000fc4000bf06270 */
[----:B------:R-:W-:Y:S02]  /*4b770*/  PRMT R0, R56, 0x7772, RZ ;  /* 0x0000777238007816 */ /* 0x000fe400000000ff */
[----:B------:R-:W-:Y:S01]  /*4b780*/  ISETP.LT.AND P4, PT, R25, UR4, !P3 ;  /* 0x0000000419007c0c */ /* 0x000fe2000df81270 */
[----:B------:R-:W-:Y:S02]  /*4b790*/  ULDC UR4, c[0x0][0x228] ;  /* 0x00008a0000047ab9 */ /* 0x000fe40000000800 */
[----:B---3--:R0:W-:Y:S04]  /*4b7a0*/  @P6 STG.E.U8 desc[UR20][R60.64], R0 ;  /* 0x000000003c006986 */ /* 0x0081e8000c101114 */
[----:B------:R1:W-:Y:S01]  /*4b7b0*/  @P5 STG.E.U8 desc[UR20][R30.64], R2 ;  /* 0x000000021e005986 */ /* 0x0003e2000c101114 */
[----:B------:R-:W-:Y:S01]  /*4b7c0*/  ISETP.LT.AND P5, PT, R24, UR4, !P3 ;  /* 0x0000000418007c0c */ /* 0x000fe2000dfa1270 */
[----:B------:R-:W-:-:S02]  /*4b7d0*/  ULDC UR4, c[0x0][0x22c] ;  /* 0x00008b0000047ab9 */ /* 0x000fc40000000800 */
[----:B0-----:R-:W3:Y:S01]  /*4b7e0*/  LDL.LU.64 R60, [R1+0xd08] ;  /* 0x000d0800013c7983 */ /* 0x001ee20000300a00 */
[----:B------:R-:W-:-:S03]  /*4b7f0*/  VIADD R0, R18, 0x33 ;  /* 0x0000003312007836 */ /* 0x000fc60000000000 */
[----:B------:R-:W3:Y:S01]  /*4b800*/  LDL.LU.64 R26, [R1+0xd28] ;  /* 0x000d2800011a7983 */ /* 0x000ee20000300a00 */
[C---:B-1----:R-:W-:Y:S02]  /*4b810*/  PRMT R2, R55.reuse, 0x7770, RZ ;  /* 0x0000777037027816 */ /* 0x042fe400000000ff */
[----:B------:R-:W-:Y:S01]  /*4b820*/  ISETP.GE.AND P2, PT, R0, UR4, PT ;  /* 0x0000000400007c0c */ /* 0x000fe2000bf46270 */
[----:B------:R-:W3:Y:S01]  /*4b830*/  LDL.LU.64 R30, [R1+0xd20] ;  /* 0x000d2000011e7983 */ /* 0x000ee20000300a00 */
[C---:B------:R-:W-:Y:S01]  /*4b840*/  PRMT R0, R55.reuse, 0x7771, RZ ;  /* 0x0000777137007816 */ /* 0x040fe200000000ff */
[----:B------:R-:W-:Y:S02]  /*4b850*/  ULDC UR4, c[0x0][0x228] ;  /* 0x00008a0000047ab9 */ /* 0x000fe40000000800 */
[----:B------:R-:W3:Y:S04]  /*4b860*/  LDL.LU R56, [R1+0x64] ;  /* 0x0000640001387983 */ /* 0x000ee80000300800 */
[----:B------:R0:W-:Y:S02]  /*4b870*/  @P4 STG.E.U8 desc[UR20][R46.64], R2 ;  /* 0x000000022e004986 */ /* 0x0001e4000c101114 */
[----:B0-----:R-:W-:-:S02]  /*4b880*/  PRMT R2, R55, 0x7772, RZ ;  /* 0x0000777237027816 */ /* 0x001fc400000000ff */
[----:B------:R-:W-:Y:S01]  /*4b890*/  ISETP.LT.AND P6, PT, R23, UR6, !P3 ;  /* 0x0000000617007c0c */ /* 0x000fe2000dfc1270 */
[----:B------:R-:W-:Y:S01]  /*4b8a0*/  ULDC UR6, c[0x0][0x228] ;  /* 0x00008a0000067ab9 */ /* 0x000fe20000000800 */
[----:B------:R-:W-:Y:S01]  /*4b8b0*/  ISETP.LT.AND P3, PT, R22, UR4, !P3 ;  /* 0x0000000416007c0c */ /* 0x000fe2000df61270 */
[----:B------:R-:W-:Y:S01]  /*4b8c0*/  ULDC UR4, c[0x0][0x228] ;  /* 0x00008a0000047ab9 */ /* 0x000fe20000000800 */
[----:B--2---:R0:W-:Y:S04]  /*4b8d0*/  @P5 STG.E.U8 desc[UR20][R28.64], R0 ;  /* 0x000000001c005986 */ /* 0x0041e8000c101114 */
[----:B0-----:R-:W2:Y:S01]  /*4b8e0*/  LDL.LU.64 R28, [R1+0xd38] ;  /* 0x000d3800011c7983 */ /* 0x001ea20000300a00 */
[----:B------:R-:W-:-:S03]  /*4b8f0*/  PRMT R0, R55, 0x7773, RZ ;  /* 0x0000777337007816 */ /* 0x000fc600000000ff */
[----:B------:R-:W2:Y:S04]  /*4b900*/  LDL.LU.64 R54, [R1+0xd30] ;  /* 0x000d300001367983 */ /* 0x000ea80000300a00 */
[----:B----4-:R-:W-:Y:S04]  /*4b910*/  @P6 STG.E.U8 desc[UR20][R44.64], R2 ;  /* 0x000000022c006986 */ /* 0x010fe8000c101114 */
[----:B------:R0:W-:Y:S04]  /*4b920*/  @P3 STG.E.U8 desc[UR20][R58.64], R0 ;  /* 0x000000003a003986 */ /* 0x0001e8000c101114 */
[----:B------:R-:W4:Y:S04]  /*4b930*/  LDL.LU.64 R46, [R1+0xd48] ;  /* 0x000d4800012e7983 */ /* 0x000f280000300a00 */
[----:B0-----:R-:W4:Y:S01]  /*4b940*/  LDL.LU.64 R58, [R1+0xd40] ;  /* 0x000d4000013a7983 */ /* 0x001f220000300a00 */
        /* <DEDUP_REMOVED lines=9> */
[----:B------:R-:W-:Y:S02]  /*4b9e0*/  ULDC UR4, c[0x0][0x22c] ;  /* 0x00008b0000047ab9 */ /* 0x000fe40000000800 */
[----:B---3--:R0:W-:Y:S01]  /*4b9f0*/  @P4 STG.E.U8 desc[UR20][R60.64], R2 ;  /* 0x000000023c004986 */ /* 0x0081e2000c101114 */
[----:B------:R-:W-:Y:S01]  /*4ba00*/  ISETP.LT.AND P4, PT, R25, UR6, !P2 ;  /* 0x0000000619007c0c */ /* 0x000fe2000d781270 */
[----:B------:R-:W-:Y:S02]  /*4ba10*/  ULDC UR6, c[0x0][0x228] ;  /* 0x00008a0000067ab9 */ /* 0x000fe40000000800 */
[----:B------:R1:W-:Y:S04]  /*4ba20*/  @P6 STG.E.U8 desc[UR20][R26.64], R0 ;  /* 0x000000001a006986 */ /* 0x0003e8000c101114 */
[----:B0-----:R-:W3:Y:S01]  /*4ba30*/  LDL.LU R61, [R1+0xb8] ;  /* 0x0000b800013d7983 */ /* 0x001ee20000300800 */
[----:B------:R-:W-:-:S03]  /*4ba40*/  PRMT R2, R33, 0x7772, RZ ;  /* 0x0000777221027816 */ /* 0x000fc600000000ff */
[----:B------:R-:W3:Y:S01]  /*4ba50*/  LDL.LU.64 R44, [R1+0xd58] ;  /* 0x000d5800012c7983 */ /* 0x000ee20000300a00 */
[----:B------:R-:W-:-:S03]  /*4ba60*/  PRMT R33, R33, 0x7773, RZ ;  /* 0x0000777321217816 */ /* 0x000fc600000000ff */
[----:B-1----:R-:W3:Y:S04]  /*4ba70*/  LDL.LU.64 R26, [R1+0xd50] ;  /* 0x000d5000011a7983 */ /* 0x002ee80000300a00 */
[----:B------:R0:W-:Y:S02]  /*4ba80*/  @P5 STG.E.U8 desc[UR20][R30.64], R2 ;  /* 0x000000021e005986 */ /* 0x0001e4000c101114 */
[----:B0-----:R-:W-:Y:S02]  /*4ba90*/  PRMT R2, R56, 0x7770, RZ ;  /* 0x0000777038027816 */ /* 0x001fe400000000ff */
[----:B------:R-:W3:Y:S01]  /*4baa0*/  LDL.LU.64 R30, [R1+0xd68] ;  /* 0x000d6800011e7983 */ /* 0x000ee20000300a00 */
[----:B------:R-:W-:Y:S01]  /*4bab0*/  ISETP.LT.AND P5, PT, R24, UR6, !P2 ;  /* 0x0000000618007c0c */ /* 0x000fe2000d7a1270 */
[----:B------:R-:W-:Y:S01]  /*4bac0*/  VIADD R0, R18, 0x34 ;  /* 0x0000003412007836 */ /* 0x000fe20000000000 */
[----:B------:R-:W-:Y:S01]  /*4bad0*/  ISETP.LT.AND P6, PT, R23, UR8, !P2 ;  /* 0x0000000817007c0c */ /* 0x000fe2000d7c1270 */
[----:B------:R-:W-:Y:S01]  /*4bae0*/  ULDC UR6, c[0x0][0x228] ;  /* 0x00008a0000067ab9 */ /* 0x000fe20000000800 */
[----:B------:R-:W-:Y:S01]  /*4baf0*/  ULDC UR8, c[0x0][0x228] ;  /* 0x00008a0000087ab9 */ /* 0x000fe20000000800 */
[----:B--2---:R0:W-:Y:S04]  /*4bb00*/  @P3 STG.E.U8 desc[UR20][R28.64], R33 ;  /* 0x000000211c003986 */ /* 0x0041e8000c101114 */
[----:B------:R1:W-:Y:S04]  /*4bb10*/  @P4 STG.E.U8 desc[UR20][R54.64], R2 ;  /* 0x0000000236004986 */ /* 0x0003e8000c101114 */
[----:B0-----:R-:W2:Y:S04]  /*4bb20*/  LDL.LU.64 R28, [R1+0xd60] ;  /* 0x000d6000011c7983 */ /* 0x001ea80000300a00 */
[----:B-1----:R-:W2:Y:S04]  /*4bb30*/  LDL.LU.64 R54, [R1+0xd78] ;  /* 0x000d780001367983 */ /* 0x002ea80000300a00 */
[----:B------:R-:W2:Y:S01]  /*4bb40*/  LDL.LU R60, [R1+0x78] ;  /* 0x00007800013c7983 */ /* 0x000ea20000300800 */
[----:B------:R-:W-:Y:S01]  /*4bb50*/  ISETP.GE.AND P3, PT, R0, UR4, PT ;  /* 0x0000000400007c0c */ /* 0x000fe2000bf66270 */
[----:B------:R-:W-:Y:S01]  /*4bb60*/  ULDC UR4, c[0x0][0x228] ;  /* 0x00008a0000047ab9 */ /* 0x000fe20000000800 */
[----:B------:R-:W-:-:S02]  /*4bb70*/  PRMT R0, R56, 0x7771, RZ ;  /* 0x0000777138007816 */ /* 0x000fc400000000ff */
[----:B------:R-:W-:-:S03]  /*4bb80*/  PRMT R2, R56, 0x7772, RZ ;  /* 0x0000777238027816 */ /* 0x000fc600000000ff */
[----:B----4-:R-:W-:Y:S04]  /*4bb90*/  @P5 STG.E.U8 desc[UR20][R46.64], R0 ;  /* 0x000000002e005986 */ /* 0x010fe8000c101114 */
[----:B------:R0:W-:Y:S04]  /*4bba0*/  @P6 STG.E.U8 desc[UR20][R58.64], R2 ;  /* 0x000000023a006986 */ /* 0x0001e8000c101114 */
        /* <DEDUP_REMOVED lines=8> */
[----:B---3--:R-:W-:Y:S02]  /*4bc30*/  PRMT R2, R61, 0x7770, RZ ;  /* 0x000077703d027816 */ /* 0x008fe400000000ff */
        /* <DEDUP_REMOVED lines=8> */
[C---:B0-----:R-:W-:Y:S01]  /*4bcc0*/  PRMT R0, R61.reuse, 0x7771, RZ ;  /* 0x000077713d007816 */ /* 0x041fe200000000ff */
[----:B------:R-:W3:Y:S01]  /*4bcd0*/  LDL.LU.64 R44, [R1+0xd80] ;  /* 0x000d8000012c7983 */ /* 0x000ee20000300a00 */
[----:B-1----:R-:W-:-:S03]  /*4bce0*/  PRMT R2, R61, 0x7772, RZ ;  /* 0x000077723d027816 */ /* 0x002fc600000000ff */
[----:B------:R0:W-:Y:S04]  /*4bcf0*/  @P5 STG.E.U8 desc[UR20][R30.64], R0 ;  /* 0x000000001e005986 */ /* 0x0001e8000c101114 */
[----:B------:R-:W3:Y:S04]  /*4bd00*/  LDL.LU.64 R26, [R1+0xd98] ;  /* 0x000d9800011a7983 */ /* 0x000ee80000300a00 */
[----:B------:R-:W3:Y:S01]  /*4bd10*/  LDL.LU.64 R46, [R1+0xd90] ;  /* 0x000d9000012e7983 */ /* 0x000ee20000300a00 */
[----:B0-----:R-:W-:-:S03]  /*4bd20*/  PRMT R0, R61, 0x7773, RZ ;  /* 0x000077733d007816 */ /* 0x001fc600000000ff */
[----:B------:R-:W3:Y:S01]  /*4bd30*/  LDL.LU.64 R30, [R1+0xdb0] ;  /* 0x000db000011e7983 */ /* 0x000ee20000300a00 */
[----:B------:R-:W-:Y:S01]  /*4bd40*/  ISETP.LT.AND P5, PT, R24, UR4, !P3 ;  /* 0x0000000418007c0c */ /* 0x000fe2000dfa1270 */
[----:B------:R-:W-:Y:S02]  /*4bd50*/  ULDC UR4, c[0x0][0x228] ;  /* 0x00008a0000047ab9 */ /* 0x000fe40000000800 */
[----:B--2---:R0:W-:Y:S04]  /*4bd60*/  @P6 STG.E.U8 desc[UR20][R28.64], R2 ;  /* 0x000000021c006986 */ /* 0x0041e8000c101114 */
[----:B------:R-:W-:Y:S01]  /*4bd70*/  @P2 STG.E.U8 desc[UR20][R54.64], R0 ;  /* 0x0000000036002986 */ /* 0x000fe2000c101114 */
[----:B0-----:R-:W-:-:S03]  /*4bd80*/  PRMT R2, R60, 0x7770, RZ ;  /* 0x000077703c027816 */ /* 0x001fc600000000ff */
[----:B------:R-:W2:Y:S04]  /*4bd90*/  LDL.LU.64 R28, [R1+0xda8] ;  /* 0x000da800011c7983 */ /* 0x000ea80000300a00 */
[----:B------:R0:W-:Y:S04]  /*4bda0*/  @P4 STG.E.U8 desc[UR20][R34.64], R2 ;  /* 0x0000000222004986 */ /* 0x0001e8000c101114 */
[----:B0-----:R-:W2:Y:S01]  /*4bdb0*/  LDL.LU.64 R34, [R1+0x1690] ;  /* 0x0016900001227983 */ /* 0x001ea20000300a00 */
[----:B------:R-:W-:-:S03]  /*4bdc0*/  PRMT R0, R60, 0x7771, RZ ;  /* 0x000077713c007816 */ /* 0x000fc600000000ff */
[----:B------:R-:W2:Y:S04]  /*4bdd0*/  LDL.LU R61, [R1+0x68] ;  /* 0x00006800013d7983 */ /* 0x000ea80000300800 */
[----:B----4-:R0:W-:Y:S04]  /*4bde0*/  @P5 STG.E.U8 desc[UR20][R58.64], R0 ;  /* 0x000000003a005986 */ /* 0x0101e8000c101114 */
        /* <DEDUP_REMOVED lines=10> */
[----:B---3--:R0:W-:Y:S01]  /*4be90*/  @P6 STG.E.U8 desc[UR20][R44.64], R2 ;  /* 0x000000022c006986 */ /* 0x0081e2000c101114 */
[----:B------:R-:W-:Y:S01]  /*4bea0*/  ISETP.LT.AND P6, PT, R36, UR4, !P0 ;  /* 0x0000000424007c0c */ /* 0x000fe2000c7c1270 */
[----:B------:R-:W-:Y:S02]  /*4beb0*/  ULDC UR4, c[0x0][0x228] ;  /* 0x00008a0000047ab9 */ /* 0x000fe40000000800 */
[----:B------:R1:W-:Y:S01]  /*4bec0*/  @P3 STG.E.U8 desc[UR20][R26.64], R0 ;  /* 0x000000001a003986 */ /* 0x0003e2000c101114 */
[----:B------:R-:W-:Y:S01]  /*4bed0*/  ISETP.LT.AND P5, PT, R11, UR4, !P0 ;  /* 0x000000040b007c0c */ /* 0x000fe2000c7a1270 */
[----:B------:R-:W-:Y:S02]  /*4bee0*/  ULDC UR4, c[0x0][0x228] ;  /* 0x00008a0000047ab9 */ /* 0x000fe40000000800 */
[----:B0-----:R-:W3:Y:S04]  /*4bef0*/  LDL.LU.64 R44, [R1+0xdd0] ;  /* 0x000dd000012c7983 */ /* 0x001ee80000300a00 */
[----:B-1----:R-:W3:Y:S01]  /*4bf00*/  LDL.LU.64 R26, [R1+0xdc8] ;  /* 0x000dc800011a7983 */ /* 0x002ee20000300a00 */
[----:B------:R-:W-:Y:S01]  /*4bf10*/  ISETP.LT.AND P4, PT, R21, UR4, !P0 ;  /* 0x0000000415007c0c */ /* 0x000fe2000c781270 */
[----:B------:R-:W-:Y:S01]  /*4bf20*/  ULDC UR4, c[0x0][0x228] ;  /* 0x00008a0000047ab9 */ /* 0x000fe20000000800 */
[----:B--2---:R-:W-:-:S02]  /*4bf30*/  PRMT R2, R34, 0x7770, RZ ;  /* 0x0000777022027816 */ /* 0x004fc400000000ff */
[----:B------:R-:W-:-:S03]  /*4bf40*/  PRMT R0, R34, 0x7771, RZ ;  /* 0x0000777122007816 */ /* 0x000fc600000000ff */
[----:B------:R0:W-:Y:S04]  /*4bf50*/  @P2 STG.E.U8 desc[UR20][R46.64], R2 ;  /* 0x000000022e002986 */ /* 0x0001e8000c101114 */
[----:B------:R1:W-:Y:S01]  /*4bf60*/  @P6 STG.E.U8 desc[UR20][R30.64], R0 ;  /* 0x000000001e006986 */ /* 0x0003e2000c101114 */
[----:B------:R-:W-:Y:S01]  /*4bf70*/  ISETP.LT.AND P6, PT, R25, UR6, !P0 ;  /* 0x0000000619007c0c */ /* 0x000fe2000c7c1270 */
[----:B------:R-:W-:Y:S01]  /*4bf80*/  ULDC UR6, c[0x0][0x228] ;  /* 0x00008a0000067ab9 */ /* 0x000fe20000000800 */
[C---:B0-----:R-:W-:Y:S01]  /*4bf90*/  PRMT R2, R34.reuse, 0x7772, RZ ;  /* 0x0000777222027816 */ /* 0x041fe200000000ff */
[----:B-1----:R-:W2:Y:S04]  /*4bfa0*/  LDL.LU.64 R30, [R1+0xdd8] ;  /* 0x000dd800011e7983 */ /* 0x002ea80000300a00 */
[----:B------:R-:W2:Y:S01]  /*4bfb0*/  LDL.LU R60, [R1+0xbc] ;  /* 0x0000bc00013c7983 */ /* 0x000ea20000300800 */
[----:B------:R-:W-:-:S03]  /*4bfc0*/  PRMT R34, R34, 0x7773, RZ ;  /* 0x0000777322227816 */ /* 0x000fc600000000ff */
[----:B------:R0:W-:Y:S04]  /*4bfd0*/  @P5 STG.E.U8 desc[UR20][R28.64], R2 ;  /* 0x000000021c005986 */ /* 0x0001e8000c101114 */
[----:B------:R-:W2:Y:S04]  /*4bfe0*/  LDL.LU.64 R46, [R1+0xdf8] ;  /* 0x000df800012e7983 */ /* 0x000ea80000300a00 */
[----:B0-----:R-:W2:Y:S01]  /*4bff0*/  LDL.LU.64 R28, [R1+0xdf0] ;  /* 0x000df000011c7983 */ /* 0x001ea20000300a00 */
[----:B------:R-:W-:-:S03]  /*4c000*/  PRMT R2, R61, 0x7770, RZ ;  /* 0x000077703d027816 */ /* 0x000fc600000000ff */
[----:B----4-:R0:W-:Y:S04]  /*4c010*/  @P4 STG.E.U8 desc[UR20][R54.64], R34 ;  /* 0x0000002236004986 */ /* 0x0101e8000c101114 */
[----:B------:R1:W-:Y:S04]  /*4c020*/  @P6 STG.E.U8 desc[UR20][R58.64], R2 ;  /* 0x000000023a006986 */ /* 0x0003e8000c101114 */
[----:B0-----:R-:W4:Y:S04]  /*4c030*/  LDL.LU.64 R54, [R1+0xde8] ;  /* 0x000de80001367983 */ /* 0x001f280000300a00 */
[----:B-1----:R-:W4:Y:S01]  /*4c040*/  LDL.LU.64 R58, [R1+0xde0] ;  /* 0x000de000013a7983 */ /* 0x002f220000300a00 */
[----:B------:R-:W-:Y:S01]  /*4c050*/  ISETP.LT.AND P2, PT, R24, UR4, !P0 ;  /* 0x0000000418007c0c */ /* 0x000fe2000c741270 */
[----:B------:R-:W-:Y:S01]  /*4c060*/  VIADD R0, R18, 0x36 ;  /* 0x0000003612007836 */ /* 0x000fe20000000000 */
[----:B------:R-:W-:Y:S01]  /*4c070*/  ISETP.LT.AND P3, PT, R23, UR6, !P0 ;  /* 0x0000000617007c0c */ /* 0x000fe2000c761270 */
[----:B------:R-:W-:Y:S01]  /*4c080*/  ULDC UR4, c[0x0][0x228] ;  /* 0x00008a0000047ab9 */ /* 0x000fe20000000800 */
[C---:B------:R-:W-:Y:S01]  /*4c090*/  PRMT R2, R61.reuse, 0x7772, RZ ;  /* 0x000077723d027816 */ /* 0x040fe200000000ff */
[----:B------:R-:W4:Y:S01]  /*4c0a0*/  LDL.LU R56, [R1+0x7c] ;  /* 0x00007c0001387983 */ /* 0x000f220000300800 */
[----:B------:R-:W-:Y:S01]  /*4c0b0*/  ISETP.GE.AND P5, PT, R0, UR23, PT ;  /* 0x0000001700007c0c */ /* 0x000fe2000bfa6270 */
[----:B------:R-:W-:Y:S01]  /*4c0c0*/  ULDC UR6, c[0x0][0x228] ;  /* 0x00008a0000067ab9 */ /* 0x000fe20000000800 */
[----:B------:R-:W-:Y:S01]  /*4c0d0*/  ISETP.LT.AND P0, PT, R22, UR4, !P0 ;  /* 0x0000000416007c0c */ /* 0x000fe2000c701270 */
[----:B------:R-:W-:Y:S01]  /*4c0e0*/  ULDC UR4, c[0x0][0x228] ;  /* 0x00008a0000047ab9 */ /* 0x000fe20000000800 */
[----:B------:R-:W-:-:S02]  /*4c0f0*/  PRMT R0, R61, 0x7771, RZ ;  /* 0x000077713d007816 */ /* 0x000fc400000000ff */
[----:B------:R-:W-:Y:S01]  /*4c100*/  ISETP.LT.AND P6, PT, R36, UR6, !P5 ;  /* 0x0000000624007c0c */ /* 0x000fe2000efc1270 */
[----:B------:R-:W-:Y:S02]  /*4c110*/  ULDC UR6, c[0x0][0x228] ;  /* 0x00008a0000067ab9 */ /* 0x000fe40000000800 */
[----:B---3--:R0:W-:Y:S01]  /*4c120*/  @P2 STG.E.U8 desc[UR20][R44.64], R0 ;  /* 0x000000002c002986 */ /* 0x0081e2000c101114 */
[----:B------:R-:W-:Y:S01]  /*4c130*/  ISETP.LT.AND P2, PT, R19, UR4, !P5 ;  /* 0x0000000413007c0c */ /* 0x000fe2000ef41270 */
[----:B------:R-:W-:Y:S02]  /*4c140*/  ULDC UR4, c[0x0][0x228] ;  /* 0x00008a0000047ab9 */ /* 0x000fe40000000800 */
[----:B------:R1:W-:Y:S01]  /*4c150*/  @P3 STG.E.U8 desc[UR20][R26.64], R2 ;  /* 0x000000021a003986 */ /* 0x0003e2000c101114 */
[----:B------:R-:W-:-:S03]  /*4c160*/  ISETP.LT.AND P4, PT, R11, UR8, !P5 ;  /* 0x000000080b007c0c */ /* 0x000fc6000ef81270 */
[----:B0-----:R-:W3:Y:S01]  /*4c170*/  LDL.LU.64 R44, [R1+0xe20] ;  /* 0x000e2000012c7983 */ /* 0x001ee20000300a00 */
[----:B------:R-:W-:Y:S01]  /*4c180*/  VIADD R0, R18, 0x37 ;  /* 0x0000003712007836 */ /* 0x000fe20000000000 */
[----:B-1----:R-:W-:Y:S02]  /*4c190*/  PRMT R2, R61, 0x7773, RZ ;  /* 0x000077733d027816 */ /* 0x002fe400000000ff */
[----:B------:R-:W3:Y:S02]  /*4c1a0*/  LDL.LU.64 R26, [R1+0xe18] ;  /* 0x000e1800011a7983 */ /* 0x000ee40000300a00 */
[----:B------:R-:W-:Y:S02]  /*4c1b0*/  ISETP.GE.AND P3, PT, R0, UR19, PT ;  /* 0x0000001300007c0c */ /* 0x000fe4000bf66270 */
[----:B--2---:R0:W-:Y:S01]  /*4c1c0*/  @P0 STG.E.U8 desc[UR20][R30.64], R2 ;  /* 0x000000021e000986 */ /* 0x0041e2000c101114 */
[----:B------:R-:W-:Y:S01]  /*4c1d0*/  ISETP.LT.AND P0, PT, R21, UR4, !P5 ;  /* 0x0000000415007c0c */ /* 0x000fe2000ef01270 */
[----:B------:R-:W-:Y:S01]  /*4c1e0*/  ULDC UR4, c[0x0][0x228] ;  /* 0x00008a0000047ab9 */ /* 0x000fe20000000800 */
[----:B------:R-:W-:-:S02]  /*4c1f0*/  PRMT R3, R60, 0x7770, RZ ;  /* 0x000077703c037816 */ /* 0x000fc400000000ff */
[C---:B------:R-:W-:Y:S02]  /*4c200*/  PRMT R0, R60.reuse, 0x7772, RZ ;  /* 0x000077723c007816 */ /* 0x040fe400000000ff */
[C---:B------:R-:W-:Y:S01]  /*4c210*/  PRMT R20, R60.reuse, 0x7773, RZ ;  /* 0x000077733c147816 */ /* 0x040fe200000000ff */
[----:B0-----:R-:W2:Y:S01]  /*4c220*/  LDL.LU.64 R30, [R1+0xe10] ;  /* 0x000e1000011e7983 */ /* 0x001ea20000300a00 */
[----:B------:R-:W-:-:S03]  /*4c230*/  PRMT R2, R60, 0x7771, RZ ;  /* 0x000077713c027816 */ /* 0x000fc600000000ff */
[----:B------:R-:W2:Y:S04]  /*4c240*/  LDL.LU.64 R60, [R1+0xe08] ;  /* 0x000e0800013c7983 */ /* 0x000ea80000300a00 */
[----:B------:R-:W-:Y:S04]  /*4c250*/  @P2 STG.E.U8 desc[UR20][R46.64], R3 ;  /* 0x000000032e002986 */ /* 0x000fe8000c101114 */
[----:B------:R0:W-:Y:S04]  /*4c260*/  @P6 STG.E.U8 desc[UR20][R28.64], R2 ;  /* 0x000000021c006986 */ /* 0x0001e8000c101114 */
[----:B0-----:R-:W2:Y:S04]  /*4c270*/  LDL.LU.64 R28, [R1+0xe28] ;  /* 0x000e2800011c7983 */ /* 0x001ea80000300a00 */
[----:B----4-:R0:W-:Y:S04]  /*4c280*/  @P4 STG.E.U8 desc[UR20][R54.64], R0 ;  /* 0x0000000036004986 */ /* 0x0101e8000c101114 */
[----:B------:R1:W-:Y:S04]  /*4c290*/  @P0 STG.E.U8 desc[UR20][R58.64], R20 ;  /* 0x000000143a000986 */ /* 0x0003e8000c101114 */
[----:B0-----:R-:W4:Y:S04]  /*4c2a0*/  LDL.LU.64 R54, [R1+0xe48] ;  /* 0x000e480001367983 */ /* 0x001f280000300a00 */
[----:B-1----:R-:W4:Y:S01]  /*4c2b0*/  LDL.LU.64 R58, [R1+0xe40] ;  /* 0x000e4000013a7983 */ /* 0x002f220000300a00 */
[----:B------:R-:W-:Y:S01]  /*4c2c0*/  ISETP.LT.AND P0, PT, R25, UR4, !P5 ;  /* 0x0000000419007c0c */ /* 0x000fe2000ef01270 */
[----:B------:R-:W-:Y:S01]  /*4c2d0*/  ULDC UR4, c[0x0][0x228] ;  /* 0x00008a0000047ab9 */ /* 0x000fe20000000800 */
[----:B------:R-:W-:Y:S01]  /*4c2e0*/  VIADD R0, R18, 0x38 ;  /* 0x0000003812007836 */ /* 0x000fe20000000000 */
[----:B------:R-:W-:Y:S01]  /*4c2f0*/  ISETP.LT.AND P6, PT, R24, UR4, !P5 ;  /* 0x0000000418007c0c */ /* 0x000fe2000efc1270 */
[----:B------:R-:W-:-:S02]  /*4c300*/  ULDC UR4, c[0x0][0x228] ;  /* 0x00008a0000047ab9 */ /* 0x000fc40000000800 */
[----:B------:R-:W-:Y:S01]  /*4c310*/  ISETP.LT.AND P4, PT, R23, UR4, !P5 ;  /* 0x0000000417007c0c */ /* 0x000fe2000ef81270 */
[----:B------:R-:W-:Y:S01]  /*4c320*/  ULDC UR4, c[0x0][0x228] ;  /* 0x00008a0000047ab9 */ /* 0x000fe20000000800 */
[----:B------:R-:W-:Y:S02]  /*4c330*/  ISETP.GE.AND P2, PT, R0, UR17, PT ;  /* 0x0000001100007c0c */ /* 0x000fe4000bf46270 */
[----:B------:R-:W-:Y:S01]  /*4c340*/  ISETP.LT.AND P5, PT, R22, UR6, !P5 ;  /* 0x0000000616007c0c */ /* 0x000fe2000efa1270 */
[----:B------:R-:W-:Y:S01]  /*4c350*/  ULDC UR6, c[0x0][0x228] ;  /* 0x00008a0000067ab9 */ /* 0x000fe20000000800 */
[C---:B------:R-:W-:Y:S02]  /*4c360*/  PRMT R0, R56.reuse, 0x7770, RZ ;  /* 0x0000777038007816 */ /* 0x040fe400000000ff */
[C---:B------:R-:W-:Y:S02]  /*4c370*/  PRMT R2, R56.reuse, 0x7771, RZ ;  /* 0x0000777138027816 */ /* 0x040fe400000000ff */
[C---:B------:R-:W-:Y:S01]  /*4c380*/  PRMT R3, R56.reuse, 0x7772, RZ ;  /* 0x0000777238037816 */ /* 0x040fe200000000ff */
[----:B---3--:R0:W-:Y:S01]  /*4c390*/  @P0 STG.E.U8 desc[UR20][R44.64], R0 ;  /* 0x000000002c000986 */ /* 0x0081e2000c101114 */
[----:B------:R-:W-:Y:S01]  /*4c3a0*/  ISETP.LT.AND P0, PT, R19, UR4, !P3 ;  /* 0x0000000413007c0c */ /* 0x000fe2000df01270 */
[----:B------:R-:W-:Y:S01]  /*4c3b0*/  ULDC UR4, c[0x0][0x228] ;  /* 0x00008a0000047ab9 */ /* 0x000fe20000000800 */
[----:B------:R-:W-:Y:S01]  /*4c3c0*/  PRMT R20, R56, 0x7773, RZ ;  /* 0x0000777338147816 */ /* 0x000fe200000000ff */
[----:B------:R1:W-:Y:S01]  /*4c3d0*/  @P6 STG.E.U8 desc[UR20][R26.64], R2 ;  /* 0x000000021a006986 */ /* 0x0003e2000c101114 */
[----:B------:R-:W-:Y:S01]  /*4c3e0*/  ISETP.LT.AND P6, PT, R11, UR6, !P3 ;  /* 0x000000060b007c0c */ /* 0x000fe2000dfc1270 */
[----:B------:R-:W-:-:S02]  /*4c3f0*/  ULDC UR6, c[0x0][0x228] ;  /* 0x00008a0000067ab9 */ /* 0x000fc40000000800 */
[----:B------:R-:W3:Y:S01]  /*4c400*/  LDL.LU R56, [R1+0x6c] ;  /* 0x00006c0001387983 */ /* 0x000ee20000300800 */
[----:B0-----:R-:W-:-:S03]  /*4c410*/  PRMT R0, R35, 0x7770, RZ ;  /* 0x0000777023007816 */ /* 0x001fc600000000ff */
[----:B------:R-:W3:Y:S01]  /*4c420*/  LDL.LU.64 R44, [R1+0xe68] ;  /* 0x000e6800012c7983 */ /* 0x000ee20000300a00 */
[----:B-1----:R-:W-:-:S03]  /*4c430*/  VIADD R2, R18, 0x39 ;  /* 0x0000003912027836 */ /* 0x002fc60000000000 */
[----:B--2---:R-:W-:Y:S01]  /*4c440*/  @P4 STG.E.U8 desc[UR20][R30.64], R3 ;  /* 0x000000031e004986 */ /* 0x004fe2000c101114 */
[----:B------:R-:W-:Y:S01]  /*4c450*/  ISETP.LT.AND P4, PT, R36, UR4, !P3 ;  /* 0x0000000424007c0c */ /* 0x000fe2000df81270 */
[----:B------:R-:W-:Y:S02]  /*4c460*/  ULDC UR4, c[0x0][0x228] ;  /* 0x00008a0000047ab9 */ /* 0x000fe40000000800 */
[----:B------:R0:W-:Y:S01]  /*4c470*/  @P5 STG.E.U8 desc[UR20][R60.64], R20 ;  /* 0x000000143c005986 */ /* 0x0001e2000c101114 */
[----:B------:R-:W-:Y:S01]  /*4c480*/  ISETP.LT.AND P5, PT, R21, UR4, !P3 ;  /* 0x0000000415007c0c */ /* 0x000fe2000dfa1270 */
[----:B------:R-:W-:Y:S02]  /*4c490*/  ULDC UR4, c[0x0][0x228] ;  /* 0x00008a0000047ab9 */ /* 0x000fe40000000800 */
[----:B0-----:R-:W2:Y:S04]  /*4c4a0*/  LDL.LU.64 R60, [R1+0xe60] ;  /* 0x000e6000013c7983 */ /* 0x001ea80000300a00 */
[----:B------:R-:W2:Y:S04]  /*4c4b0*/  LDL.LU.64 R26, [R1+0xe58] ;  /* 0x000e5800011a7983 */ /* 0x000ea80000300a00 */
[----:B------:R0:W-:Y:S01]  /*4c4c0*/  @P0 STG.E.U8 desc[UR20][R28.64], R0 ;  /* 0x000000001c000986 */ /* 0x0001e2000c101114 */
[----:B------:R-:W-:-:S02]  /*4c4d0*/  ISETP.GE.AND P0, PT, R2, UR15, PT ;  /* 0x0000000f02007c0c */ /* 0x000fc4000bf06270 */
[C---:B------:R-:W-:Y:S01]  /*4c4e0*/  PRMT R2, R35.reuse, 0x7772, RZ ;  /* 0x0000777223027816 */ /* 0x040fe200000000ff */
[----:B------:R-:W2:Y:S01]  /*4c4f0*/  LDL.LU.64 R30, [R1+0xe50] ;  /* 0x000e5000011e7983 */ /* 0x000ea20000300a00 */
[----:B0-----:R-:W-:-:S03]  /*4c500*/  PRMT R0, R35, 0x7771, RZ ;  /* 0x0000777123007816 */ /* 0x001fc600000000ff */
[----:B------:R-:W2:Y:S01]  /*4c510*/  LDL.LU.64 R28, [R1+0xe78] ;  /* 0x000e7800011c7983 */ /* 0x000ea20000300a00 */
[----:B------:R-:W-:-:S03]  /*4c520*/  PRMT R35, R35, 0x7773, RZ ;  /* 0x0000777323237816 */ /* 0x000fc600000000ff */
[----:B----4-:R-:W-:Y:S04]  /*4c530*/  @P4 STG.E.U8 desc[UR20][R54.64], R0 ;  /* 0x0000000036004986 */ /* 0x010fe8000c101114 */
[----:B------:R-:W-:Y:S04]  /*4c540*/  @P6 STG.E.U8 desc[UR20][R58.64], R2 ;  /* 0x000000023a006986 */ /* 0x000fe8000c101114 */
[----:B------:R0:W-:Y:S04]  /*4c550*/  @P5 STG.E.U8 desc[UR20][R16.64], R35 ;  /* 0x0000002310005986 */ /* 0x0001e8000c101114 */
[----:B0-----:R-:W4:Y:S01]  /*4c560*/  LDL.LU.64 R16, [R1+0x1688] ;  /* 0x0016880001107983 */ /* 0x001f220000300a00 */
[----:B------:R-:W-:Y:S01]  /*4c570*/  ISETP.LT.AND P4, PT, R25, UR4, !P3 ;  /* 0x0000000419007c0c */ /* 0x000fe2000df81270 */
[----:B------:R-:W-:-:S02]  /*4c580*/  ULDC UR4, c[0x0][0x228] ;  /* 0x00008a0000047ab9 */ /* 0x000fc40000000800 */
[----:B------:R-:W-:Y:S01]  /*4c590*/  ISETP.LT.AND P5, PT, R24, UR4, !P3 ;  /* 0x0000000418007c0c */ /* 0x000fe2000dfa1270 */
[----:B------:R-:W-:Y:S01]  /*4c5a0*/  ULDC UR4, c[0x0][0x228] ;  /* 0x00008a0000047ab9 */ /* 0x000fe20000000800 */
[----:B------:R-:W-:Y:S01]  /*4c5b0*/  ISETP.LT.AND P6, PT, R23, UR6, !P3 ;  /* 0x0000000617007c0c */ /* 0x000fe2000dfc1270 */
[----:B------:R-:W-:Y:S01]  /*4c5c0*/  ULDC UR6, c[0x0][0x228] ;  /* 0x00008a0000067ab9 */ /* 0x000fe20000000800 */
[C---:B---3--:R-:W-:Y:S01]  /*4c5d0*/  PRMT R0, R56.reuse, 0x7770, RZ ;  /* 0x0000777038007816 */ /* 0x048fe200000000ff */
[----:B------:R-:W3:Y:S01]  /*4c5e0*/  LDL.LU.64 R54, [R1+0xe88] ;  /* 0x000e880001367983 */ /* 0x000ee20000300a00 */
[----:B------:R-:W-:Y:S02]  /*4c5f0*/  PRMT R2, R56, 0x7771, RZ ;  /* 0x0000777138027816 */ /* 0x000fe400000000ff */
[----:B------:R-:W-:Y:S01]  /*4c600*/  ISETP.LT.AND P3, PT, R22, UR4, !P3 ;  /* 0x0000000416007c0c */ /* 0x000fe2000df61270 */
[----:B------:R-:W-:Y:S01]  /*4c610*/  ULDC UR4, c[0x0][0x228] ;  /* 0x00008a0000047ab9 */ /* 0x000fe20000000800 */
[----:B------:R-:W-:Y:S01]  /*4c620*/  @P4 STG.E.U8 desc[UR20][R44.64], R0 ;  /* 0x000000002c004986 */ /* 0x000fe2000c101114 */
[----:B------:R-:W-:Y:S01]  /*4c630*/  ISETP.LT.AND P4, PT, R19, UR4, !P2 ;  /* 0x0000000413007c0c */ /* 0x000fe2000d781270 */
[----:B------:R-:W-:Y:S01]  /*4c640*/  ULDC UR4, c[0x0][0x228] ;  /* 0x00008a0000047ab9 */ /* 0x000fe20000000800 */
[C---:B------:R-:W-:Y:S01]  /*4c650*/  PRMT R3, R56.reuse, 0x7772, RZ ;  /* 0x0000777238037816 */ /* 0x040fe200000000ff */
[----:B------:R-:W3:Y:S01]  /*4c660*/  LDL.LU.64 R58, [R1+0xe80] ;  /* 0x000e8000013a7983 */ /* 0x000ee20000300a00 */
[----:B------:R-:W-:-:S03]  /*4c670*/  PRMT R20, R56, 0x7773, RZ ;  /* 0x0000777338147816 */ /* 0x000fc600000000ff */
[----:B--2---:R0:W-:Y:S01]  /*4c680*/  @P5 STG.E.U8 desc[UR20][R60.64], R2 ;  /* 0x000000023c005986 */ /* 0x0041e2000c101114 */
[----:B------:R-:W-:Y:S01]  /*4c690*/  ISETP.LT.AND P5, PT, R36, UR6, !P2 ;  /* 0x0000000624007c0c */ /* 0x000fe2000d7a1270 */
[----:B------:R-:W-:Y:S02]  /*4c6a0*/  ULDC UR6, c[0x0][0x228] ;  /* 0x00008a0000067ab9 */ /* 0x000fe40000000800 */
[----:B------:R-:W-:Y:S04]  /*4c6b0*/  @P6 STG.E.U8 desc[UR20][R26.64], R3 ;  /* 0x000000031a006986 */ /* 0x000fe8000c101114 */
[----:B------:R-:W-:Y:S04]  /*4c6c0*/  @P3 STG.E.U8 desc[UR20][R30.64], R20 ;  /* 0x000000141e003986 */ /* 0x000fe8000c101114 */
[----:B0-----:R-:W2:Y:S01]  /*4c6d0*/  LDL.LU.64 R60, [R1+0xe98] ;  /* 0x000e9800013c7983 */ /* 0x001ea20000300a00 */
[----:B----4-:R-:W-:-:S02]  /*4c6e0*/  PRMT R0, R16, 0x7770, RZ ;  /* 0x0000777010007816 */ /* 0x010fc400000000ff */
[----:B------:R-:W-:-:S03]  /*4c6f0*/  PRMT R2, R16, 0x7771, RZ ;  /* 0x0000777110027816 */ /* 0x000fc600000000ff */
[----:B------:R-:W-:Y:S04]  /*4c700*/  @P4 STG.E.U8 desc[UR20][R28.64], R0 ;  /* 0x000000001c004986 */ /* 0x000fe8000c101114 */
[----:B------:R0:W-:Y:S04]  /*4c710*/  @P5 STG.E.U8 desc[UR20][R12.64], R2 ;  /* 0x000000020c005986 */ /* 0x0001e8000c101114 */
[----:B0-----:R-:W4:Y:S01]  /*4c720*/  LDL.LU.64 R12, [R1+0x1680] ;  /* 0x00168000010c7983 */ /* 0x001f220000300a00 */
[----:B------:R-:W-:Y:S01]  /*4c730*/  ISETP.LT.AND P3, PT, R11, UR4, !P2 ;  /* 0x000000040b007c0c */ /* 0x000fe2000d761270 */
[----:B------:R-:W-:Y:S01]  /*4c740*/  ULDC UR4, c[0x0][0x228] ;  /* 0x00008a0000047ab9 */ /* 0x000fe20000000800 */
[----:B------:R-:W-:Y:S01]  /*4c750*/  ISETP.LT.AND P4, PT, R21, UR6, !P2 ;  /* 0x0000000615007c0c */ /* 0x000fe2000d781270 */
[----:B------:R-:W-:Y:S01]  /*4c760*/  ULDC UR6, c[0x0][0x228] ;  /* 0x00008a0000067ab9 */ /* 0x000fe20000000800 */
[----:B------:R-:W-:Y:S01]  /*4c770*/  ISETP.LT.AND P5, PT, R25, UR4, !P2 ;  /* 0x0000000419007c0c */ /* 0x000fe2000d7a1270 */
[----:B------:R-:W-:Y:S01]  /*4c780*/  VIADD R0, R18, 0x3a ;  /* 0x0000003a12007836 */ /* 0x000fe20000000000 */
[----:B------:R-:W-:Y:S01]  /*4c790*/  PRMT R2, R16, 0x7772, RZ ;  /* 0x0000777210027816 */ /* 0x000fe200000000ff */
[----:B------:R-:W2:Y:S01]  /*4c7a0*/  LDL.LU.64 R30, [R1+0xea8] ;  /* 0x000ea800011e7983 */ /* 0x000ea20000300a00 */
[----:B------:R-:W-:Y:S01]  /*4c7b0*/  ISETP.LT.AND P6, PT, R24, UR6, !P2 ;  /* 0x0000000618007c0c */ /* 0x000fe2000d7c1270 */
[----:B------:R-:W-:Y:S01]  /*4c7c0*/  ULDC UR4, c[0x0][0x228] ;  /* 0x00008a0000047ab9 */ /* 0x000fe20000000800 */
[----:B------:R-:W-:Y:S01]  /*4c7d0*/  PRMT R16, R16, 0x7773, RZ ;  /* 0x0000777310107816 */ /* 0x000fe200000000ff */
[----:B------:R-:W2:Y:S01]  /*4c7e0*/  LDL.LU.64 R28, [R1+0xea0] ;  /* 0x000ea000011c7983 */ /* 0x000ea20000300a00 */
[----:B------:R-:W-:-:S03]  /*4c7f0*/  ULDC UR6, c[0x0][0x228] ;  /* 0x00008a0000067ab9 */ /* 0x000fc60000000800 */
[----:B---3--:R-:W-:Y:S01]  /*4c800*/  @P3 STG.E.U8 desc[UR20][R54.64], R2 ;  /* 0x0000000236003986 */ /* 0x008fe2000c101114 */
[----:B------:R-:W-:-:S03]  /*4c810*/  ISETP.GE.AND P3, PT, R0, UR13, PT ;  /* 0x0000000d00007c0c */ /* 0x000fc6000bf66270 */
[----:B------:R-:W3:Y:S04]  /*4c820*/  LDL.LU.64 R44, [R1+0xec0] ;  /* 0x000ec000012c7983 */ /* 0x000ee80000300a00 */
[----:B------:R0:W-:Y:S04]  /*4c830*/  @P4 STG.E.U8 desc[UR20][R58.64], R16 ;  /* 0x000000103a004986 */ /* 0x0001e8000c101114 */
[----:B0-----:R-:W3:Y:S04]  /*4c840*/  LDL.LU.64 R58, [R1+0xeb8] ;  /* 0x000eb800013a7983 */ /* 0x001ee80000300a00 */
[----:B------:R-:W3:Y:S01]  /*4c850*/  LDL.LU.64 R54, [R1+0xec8] ;  /* 0x000ec80001367983 */ /* 0x000ee20000300a00 */
[----:B----4-:R-:W-:-:S02]  /*4c860*/  PRMT R0, R12, 0x7770, RZ ;  /* 0x000077700c007816 */ /* 0x010fc400000000ff */
[----:B------:R-:W-:-:S03]  /*4c870*/  PRMT R2, R12, 0x7771, RZ ;  /* 0x000077710c027816 */ /* 0x000fc600000000ff */
[----:B--2---:R-:W-:Y:S04]  /*4c880*/  @P5 STG.E.U8 desc[UR20][R60.64], R0 ;  /* 0x000000003c005986 */ /* 0x004fe8000c101114 */
[----:B------:R0:W-:Y:S04]  /*4c890*/  @P6 STG.E.U8 desc[UR20][R8.64], R2 ;  /* 0x0000000208006986 */ /* 0x0001e8000c101114 */
[----:B0-----:R-:W2:Y:S04]  /*4c8a0*/  LDL.LU.64 R8, [R1+0x1678] ;  /* 0x0016780001087983 */ /* 0x001ea80000300a00 */
[----:B------:R-:W4:Y:S04]  /*4c8b0*/  LDL.LU.64 R26, [R1+0xed8] ;  /* 0x000ed800011a7983 */ /* 0x000f280000300a00 */
[----:B------:R-:W4:Y:S01]  /*4c8c0*/  LDL.LU.64 R60, [R1+0xed0] ;  /* 0x000ed000013c7983 */ /* 0x000f220000300a00 */
[----:B------:R-:W-:Y:S01]  /*4c8d0*/  ISETP.LT.AND P4, PT, R23, UR4, !P2 ;  /* 0x0000000417007c0c */ /* 0x000fe2000d781270 */
[----:B------:R-:W-:Y:S01]  /*4c8e0*/  ULDC UR4, c[0x0][0x228] ;  /* 0x00008a0000047ab9 */ /* 0x000fe20000000800 */
[----:B------:R-:W-:-:S02]  /*4c8f0*/  PRMT R2, R12, 0x7772, RZ ;  /* 0x000077720c027816 */ /* 0x000fc400000000ff */
[----:B------:R-:W-:Y:S01]  /*4c900*/  ISETP.LT.AND P2, PT, R22, UR6, !P2 ;  /* 0x0000000616007c0c */ /* 0x000fe2000d741270 */
[----:B------:R-:W-:Y:S01]  /*4c910*/  ULDC UR6, c[0x0][0x228] ;  /* 0x00008a0000067ab9 */ /* 0x000fe20000000800 */
[----:B------:R-:W-:Y:S01]  /*4c920*/  ISETP.LT.AND P5, PT, R19, UR4, !P0 ;  /* 0x0000000413007c0c */ /* 0x000fe2000c7a1270 */
[----:B------:R-:W-:Y:S01]  /*4c930*/  VIADD R0, R18, 0x3b ;  /* 0x0000003b12007836 */ /* 0x000fe20000000000 */
[----:B------:R-:W-:Y:S01]  /*4c940*/  ISETP.LT.AND P6, PT, R36, UR6, !P0 ;  /* 0x0000000624007c0c */ /* 0x000fe2000c7c1270 */
[----:B------:R-:W-:Y:S01]  /*4c950*/  ULDC UR4, c[0x0][0x228] ;  /* 0x00008a0000047ab9 */ /* 0x000fe20000000800 */
[----:B------:R-:W-:Y:S01]  /*4c960*/  PRMT R12, R12, 0x7773, RZ ;  /* 0x000077730c0c7816 */ /* 0x000fe200000000ff */
[----:B------:R-:W-:Y:S02]  /*4c970*/  ULDC UR6, c[0x0][0x228] ;  /* 0x00008a0000067ab9 */ /* 0x000fe40000000800 */
[----:B------:R0:W-:Y:S04]  /*4c980*/  @P4 STG.E.U8 desc[UR20][R30.64], R2 ;  /* 0x000000021e004986 */ /* 0x0001e8000c101114 */
[----:B0-----:R-:W4:Y:S01]  /*4c990*/  LDL.LU.64 R30, [R1+0xee0] ;  /* 0x000ee000011e7983 */ /* 0x001f220000300a00 */
[----:B------:R-:W-:-:S03]  /*4c9a0*/  ISETP.GE.AND P4, PT, R0, UR11, PT ;  /* 0x0000000b00007c0c */ /* 0x000fc6000bf86270 */
[----:B------:R0:W-:Y:S01]  /*4c9b0*/  @P2 STG.E.U8 desc[UR20][R28.64], R12 ;  /* 0x0000000c1c002986 */ /* 0x0001e2000c101114 */
[----:B------:R-:W-:-:S05]  /*4c9c0*/  VIADD R0, R18, 0x3c ;  /* 0x0000003c12007836 */ /* 0x000fca0000000000 */
[----:B------:R-:W-:Y:S01]  /*4c9d0*/  ISETP.GE.AND P2, PT, R0, UR9, PT ;  /* 0x0000000900007c0c */ /* 0x000fe2000bf46270 */
[----:B------:R-:W-:Y:S01]  /*4c9e0*/  VIADD R0, R18, 0x3d ;  /* 0x0000003d12007836 */ /* 0x000fe20000000000 */
[----:B0-----:R-:W4:Y:S04]  /*4c9f0*/  LDL.LU.64 R28, [R1+0xef0] ;  /* 0x000ef000011c7983 */ /* 0x001f280000300a00 */
[----:B------:R-:W4:Y:S01]  /*4ca00*/  LDL.LU.64 R46, [R1+0xee8] ;  /* 0x000ee800012e7983 */ /* 0x000f220000300a00 */
[C---:B--2---:R-:W-:Y:S02]  /*4ca10*/  PRMT R2, R8.reuse, 0x7770, RZ ;  /* 0x0000777008027816 */ /* 0x044fe400000000ff */
[----:B------:R-:W-:-:S03]  /*4ca20*/  PRMT R3, R8, 0x7771, RZ ;  /* 0x0000777108037816 */ /* 0x000fc600000000ff */
[----:B---3--:R-:W-:Y:S04]  /*4ca30*/  @P5 STG.E.U8 desc[UR20][R44.64], R2 ;  /* 0x000000022c005986 */ /* 0x008fe8000c101114 */
[----:B------:R-:W-:Y:S04]  /*4ca40*/  @P6 STG.E.U8 desc[UR20][R58.64], R3 ;  /* 0x000000033a006986 */ /* 0x000fe8000c101114 */
[----:B------:R-:W0:Y:S01]  /*4ca50*/  LDS.128 R56, [R57] ;  /* 0x0000000039387984 */ /* 0x000e220000000c00 */
[----:B------:R-:W-:Y:S01]  /*4ca60*/  ISETP.LT.AND P6, PT, R11, UR4, !P0 ;  /* 0x000000040b007c0c */ /* 0x000fe2000c7c1270 */
[----:B------:R-:W-:Y:S01]  /*4ca70*/  ULDC UR4, c[0x0][0x228] ;  /* 0x00008a0000047ab9 */ /* 0x000fe20000000800 */
[----:B------:R-:W-:-:S02]  /*4ca80*/  ISETP.GE.AND P5, PT, R0, UR7, PT ;  /* 0x0000000700007c0c */ /* 0x000fc4000bfa6270 */
[----:B------:R-:W-:-:S09]  /*4ca90*/  PRMT R0, R8, 0x7772, RZ ;  /* 0x0000777208007816 */ /* 0x000fd200000000ff */
[----:B------:R1:W-:Y:S01]  /*4caa0*/  @P6 STG.E.U8 desc[UR20][R54.64], R0 ;  /* 0x0000000036006986 */ /* 0x0003e2000c101114 */
[----:B------:R-:W-:Y:S01]  /*4cab0*/  ISETP.LT.AND P6, PT, R21, UR4, !P0 ;  /* 0x0000000415007c0c */ /* 0x000fe2000c7c1270 */
[----:B------:R-:W-:Y:S01]  /*4cac0*/  ULDC UR4, c[0x0][0x228] ;  /* 0x00008a0000047ab9 */ /* 0x000fe20000000800 */
[----:B------:R-:W-:Y:S01]  /*4cad0*/  PRMT R8, R8, 0x7773, RZ ;  /* 0x0000777308087816 */ /* 0x000fe200000000ff */
[----:B-1----:R-:W2:Y:S10]  /*4cae0*/  LDL.LU.64 R54, [R1+0xf00] ;  /* 0x000f000001367983 */ /* 0x002eb40000300a00 */
[----:B----4-:R-:W-:Y:S01]  /*4caf0*/  @P6 STG.E.U8 desc[UR20][R26.64], R8 ;  /* 0x000000081a006986 */ /* 0x010fe2000c101114 */
[----:B------:R-:W-:Y:S01]  /*4cb00*/  ISETP.LT.AND P6, PT, R25, UR4, !P0 ;  /* 0x0000000419007c0c */ /* 0x000fe2000c7c1270 */
[----:B------:R-:W-:-:S02]  /*4cb10*/  ULDC UR4, c[0x0][0x228] ;  /* 0x00008a0000047ab9 */ /* 0x000fc40000000800 */
[----:B------:R-:W3:Y:S01]  /*4cb20*/  LDL.LU.64 R44, [R1+0xf08] ;  /* 0x000f0800012c7983 */ /* 0x000ee20000300a00 */
[----:B0-----:R-:W-:-:S09]  /*4cb30*/  PRMT R0, R56, 0x7770, RZ ;  /* 0x0000777038007816 */ /* 0x001fd200000000ff */
[----:B------:R0:W-:Y:S04]  /*4cb40*/  @P6 STG.E.U8 desc[UR20][R60.64], R0 ;  /* 0x000000003c006986 */ /* 0x0001e8000c101114 */
[----:B0-----:R-:W4:Y:S04]  /*4cb50*/  LDL.LU.64 R60, [R1+0xf10] ;  /* 0x000f1000013c7983 */ /* 0x001f280000300a00 */
[----:B------:R-:W4:Y:S01]  /*4cb60*/  LDL.LU.64 R26, [R1+0xf20] ;  /* 0x000f2000011a7983 */ /* 0x000f220000300a00 */
[----:B------:R-:W-:Y:S01]  /*4cb70*/  ISETP.LT.AND P6, PT, R24, UR4, !P0 ;  /* 0x0000000418007c0c */ /* 0x000fe2000c7c1270 */
[----:B------:R-:W-:Y:S01]  /*4cb80*/  ULDC UR4, c[0x0][0x228] ;  /* 0x00008a0000047ab9 */ /* 0x000fe20000000800 */
[----:B------:R-:W-:-:S11]  /*4cb90*/  PRMT R0, R56, 0x7771, RZ ;  /* 0x0000777138007816 */ /* 0x000fd600000000ff */
[----:B------:R0:W-:Y:S01]  /*4cba0*/  @P6 STG.E.U8 desc[UR20][R30.64], R0 ;  /* 0x000000001e006986 */ /* 0x0001e2000c101114 */
[----:B------:R-:W-:Y:S01]  /*4cbb0*/  ISETP.LT.AND P6, PT, R23, UR4, !P0 ;  /* 0x0000000417007c0c */ /* 0x000fe2000c7c1270 */
[----:B------:R-:W-:Y:S02]  /*4cbc0*/  ULDC UR4, c[0x0][0x228] ;  /* 0x00008a0000047ab9 */ /* 0x000fe40000000800 */
[----:B------:R-:W-:Y:S01]  /*4cbd0*/  ISETP.LT.AND P0, PT, R22, UR4, !P0 ;  /* 0x0000000416007c0c */ /* 0x000fe2000c701270 */
[----:B------:R-:W-:Y:S01]  /*4cbe0*/  VIADD R2, R18, 0x3e ;  /* 0x0000003e12027836 */ /* 0x000fe20000000000 */
[----:B------:R-:W-:Y:S01]  /*4cbf0*/  ULDC UR4, c[0x0][0x228] ;  /* 0x00008a0000047ab9 */ /* 0x000fe20000000800 */
[----:B------:R-:W4:Y:S01]  /*4cc00*/  LDL.LU R18, [R1+0x1670] ;  /* 0x0016700001127983 */ /* 0x000f220000300800 */
[----:B0-----:R-:W-:-:S03]  /*4cc10*/  PRMT R0, R56, 0x7772, RZ ;  /* 0x0000777238007816 */ /* 0x001fc600000000ff */
[----:B------:R-:W4:Y:S01]  /*4cc20*/  LDL.LU.64 R30, [R1+0xf18] ;  /* 0x000f1800011e7983 */ /* 0x000f220000300a00 */
[----:B------:R-:W-:-:S03]  /*4cc30*/  PRMT R56, R56, 0x7773, RZ ;  /* 0x0000777338387816 */ /* 0x000fc600000000ff */
[----:B------:R0:W-:Y:S04]  /*4cc40*/  @P6 STG.E.U8 desc[UR20][R28.64], R0 ;  /* 0x000000001c006986 */ /* 0x0001e8000c101114 */
[----:B------:R-:W-:Y:S01]  /*4cc50*/  @P0 STG.E.U8 desc[UR20][R46.64], R56 ;  /* 0x000000382e000986 */ /* 0x000fe2000c101114 */
[----:B------:R-:W-:Y:S01]  /*4cc60*/  ISETP.LT.AND P0, PT, R19, UR4, !P3 ;  /* 0x0000000413007c0c */ /* 0x000fe2000df01270 */
[----:B------:R-:W-:Y:S01]  /*4cc70*/  ULDC UR4, c[0x0][0x228] ;  /* 0x00008a0000047ab9 */ /* 0x000fe20000000800 */
[C---:B0-----:R-:W-:Y:S01]  /*4cc80*/  PRMT R0, R17.reuse, 0x7770, RZ ;  /* 0x0000777011007816 */ /* 0x041fe200000000ff */
[----:B------:R-:W4:Y:S10]  /*4cc90*/  LDL.LU.64 R28, [R1+0xf28] ;  /* 0x000f2800011c7983 */ /* 0x000f340000300a00 */
[----:B--2---:R0:W-:Y:S01]  /*4cca0*/  @P0 STG.E.U8 desc[UR20][R54.64], R0 ;  /* 0x0000000036000986 */ /* 0x0041e2000c101114 */
[----:B------:R-:W-:Y:S01]  /*4ccb0*/  ISETP.LT.AND P0, PT, R36, UR4, !P3 ;  /* 0x0000000424007c0c */ /* 0x000fe2000df01270 */
[----:B------:R-:W-:Y:S01]  /*4ccc0*/  ULDC UR4, c[0x0][0x228] ;  /* 0x00008a0000047ab9 */ /* 0x000fe20000000800 */
[----:B0-----:R-:W-:Y:S01]  /*4ccd0*/  PRMT R0, R17, 0x7771, RZ ;  /* 0x0000777111007816 */ /* 0x001fe200000000ff */
[----:B------:R-:W2:Y:S10]  /*4cce0*/  LDL.LU.64 R54, [R1+0xf38] ;  /* 0x000f380001367983 */ /* 0x000eb40000300a00 */
[----:B---3--:R0:W-:Y:S01]  /*4ccf0*/  @P0 STG.E.U8 desc[UR20][R44.64], R0 ;  /* 0x000000002c000986 */ /* 0x0081e2000c101114 */
[----:B------:R-:W-:Y:S01]  /*4cd00*/  ISETP.LT.AND P0, PT, R11, UR4, !P3 ;  /* 0x000000040b007c0c */ /* 0x000fe2000df01270 */
[----:B------:R-:W-:-:S02]  /*4cd10*/  ULDC UR4, c[0x0][0x228] ;  /* 0x00008a0000047ab9 */ /* 0x000fc40000000800 */
[----:B------:R-:W3:Y:S01]  /*4cd20*/  LDL.LU.64 R46, [R1+0xf30] ;  /* 0x000f3000012e7983 */ /* 0x000ee20000300a00 */
[----:B0-----:R-:W-:-:S09]  /*4cd30*/  PRMT R0, R17, 0x7772, RZ ;  /* 0x0000777211007816 */ /* 0x001fd200000000ff */
[----:B----4-:R0:W-:Y:S01]  /*4cd40*/  @P0 STG.E.U8 desc[UR20][R60.64], R0 ;  /* 0x000000003c000986 */ /* 0x0101e2000c101114 */
[----:B------:R-:W-:Y:S01]  /*4cd50*/  ISETP.LT.AND P0, PT, R21, UR4, !P3 ;  /* 0x0000000415007c0c */ /* 0x000fe2000df01270 */
[----:B------:R-:W-:Y:S01]  /*4cd60*/  ULDC UR4, c[0x0][0x228] ;  /* 0x00008a0000047ab9 */ /* 0x000fe20000000800 */
[----:B------:R-:W-:Y:S01]  /*4cd70*/  PRMT R17, R17, 0x7773, RZ ;  /* 0x0000777311117816 */ /* 0x000fe200000000ff */
[----:B0-----:R-:W4:Y:S04]  /*4cd80*/  LDL.LU.64 R60, [R1+0xf40] ;  /* 0x000f4000013c7983 */ /* 0x001f280000300a00 */
[----:B------:R-:W4:Y:S06]  /*4cd90*/  LDL.LU.64 R44, [R1+0xf48] ;  /* 0x000f4800012c7983 */ /* 0x000f2c0000300a00 */
[----:B------:R0:W-:Y:S04]  /*4cda0*/  @P0 STG.E.U8 desc[UR20][R26.64], R17 ;  /* 0x000000111a000986 */ /* 0x0001e8000c101114 */
[----:B0-----:R-:W4:Y:S01]  /*4cdb0*/  LDL.LU.64 R26, [R1+0xf50] ;  /* 0x000f5000011a7983 */ /* 0x001f220000300a00 */
[----:B------:R-:W-:Y:S01]  /*4cdc0*/  ISETP.LT.AND P0, PT, R25, UR4, !P3 ;  /* 0x0000000419007c0c */ /* 0x000fe2000df01270 */
[----:B------:R-:W-:Y:S01]  /*4cdd0*/  ULDC UR4, c[0x0][0x228] ;  /* 0x00008a0000047ab9 */ /* 0x000fe20000000800 */
[----:B------:R-:W-:-:S11]  /*4cde0*/  PRMT R0, R13, 0x7770, RZ ;  /* 0x000077700d007816 */ /* 0x000fd600000000ff */
[----:B------:R0:W-:Y:S01]  /*4cdf0*/  @P0 STG.E.U8 desc[UR20][R30.64], R0 ;  /* 0x000000001e000986 */ /* 0x0001e2000c101114 */
[----:B------:R-:W-:Y:S01]  /*4ce00*/  ISETP.LT.AND P0, PT, R24, UR4, !P3 ;  /* 0x0000000418007c0c */ /* 0x000fe2000df01270 */
[----:B------:R-:W-:Y:S01]  /*4ce10*/  ULDC UR4, c[0x0][0x228] ;  /* 0x00008a0000047ab9 */ /* 0x000fe20000000800 */
[----:B0-----:R-:W-:Y:S01]  /*4ce20*/  PRMT R0, R13, 0x7771, RZ ;  /* 0x000077710d007816 */ /* 0x001fe200000000ff */
[----:B------:R-:W4:Y:S10]  /*4ce30*/  LDL.LU.64 R30, [R1+0xf68] ;  /* 0x000f6800011e7983 */ /* 0x000f340000300a00 */
[----:B------:R0:W-:Y:S01]  /*4ce40*/  @P0 STG.E.U8 desc[UR20][R28.64], R0 ;  /* 0x000000001c000986 */ /* 0x0001e2000c101114 */
[----:B------:R-:W-:Y:S01]  /*4ce50*/  ISETP.LT.AND P0, PT, R23, UR4, !P3 ;  /* 0x0000000417007c0c */ /* 0x000fe2000df01270 */
[----:B------:R-:W-:-:S02]  /*4ce60*/  ULDC UR4, c[0x0][0x228] ;  /* 0x00008a0000047ab9 */ /* 0x000fc40000000800 */
[----:B------:R-:W-:Y:S01]  /*4ce70*/  ISETP.LT.AND P3, PT, R22, UR4, !P3 ;  /* 0x0000000416007c0c */ /* 0x000fe2000df61270 */
[----:B------:R-:W-:Y:S01]  /*4ce80*/  ULDC UR4, c[0x0][0x228] ;  /* 0x00008a0000047ab9 */ /* 0x000fe20000000800 */
[C---:B0-----:R-:W-:Y:S01]  /*4ce90*/  PRMT R0, R13.reuse, 0x7772, RZ ;  /* 0x000077720d007816 */ /* 0x041fe200000000ff */
[----:B------:R-:W4:Y:S01]  /*4cea0*/  LDL.LU.64 R28, [R1+0xf58] ;  /* 0x000f5800011c7983 */ /* 0x000f220000300a00 */
[----:B------:R-:W-:-:S06]  /*4ceb0*/  PRMT R13, R13, 0x7773, RZ ;  /* 0x000077730d0d7816 */ /* 0x000fcc00000000ff */
[----:B--2---:R0:W-:Y:S01]  /*4cec0*/  @P0 STG.E.U8 desc[UR20][R54.64], R0 ;  /* 0x0000000036000986 */ /* 0x0041e2000c101114 */
[----:B------:R-:W-:Y:S01]  /*4ced0*/  ISETP.LT.AND P0, PT, R19, UR4, !P4 ;  /* 0x0000000413007c0c */ /* 0x000fe2000e701270 */
[----:B------:R-:W-:Y:S02]  /*4cee0*/  ULDC UR4, c[0x0][0x228] ;  /* 0x00008a0000047ab9 */ /* 0x000fe40000000800 */
[----:B---3--:R-:W-:Y:S01]  /*4cef0*/  @P3 STG.E.U8 desc[UR20][R46.64], R13 ;  /* 0x0000000d2e003986 */ /* 0x008fe2000c101114 */
[----:B------:R-:W-:Y:S01]  /*4cf00*/  ISETP.LT.AND P3, PT, R36, UR4, !P4 ;  /* 0x0000000424007c0c */ /* 0x000fe2000e761270 */
[----:B------:R-:W-:Y:S02]  /*4cf10*/  ULDC UR4, c[0x0][0x228] ;  /* 0x00008a0000047ab9 */ /* 0x000fe40000000800 */
[----:B0-----:R-:W2:Y:S01]  /*4cf20*/  LDL.LU.64 R54, [R1+0xf60] ;  /* 0x000f600001367983 */ /* 0x001ea20000300a00 */
[----:B------:R-:W-:-:S05]  /*4cf30*/  PRMT R0, R9, 0x7770, RZ ;  /* 0x0000777009007816 */ /* 0x000fca00000000ff */
[----:B----4-:R0:W-:Y:S01]  /*4cf40*/  @P0 STG.E.U8 desc[UR20][R60.64], R0 ;  /* 0x000000003c000986 */ /* 0x0101e2000c101114 */
[----:B------:R-:W-:Y:S01]  /*4cf50*/  ISETP.LT.AND P0, PT, R11, UR4, !P4 ;  /* 0x000000040b007c0c */ /* 0x000fe2000e701270 */
[----:B------:R-:W-:Y:S02]  /*4cf60*/  ULDC UR4, c[0x0][0x228] ;  /* 0x00008a0000047ab9 */ /* 0x000fe40000000800 */
[----:B0-----:R-:W3:Y:S01]  /*4cf70*/  LDL.LU.64 R60, [R1+0xf80] ;  /* 0x000f8000013c7983 */ /* 0x001ee20000300a00 */
[----:B------:R-:W-:-:S03]  /*4cf80*/  PRMT R0, R9, 0x7771, RZ ;  /* 0x0000777109007816 */ /* 0x000fc600000000ff */
[----:B------:R-:W4:Y:S04]  /*4cf90*/  LDL.LU.64 R46, [R1+0xf78] ;  /* 0x000f7800012e7983 */ /* 0x000f280000300a00 */
[----:B------:R0:W-:Y:S04]  /*4cfa0*/  @P3 STG.E.U8 desc[UR20][R44.64], R0 ;  /* 0x000000002c003986 */ /* 0x0001e8000c101114 */
[----:B0-----:R-:W4:Y:S01]  /*4cfb0*/  LDL.LU.64 R44, [R1+0xf70] ;  /* 0x000f7000012c7983 */ /* 0x001f220000300a00 */
[----:B------:R-:W-:-:S05]  /*4cfc0*/  PRMT R0, R9, 0x7772, RZ ;  /* 0x0000777209007816 */ /* 0x000fca00000000ff */
[----:B------:R0:W-:Y:S04]  /*4cfd0*/  @P0 STG.E.U8 desc[UR20][R26.64], R0 ;  /* 0x000000001a000986 */ /* 0x0001e8000c101114 */
[----:B0-----:R-:W4:Y:S01]  /*4cfe0*/  LDL.LU.64 R26, [R1+0xf98] ;  /* 0x000f9800011a7983 */ /* 0x001f220000300a00 */
[----:B------:R-:W-:Y:S01]  /*4cff0*/  ISETP.LT.AND P3, PT, R21, UR4, !P4 ;  /* 0x0000000415007c0c */ /* 0x000fe2000e761270 */
[----:B------:R-:W-:Y:S02]  /*4d000*/  ULDC UR4, c[0x0][0x228] ;  /* 0x00008a0000047ab9 */ /* 0x000fe40000000800 */
[----:B------:R-:W-:Y:S01]  /*4d010*/  ISETP.LT.AND P0, PT, R25, UR4, !P4 ;  /* 0x0000000419007c0c */ /* 0x000fe2000e701270 */
[----:B------:R-:W-:Y:S01]  /*4d020*/  ULDC UR4, c[0x0][0x228] ;  /* 0x00008a0000047ab9 */ /* 0x000fe20000000800 */
[----:B------:R-:W-:-:S02]  /*4d030*/  PRMT R9, R9, 0x7773, RZ ;  /* 0x0000777309097816 */ /* 0x000fc400000000ff */
[----:B------:R-:W-:-:S06]  /*4d040*/  PRMT R0, R57, 0x7770, RZ ;  /* 0x0000777039007816 */ /* 0x000fcc00000000ff */
[----:B------:R0:W-:Y:S01]  /*4d050*/  @P3 STG.E.U8 desc[UR20][R30.64], R9 ;  /* 0x000000091e003986 */ /* 0x0001e2000c101114 */
[----:B------:R-:W-:Y:S01]  /*4d060*/  ISETP.LT.AND P3, PT, R24, UR4, !P4 ;  /* 0x0000000418007c0c */ /* 0x000fe2000e761270 */
[----:B------:R-:W-:Y:S01]  /*4d070*/  ULDC UR4, c[0x0][0x228] ;  /* 0x00008a0000047ab9 */ /* 0x000fe20000000800 */
[----:B------:R-:W-:Y:S01]  /*4d080*/  ISETP.GE.AND P6, PT, R2, UR5, PT ;  /* 0x0000000502007c0c */ /* 0x000fe2000bfc6270 */
[----:B------:R1:W-:Y:S01]  /*4d090*/  @P0 STG.E.U8 desc[UR20][R28.64], R0 ;  /* 0x000000001c000986 */ /* 0x0003e2000c101114 */
[----:B------:R-:W-:Y:S01]  /*4d0a0*/  ULDC UR5, c[0x0][0x228] ;  /* 0x00008a0000057ab9 */ /* 0x000fe20000000800 */
[----:B------:R-:W-:Y:S01]  /*4d0b0*/  ISETP.LT.AND P0, PT, R23, UR4, !P4 ;  /* 0x0000000417007c0c */ /* 0x000fe2000e701270 */
[----:B------:R-:W-:Y:S01]  /*4d0c0*/  ULDC UR4, c[0x0][0x228] ;  /* 0x00008a0000047ab9 */ /* 0x000fe20000000800 */
[----:B------:R-:W-:Y:S01]  /*4d0d0*/  ISETP.LT.AND P4, PT, R22, UR5, !P4 ;  /* 0x0000000516007c0c */ /* 0x000fe2000e781270 */
[----:B------:R-:W-:Y:S01]  /*4d0e0*/  ULDC UR5, c[0x0][0x228] ;  /* 0x00008a0000057ab9 */ /* 0x000fe20000000800 */
[----:B0-----:R-:W4:Y:S01]  /*4d0f0*/  LDL.LU.64 R30, [R1+0xf88] ;  /* 0x000f8800011e7983 */ /* 0x001f220000300a00 */
[----:B-1----:R-:W-:-:S03]  /*4d100*/  PRMT R0, R57, 0x7771, RZ ;  /* 0x0000777139007816 */ /* 0x002fc600000000ff */
[----:B------:R-:W4:Y:S01]  /*4d110*/  LDL.LU.64 R28, [R1+0xfc8] ;  /* 0x000fc800011c7983 */ /* 0x000f220000300a00 */
[----:B------:R-:W-:-:S03]  /*4d120*/  PRMT R2, R18, 0x7772, RZ ;  /* 0x0000777212027816 */ /* 0x000fc600000000ff */
[----:B--2---:R0:W-:Y:S01]  /*4d130*/  @P3 STG.E.U8 desc[UR20][R54.64], R0 ;  /* 0x0000000036003986 */ /* 0x0041e2000c101114 */
[----:B------:R-:W-:Y:S01]  /*4d140*/  ISETP.LT.AND P3, PT, R19, UR4, !P2 ;  /* 0x0000000413007c0c */ /* 0x000fe2000d761270 */
[----:B------:R-:W-:Y:S01]  /*4d150*/  ULDC UR4, c[0x0][0x228] ;  /* 0x00008a0000047ab9 */ /* 0x000fe20000000800 */
[C---:B0-----:R-:W-:Y:S01]  /*4d160*/  PRMT R0, R57.reuse, 0x7772, RZ ;  /* 0x0000777239007816 */ /* 0x041fe200000000ff */
[----:B------:R-:W2:Y:S01]  /*4d170*/  LDL.LU.64 R54, [R1+0xfc0] ;  /* 0x000fc00001367983 */ /* 0x000ea20000300a00 */
[----:B------:R-:W-:-:S03]  /*4d180*/  PRMT R57, R57, 0x7773, RZ ;  /* 0x0000777339397816 */ /* 0x000fc600000000ff */
[----:B---3--:R0:W-:Y:S01]  /*4d190*/  @P0 STG.E.U8 desc[UR20][R60.64], R0 ;  /* 0x000000003c000986 */ /* 0x0081e2000c101114 */
[----:B------:R-:W-:Y:S01]  /*4d1a0*/  ISETP.LT.AND P0, PT, R11, UR5, !P2 ;  /* 0x000000050b007c0c */ /* 0x000fe2000d701270 */
[----:B------:R-:W-:Y:S02]  /*4d1b0*/  ULDC UR5, c[0x0][0x228] ;  /* 0x00008a0000057ab9 */ /* 0x000fe40000000800 */
[----:B----4-:R-:W-:Y:S01]  /*4d1c0*/  @P4 STG.E.U8 desc[UR20][R46.64], R57 ;  /* 0x000000392e004986 */ /* 0x010fe2000c101114 */
[----:B------:R-:W-:Y:S01]  /*4d1d0*/  ISETP.LT.AND P4, PT, R36, UR4, !P2 ;  /* 0x0000000424007c0c */ /* 0x000fe2000d781270 */
[----:B------:R-:W-:Y:S01]  /*4d1e0*/  ULDC UR4, c[0x0][0x228] ;  /* 0x00008a0000047ab9 */ /* 0x000fe20000000800 */
[C---:B0-----:R-:W-:Y:S01]  /*4d1f0*/  PRMT R0, R18.reuse, 0x7770, RZ ;  /* 0x0000777012007816 */ /* 0x041fe200000000ff */
[----:B------:R-:W3:Y:S04]  /*4d200*/  LDL.LU.64 R60, [R1+0xfb8] ;  /* 0x000fb800013c7983 */ /* 0x000ee80000300a00 */
[----:B------:R0:W-:Y:S02]  /*4d210*/  @P3 STG.E.U8 desc[UR20][R44.64], R0 ;  /* 0x000000002c003986 */ /* 0x0001e4000c101114 */
[----:B0-----:R-:W-:-:S02]  /*4d220*/  PRMT R0, R18, 0x7771, RZ ;  /* 0x0000777112007816 */ /* 0x001fc400000000ff */
[----:B------:R-:W4:Y:S04]  /*4d230*/  LDL.LU.64 R44, [R1+0xfb0] ;  /* 0x000fb000012c7983 */ /* 0x000f280000300a00 */
[----:B------:R-:W-:Y:S04]  /*4d240*/  @P4 STG.E.U8 desc[UR20][R26.64], R0 ;  /* 0x000000001a004986 */ /* 0x000fe8000c101114 */
[----:B------:R0:W-:Y:S04]  /*4d250*/  @P0 STG.E.U8 desc[UR20][R14.64], R2 ;  /* 0x000000020e000986 */ /* 0x0001e8000c101114 */
[----:B0-----:R-:W2:Y:S01]  /*4d260*/  LDL.LU.64 R14, [R1+0x1668] ;  /* 0x00166800010e7983 */ /* 0x001ea20000300a00 */
[----:B------:R-:W-:Y:S01]  /*4d270*/  ISETP.LT.AND P3, PT, R21, UR4, !P2 ;  /* 0x0000000415007c0c */ /* 0x000fe2000d761270 */
[----:B------:R-:W-:-:S02]  /*4d280*/  ULDC UR4, c[0x0][0x228] ;  /* 0x00008a0000047ab9 */ /* 0x000fc40000000800 */
[----:B------:R-:W4:Y:S01]  /*4d290*/  LDL.LU.64 R26, [R1+0xfd0] ;  /* 0x000fd000011a7983 */ /* 0x000f220000300a00 */
[----:B------:R-:W-:Y:S01]  /*4d2a0*/  ISETP.LT.AND P4, PT, R25, UR4, !P2 ;  /* 0x0000000419007c0c */ /* 0x000fe2000d781270 */
[----:B------:R-:W-:Y:S01]  /*4d2b0*/  ULDC UR4, c[0x0][0x228] ;  /* 0x00008a0000047ab9 */ /* 0x000fe20000000800 */
[----:B------:R-:W-:Y:S02]  /*4d2c0*/  PRMT R18, R18, 0x7773, RZ ;  /* 0x0000777312127816 */ /* 0x000fe400000000ff */
[----:B------:R-:W-:Y:S01]  /*4d2d0*/  ISETP.LT.AND P0, PT, R24, UR5, !P2 ;  /* 0x0000000518007c0c */ /* 0x000fe2000d701270 */
[----:B------:R-:W-:-:S04]  /*4d2e0*/  ULDC UR5, c[0x0][0x228] ;  /* 0x00008a0000057ab9 */ /* 0x000fc80000000800 */
[----:B------:R0:W-:Y:S01]  /*4d2f0*/  @P3 STG.E.U8 desc[UR20][R30.64], R18 ;  /* 0x000000121e003986 */ /* 0x0001e2000c101114 */
[----:B------:R-:W-:Y:S01]  /*4d300*/  ISETP.LT.AND P3, PT, R23, UR4, !P2 ;  /* 0x0000000417007c0c */ /* 0x000fe2000d761270 */
[----:B------:R-:W-:Y:S02]  /*4d310*/  ULDC UR4, c[0x0][0x228] ;  /* 0x00008a0000047ab9 */ /* 0x000fe40000000800 */
[----:B0-----:R-:W4:Y:S01]  /*4d320*/  LDL.LU.64 R30, [R1+0xfa8] ;  /* 0x000fa800011e7983 */ /* 0x001f220000300a00 */
[----:B--2---:R-:W-:-:S05]  /*4d330*/  PRMT R0, R14, 0x7770, RZ ;  /* 0x000077700e007816 */ /* 0x004fca00000000ff */
[----:B------:R0:W-:Y:S01]  /*4d340*/  @P4 STG.E.U8 desc[UR20][R28.64], R0 ;  /* 0x000000001c004986 */ /* 0x0001e2000c101114 */
[C---:B------:R-:W-:Y:S02]  /*4d350*/  PRMT R2, R14.reuse, 0x7771, RZ ;  /* 0x000077710e027816 */ /* 0x040fe400000000ff */
[----:B------:R-:W-:Y:S01]  /*4d360*/  PRMT R3, R14, 0x7772, RZ ;  /* 0x000077720e037816 */ /* 0x000fe200000000ff */
[----:B0-----:R-:W2:Y:S04]  /*4d370*/  LDL.LU.64 R28, [R1+0xfa0] ;  /* 0x000fa000011c7983 */ /* 0x001ea80000300a00 */
[----:B------:R0:W-:Y:S04]  /*4d380*/  @P0 STG.E.U8 desc[UR20][R54.64], R2 ;  /* 0x0000000236000986 */ /* 0x0001e8000c101114 */
[----:B---3--:R1:W-:Y:S04]  /*4d390*/  @P3 STG.E.U8 desc[UR20][R60.64], R3 ;  /* 0x000000033c003986 */ /* 0x0083e8000c101114 */
[----:B0-----:R-:W3:Y:S04]  /*4d3a0*/  LDL.LU.64 R54, [R1+0xef8] ;  /* 0x000ef80001367983 */ /* 0x001ee80000300a00 */
[----:B-1----:R-:W3:Y:S01]  /*4d3b0*/  LDL.LU.64 R60, [R1+0xeb0] ;  /* 0x000eb000013c7983 */ /* 0x002ee20000300a00 */
[----:B------:R-:W-:Y:S01]  /*4d3c0*/  ISETP.LT.AND P4, PT, R19, UR4, !P5 ;  /* 0x0000000413007c0c */ /* 0x000fe2000ef81270 */
[----:B------:R-:W-:-:S02]  /*4d3d0*/  ULDC UR4, c[0x0][0x228] ;  /* 0x00008a0000047ab9 */ /* 0x000fc40000000800 */
[----:B------:R-:W-:Y:S01]  /*4d3e0*/  ISETP.LT.AND P2, PT, R22, UR4, !P2 ;  /* 0x0000000416007c0c */ /* 0x000fe2000d741270 */
[----:B------:R-:W-:Y:S01]  /*4d3f0*/  ULDC UR4, c[0x0][0x228] ;  /* 0x00008a0000047ab9 */ /* 0x000fe20000000800 */
[----:B------:R-:W-:Y:S02]  /*4d400*/  PRMT R14, R14, 0x7773, RZ ;  /* 0x000077730e0e7816 */ /* 0x000fe400000000ff */
[----:B------:R-:W-:-:S09]  /*4d410*/  PRMT R0, R10, 0x7770, RZ ;  /* 0x000077700a007816 */ /* 0x000fd200000000ff */
[----:B----4-:R0:W-:Y:S01]  /*4d420*/  @P2 STG.E.U8 desc[UR20][R44.64], R14 ;  /* 0x0000000e2c002986 */ /* 0x0101e2000c101114 */
[----:B------:R-:W-:Y:S01]  /*4d430*/  ISETP.LT.AND P2, PT, R36, UR4, !P5 ;  /* 0x0000000424007c0c */ /* 0x000fe2000ef41270 */
[----:B------:R-:W-:Y:S02]  /*4d440*/  ULDC UR4, c[0x0][0x228] ;  /* 0x00008a0000047ab9 */ /* 0x000fe40000000800 */
[----:B------:R1:W-:Y:S01]  /*4d450*/  @P4 STG.E.U8 desc[UR20][R26.64], R0 ;  /* 0x000000001a004986 */ /* 0x0003e2000c101114 */
[----:B------:R-:W-:Y:S01]  /*4d460*/  ISETP.LT.AND P4, PT, R11, UR4, !P5 ;  /* 0x000000040b007c0c */ /* 0x000fe2000ef81270 */
[----:B------:R-:W-:Y:S01]  /*4d470*/  ULDC UR4, c[0x0][0x228] ;  /* 0x00008a0000047ab9 */ /* 0x000fe20000000800 */
[C---:B------:R-:W-:Y:S02]  /*4d480*/  ISETP.LT.AND P0, PT, R19.reuse, UR6, !P1 ;  /* 0x0000000613007c0c */ /* 0x040fe4000cf01270 */
[----:B------:R-:W-:Y:S01]  /*4d490*/  ISETP.LT.AND P3, PT, R19, UR5, !P6 ;  /* 0x0000000513007c0c */ /* 0x000fe2000f761270 */
[----:B------:R-:W-:Y:S01]  /*4d4a0*/  ULDC UR5, c[0x0][0x228] ;  /* 0x00008a0000057ab9 */ /* 0x000fe20000000800 */
[C---:B------:R-:W-:Y:S01]  /*4d4b0*/  PRMT R2, R10.reuse, 0x7771, RZ ;  /* 0x000077710a027816 */ /* 0x040fe200000000ff */
[----:B------:R-:W4:Y:S01]  /*4d4c0*/  LDL.LU R19, [R1+0x1660] ;  /* 0x0016600001137983 */ /* 0x000f220000300800 */
[----:B------:R-:W-:-:S03]  /*4d4d0*/  PRMT R3, R10, 0x7772, RZ ;  /* 0x000077720a037816 */ /* 0x000fc600000000ff */
[----:B------:R-:W4:Y:S04]  /*4d4e0*/  LDL.LU.64 R40, [R1+0xe30] ;  /* 0x000e300001287983 */ /* 0x000f280000300a00 */
[----:B0-----:R-:W4:Y:S04]  /*4d4f0*/  LDL.LU.64 R44, [R1+0xe00] ;  /* 0x000e0000012c7983 */ /* 0x001f280000300a00 */
[----:B-1----:R-:W4:Y:S04]  /*4d500*/  LDL.LU.64 R26, [R1+0xda0] ;  /* 0x000da000011a7983 */ /* 0x002f280000300a00 */
[----:B------:R0:W-:Y:S01]  /*4d510*/  @P2 STG.E.U8 desc[UR20][R30.64], R2 ;  /* 0x000000021e002986 */ /* 0x0001e2000c101114 */
[----:B------:R-:W-:Y:S01]  /*4d520*/  ISETP.LT.AND P2, PT, R21, UR4, !P5 ;  /* 0x0000000415007c0c */ /* 0x000fe2000ef41270 */
[----:B------:R-:W-:-:S02]  /*4d530*/  ULDC UR4, c[0x0][0x228] ;  /* 0x00008a0000047ab9 */ /* 0x000fc40000000800 */
[----:B0-----:R-:W4:Y:S01]  /*4d540*/  LDL.LU.64 R30, [R1+0xd18] ;  /* 0x000d1800011e7983 */ /* 0x001f220000300a00 */
[----:B------:R-:W-:Y:S02]  /*4d550*/  PRMT R10, R10, 0x7773, RZ ;  /* 0x000077730a0a7816 */ /* 0x000fe400000000ff */
[----:B------:R-:W-:Y:S01]  /*4d560*/  PRMT R0, R58, 0x7770, RZ ;  /* 0x000077703a007816 */ /* 0x000fe200000000ff */
[----:B--2---:R0:W-:Y:S01]  /*4d570*/  @P4 STG.E.U8 desc[UR20][R28.64], R3 ;  /* 0x000000031c004986 */ /* 0x0041e2000c101114 */
[----:B------:R-:W-:Y:S01]  /*4d580*/  ISETP.LT.AND P4, PT, R25, UR4, !P5 ;  /* 0x0000000419007c0c */ /* 0x000fe2000ef81270 */
[----:B------:R-:W-:Y:S02]  /*4d590*/  ULDC UR4, c[0x0][0x228] ;  /* 0x00008a0000047ab9 */ /* 0x000fe40000000800 */
[----:B0-----:R-:W2:Y:S04]  /*4d5a0*/  LDL.LU.64 R28, [R1+0xcb8] ;  /* 0x000cb800011c7983 */ /* 0x001ea80000300a00 */
[----:B---3--:R0:W-:Y:S04]  /*4d5b0*/  @P2 STG.E.U8 desc[UR20][R54.64], R10 ;  /* 0x0000000a36002986 */ /* 0x0081e8000c101114 */
[----:B------:R-:W3:Y:S04]  /*4d5c0*/  LDL.LU.64 R46, [R1+0xc70] ;  /* 0x000c7000012e7983 */ /* 0x000ee80000300a00 */
[----:B------:R1:W-:Y:S04]  /*4d5d0*/  @P4 STG.E.U8 desc[UR20][R60.64], R0 ;  /* 0x000000003c004986 */ /* 0x0003e8000c101114 */
[----:B0-----:R-:W3:Y:S04]  /*4d5e0*/  LDL.LU.64 R54, [R1+0xbe0] ;  /* 0x000be00001367983 */ /* 0x001ee80000300a00 */
[----:B-1----:R-:W3:Y:S01]  /*4d5f0*/  LDL.LU.64 R60, [R1+0xb68] ;  /* 0x000b6800013c7983 */ /* 0x002ee20000300a00 */
[----:B------:R-:W-:Y:S01]  /*4d600*/  ISETP.LT.AND P2, PT, R24, UR4, !P5 ;  /* 0x0000000418007c0c */ /* 0x000fe2000ef41270 */
[----:B------:R-:W-:-:S02]  /*4d610*/  ULDC UR4, c[0x0][0x228] ;  /* 0x00008a0000047ab9 */ /* 0x000fc40000000800 */
[----:B------:R-:W-:Y:S01]  /*4d620*/  ISETP.LT.AND P4, PT, R23, UR4, !P5 ;  /* 0x0000000417007c0c */ /* 0x000fe2000ef81270 */
[----:B------:R-:W-:Y:S02]  /*4d630*/  ULDC UR4, c[0x0][0x228] ;  /* 0x00008a0000047ab9 */ /* 0x000fe40000000800 */
[----:B------:R-:W-:Y:S01]  /*4d640*/  ISETP.LT.AND P5, PT, R22, UR4, !P5 ;  /* 0x0000000416007c0c */ /* 0x000fe2000efa1270 */
[----:B------:R-:W-:Y:S01]  /*4d650*/  ULDC UR4, c[0x0][0x228] ;  /* 0x00008a0000047ab9 */ /* 0x000fe20000000800 */
[C---:B------:R-:W-:Y:S02]  /*4d660*/  PRMT R2, R58.reuse, 0x7771, RZ ;  /* 0x000077713a027816 */ /* 0x040fe400000000ff */
[C---:B------:R-:W-:Y:S02]  /*4d670*/  PRMT R3, R58.reuse, 0x7772, RZ ;  /* 0x000077723a037816 */ /* 0x040fe400000000ff */
[----:B------:R-:W-:Y:S02]  /*4d680*/  PRMT R58, R58, 0x7773, RZ ;  /* 0x000077733a3a7816 */ /* 0x000fe400000000ff */
[----:B----4-:R-:W-:Y:S01]  /*4d690*/  PRMT R0, R19, 0x7770, RZ ;  /* 0x0000777013007816 */ /* 0x010fe200000000ff */
[----:B------:R0:W-:Y:S01]  /*4d6a0*/  @P2 STG.E.U8 desc[UR20][R40.64], R2 ;  /* 0x0000000228002986 */ /* 0x0001e2000c101114 */
[----:B------:R-:W-:Y:S01]  /*4d6b0*/  ISETP.LT.AND P2, PT, R36, UR4, !P6 ;  /* 0x0000000424007c0c */ /* 0x000fe2000f741270 */
[----:B------:R-:W-:-:S02]  /*4d6c0*/  ULDC UR4, c[0x0][0x228] ;  /* 0x00008a0000047ab9 */ /* 0x000fc40000000800 */
[----:B------:R1:W-:Y:S04]  /*4d6d0*/  @P4 STG.E.U8 desc[UR20][R44.64], R3 ;  /* 0x000000032c004986 */ /* 0x0003e8000c101114 */
[----:B------:R4:W-:Y:S01]  /*4d6e0*/  @P5 STG.E.U8 desc[UR20][R26.64], R58 ;  /* 0x0000003a1a005986 */ /* 0x0009e2000c101114 */
[----:B------:R-:W-:Y:S01]  /*4d6f0*/  ISETP.LT.AND P5, PT, R25, UR5, !P6 ;  /* 0x0000000519007c0c */ /* 0x000fe2000f7a1270 */
[----:B------:R-:W-:Y:S01]  /*4d700*/  ULDC UR5, c[0x0][0x228] ;  /* 0x00008a0000057ab9 */ /* 0x000fe20000000800 */
[C---:B------:R-:W-:Y:S02]  /*4d710*/  PRMT R8, R19.reuse, 0x7771, RZ ;  /* 0x0000777113087816 */ /* 0x040fe400000000ff */
[----:B0-----:R-:W-:Y:S01]  /*4d720*/  PRMT R2, R19, 0x7772, RZ ;  /* 0x0000777213027816 */ /* 0x001fe200000000ff */
[----:B-1----:R-:W3:Y:S04]  /*4d730*/  LDL.LU.64 R44, [R1+0xb30] ;  /* 0x000b3000012c7983 */ /* 0x002ee80000300a00 */
[----:B------:R0:W-:Y:S01]  /*4d740*/  @P3 STG.E.U8 desc[UR20][R30.64], R0 ;  /* 0x000000001e003986 */ /* 0x0001e2000c101114 */
[----:B------:R-:W-:Y:S01]  /*4d750*/  ISETP.LT.AND P3, PT, R11, UR4, !P6 ;  /* 0x000000040b007c0c */ /* 0x000fe2000f761270 */
[----:B------:R-:W-:-:S02]  /*4d760*/  ULDC UR4, c[0x0][0x228] ;  /* 0x00008a0000047ab9 */ /* 0x000fc40000000800 */
[----:B------:R-:W-:Y:S01]  /*4d770*/  ISETP.LT.AND P4, PT, R21, UR4, !P6 ;  /* 0x0000000415007c0c */ /* 0x000fe2000f781270 */
[----:B----4-:R-:W4:Y:S01]  /*4d780*/  LDL.LU.64 R26, [R1+0xaf8] ;  /* 0x000af800011a7983 */ /* 0x010f220000300a00 */
[----:B------:R-:W-:Y:S01]  /*4d790*/  PRMT R19, R19, 0x7773, RZ ;  /* 0x0000777313137816 */ /* 0x000fe200000000ff */
[----:B------:R-:W-:Y:S01]  /*4d7a0*/  ULDC UR4, c[0x0][0x228] ;  /* 0x00008a0000047ab9 */ /* 0x000fe20000000800 */
[----:B0-----:R-:W-:Y:S01]  /*4d7b0*/  PRMT R0, R15, 0x7770, RZ ;  /* 0x000077700f007816 */ /* 0x001fe200000000ff */
[----:B------:R-:W4:Y:S04]  /*4d7c0*/  LDL.LU.64 R30, [R1+0x988] ;  /* 0x00098800011e7983 */ /* 0x000f280000300a00 */
[----:B--2---:R0:W-:Y:S04]  /*4d7d0*/  @P2 STG.E.U8 desc[UR20][R28.64], R8 ;  /* 0x000000081c002986 */ /* 0x0041e8000c101114 */
[----:B---3--:R-:W-:Y:S04]  /*4d7e0*/  @P3 STG.E.U8 desc[UR20][R46.64], R2 ;  /* 0x000000022e003986 */ /* 0x008fe8000c101114 */
[----:B0-----:R-:W2:Y:S04]  /*4d7f0*/  LDL.LU.64 R28, [R1+0x6e8] ;  /* 0x0006e800011c7983 */ /* 0x001ea80000300a00 */
[----:B------:R0:W-:Y:S04]  /*4d800*/  @P4 STG.E.U8 desc[UR20][R54.64], R19 ;  /* 0x0000001336004986 */ /* 0x0001e8000c101114 */
[----:B------:R1:W-:Y:S01]  /*4d810*/  @P5 STG.E.U8 desc[UR20][R60.64], R0 ;  /* 0x000000003c005986 */ /* 0x0003e2000c101114 */
[----:B------:R-:W-:Y:S01]  /*4d820*/  ISETP.LT.AND P5, PT, R11, UR5, !P1 ;  /* 0x000000050b007c0c */ /* 0x000fe2000cfa1270 */
[----:B------:R-:W-:-:S02]  /*4d830*/  ULDC UR5, c[0x0][0x228] ;  /* 0x00008a0000057ab9 */ /* 0x000fc40000000800 */
[----:B0-----:R-:W3:Y:S04]  /*4d840*/  LDL.LU.64 R54, [R1+0x578] ;  /* 0x0005780001367983 */ /* 0x001ee80000300a00 */
[----:B-1----:R-:W3:Y:S04]  /*4d850*/  LDL.LU.64 R60, [R1+0x460] ;  /* 0x00046000013c7983 */ /* 0x002ee80000300a00 */
[----:B------:R-:W2:Y:S01]  /*4d860*/  LDL.LU R11, [R1+0x165c] ;  /* 0x00165c00010b7983 */ /* 0x000ea20000300800 */
[----:B------:R-:W-:Y:S01]  /*4d870*/  ISETP.LT.AND P2, PT, R36, UR4, !P1 ;  /* 0x0000000424007c0c */ /* 0x000fe2000cf41270 */
[----:B------:R-:W-:-:S02]  /*4d880*/  ULDC UR4, c[0x0][0x228] ;  /* 0x00008a0000047ab9 */ /* 0x000fc40000000800 */
[----:B------:R-:W-:Y:S01]  /*4d890*/  ISETP.LT.AND P3, PT, R24, UR4, !P6 ;  /* 0x0000000418007c0c */ /* 0x000fe2000f761270 */
[----:B------:R-:W-:Y:S02]  /*4d8a0*/  ULDC UR4, c[0x0][0x228] ;  /* 0x00008a0000047ab9 */ /* 0x000fe40000000800 */
[----:B------:R-:W-:Y:S01]  /*4d8b0*/  ISETP.LT.AND P4, PT, R23, UR4, !P6 ;  /* 0x0000000417007c0c */ /* 0x000fe2000f781270 */
[----:B------:R-:W-:Y:S02]  /*4d8c0*/  ULDC UR4, c[0x0][0x228] ;  /* 0x00008a0000047ab9 */ /* 0x000fe40000000800 */
[----:B------:R-:W-:Y:S01]  /*4d8d0*/  ISETP.LT.AND P6, PT, R22, UR4, !P6 ;  /* 0x0000000416007c0c */ /* 0x000fe2000f7c1270 */
[----:B------:R-:W-:Y:S01]  /*4d8e0*/  ULDC UR4, c[0x0][0x228] ;  /* 0x00008a0000047ab9 */ /* 0x000fe20000000800 */
[C---:B------:R-:W-:Y:S02]  /*4d8f0*/  PRMT R3, R15.reuse, 0x7771, RZ ;  /* 0x000077710f037816 */ /* 0x040fe400000000ff */
[----:B------:R-:W-:-:S02]  /*4d900*/  PRMT R2, R15, 0x7772, RZ ;  /* 0x000077720f027816 */ /* 0x000fc400000000ff */
[----:B------:R-:W-:Y:S01]  /*4d910*/  PRMT R15, R15, 0x7773, RZ ;  /* 0x000077730f0f7816 */ /* 0x000fe200000000ff */
[----:B------:R-:W-:Y:S01]  /*4d920*/  @P3 STG.E.U8 desc[UR20][R44.64], R3 ;  /* 0x000000032c003986 */ /* 0x000fe2000c101114 */
[----:B------:R-:W-:Y:S01]  /*4d930*/  ISETP.LT.AND P3, PT, R21, UR4, !P1 ;  /* 0x0000000415007c0c */ /* 0x000fe2000cf61270 */
[----:B------:R-:W-:Y:S02]  /*4d940*/  ULDC UR4, c[0x0][0x228] ;  /* 0x00008a0000047ab9 */ /* 0x000fe40000000800 */
[----:B----4-:R-:W-:Y:S01]  /*4d950*/  @P4 STG.E.U8 desc[UR20][R26.64], R2 ;  /* 0x000000021a004986 */ /* 0x010fe2000c101114 */
[----:B------:R-:W-:Y:S01]  /*4d960*/  ISETP.LT.AND P4, PT, R25, UR4, !P1 ;  /* 0x0000000419007c0c */ /* 0x000fe2000cf81270 */
[----:B------:R-:W-:Y:S02]  /*4d970*/  ULDC UR4, c[0x0][0x228] ;  /* 0x00008a0000047ab9 */ /* 0x000fe40000000800 */
[----:B------:R0:W-:Y:S01]  /*4d980*/  @P6 STG.E.U8 desc[UR20][R30.64], R15 ;  /* 0x0000000f1e006986 */ /* 0x0001e2000c101114 */
[----:B------:R-:W-:Y:S01]  /*4d990*/  ISETP.LT.AND P6, PT, R24, UR4, !P1 ;  /* 0x0000000418007c0c */ /* 0x000fe2000cfc1270 */
[----:B------:R-:W-:Y:S01]  /*4d9a0*/  ULDC UR4, c[0x0][0x228] ;  /* 0x00008a0000047ab9 */ /* 0x000fe20000000800 */
[----:B------:R-:W-:-:S02]  /*4d9b0*/  PRMT R9, R59, 0x7770, RZ ;  /* 0x000077703b097816 */ /* 0x000fc400000000ff */
[C---:B------:R-:W-:Y:S02]  /*4d9c0*/  PRMT R13, R59.reuse, 0x7771, RZ ;  /* 0x000077713b0d7816 */ /* 0x040fe400000000ff */
[C---:B0-----:R-:W-:Y:S02]  /*4d9d0*/  PRMT R15, R59.reuse, 0x7772, RZ ;  /* 0x000077723b0f7816 */ /* 0x041fe400000000ff */
[----:B------:R-:W-:Y:S02]  /*4d9e0*/  PRMT R59, R59, 0x7773, RZ ;  /* 0x000077733b3b7816 */ /* 0x000fe400000000ff */
[----:B--2---:R-:W-:-:S05]  /*4d9f0*/  PRMT R0, R11, 0x7770, RZ ;  /* 0x000077700b007816 */ /* 0x004fca00000000ff */
[----:B------:R0:W-:Y:S01]  /*4da00*/  @P0 STG.E.U8 desc[UR20][R28.64], R0 ;  /* 0x000000001c000986 */ /* 0x0001e2000c101114 */
[----:B------:R-:W-:Y:S02]  /*4da10*/  ISETP.LT.AND P0, PT, R23, UR4, !P1 ;  /* 0x0000000417007c0c */ /* 0x000fe4000cf01270 */
[C---:B------:R-:W-:Y:S02]  /*4da20*/  PRMT R2, R11.reuse, 0x7771, RZ ;  /* 0x000077710b027816 */ /* 0x040fe400000000ff */
[C---:B------:R-:W-:Y:S02]  /*4da30*/  PRMT R3, R11.reuse, 0x7772, RZ ;  /* 0x000077720b037816 */ /* 0x040fe400000000ff */
[----:B------:R-:W-:Y:S01]  /*4da40*/  PRMT R11, R11, 0x7773, RZ ;  /* 0x000077730b0b7816 */ /* 0x000fe200000000ff */
[----:B---3--:R0:W-:Y:S04]  /*4da50*/  @P2 STG.E.U8 desc[UR20][R54.64], R2 ;  /* 0x0000000236002986 */ /* 0x0081e8000c101114 */
[----:B------:R0:W-:Y:S04]  /*4da60*/  @P5 STG.E.U8 desc[UR20][R60.64], R3 ;  /* 0x000000033c005986 */ /* 0x0001e8000c101114 */
[----:B------:R0:W-:Y:S04]  /*4da70*/  @P3 STG.E.U8 desc[UR20][R48.64], R11 ;  /* 0x0000000b30003986 */ /* 0x0001e8000c101114 */
[----:B------:R0:W-:Y:S04]  /*4da80*/  @P4 STG.E.U8 desc[UR20][R6.64], R9 ;  /* 0x0000000906004986 */ /* 0x0001e8000c101114 */
[----:B------:R0:W-:Y:S04]  /*4da90*/  @P6 STG.E.U8 desc[UR20][R50.64], R13 ;  /* 0x0000000d32006986 */ /* 0x0001e8000c101114 */
[----:B------:R0:W-:Y:S01]  /*4daa0*/  @P0 STG.E.U8 desc[UR20][R4.64], R15 ;  /* 0x0000000f04000986 */ /* 0x0001e2000c101114 */
[----:B------:R-:W-:-:S13]  /*4dab0*/  ISETP.LT.AND P1, PT, R22, UR5, !P1 ;  /* 0x0000000516007c0c */ /* 0x000fda000cf21270 */
[----:B0-----:R-:W-:Y:S05]  /*4dac0*/  @!P1 EXIT ;  /* 0x000000000000994d */ /* 0x001fea0003800000 */
[----:B------:R-:W-:Y:S01]  /*4dad0*/  STG.E.U8 desc[UR20][R52.64], R59 ;  /* 0x0000003b34007986 */ /* 0x000fe2000c101114 */
[----:B------:R-:W-:Y:S05]  /*4dae0*/  EXIT ;  /* 0x000000000000794d */ /* 0x000fea0003800000 */
.L_x_2:
[----:B------:R-:W-:-:S00]  /*4daf0*/  BRA `(.L_x_2) ;  /* 0xfffffffc00fc7947 */ /* 0x000fc0000383ffff */
[----:B------:R-:W-:-:S00]  /*4db00*/  NOP ;  /* 0x0000000000007918 */ /* 0x000fc00000000000 */
[----:B------:R-:W-:-:S00]  /*4db10*/  NOP ;  /* 0x0000000000007918 */ /* 0x000fc00000000000 */
[----:B------:R-:W-:-:S00]  /*4db20*/  NOP ;  /* 0x0000000000007918 */ /* 0x000fc00000000000 */
[----:B------:R-:W-:-:S00]  /*4db30*/  NOP ;  /* 0x0000000000007918 */ /* 0x000fc00000000000 */
[----:B------:R-:W-:-:S00]  /*4db40*/  NOP ;  /* 0x0000000000007918 */ /* 0x000fc00000000000 */
[----:B------:R-:W-:-:S00]  /*4db50*/  NOP ;  /* 0x0000000000007918 */ /* 0x000fc00000000000 */
[----:B------:R-:W-:-:S00]  /*4db60*/  NOP ;  /* 0x0000000000007918 */ /* 0x000fc00000000000 */
[----:B------:R-:W-:-:S00]  /*4db70*/  NOP ;  /* 0x0000000000007918 */ /* 0x000fc00000000000 */
.L_x_3:


//--------------------- .nv.shared.matmul_kernel  --------------------------
	.section	.nv.shared.matmul_kernel,"aw",@nobits
	.sectionflags	@""
	.align	16
	.zero		1024


//--------------------- .nv.shared.reserved.0     --------------------------
	.section	.nv.shared.reserved.0,"aw",@nobits
	.weak		__nv_reservedSMEM_offset_0_alias
	.size		__nv_reservedSMEM_offset_0_alias, 0, 0
	.other		__nv_reservedSMEM_offset_0_alias,@"STO_CUDA_RESERVED_SHARED STV_DEFAULT"
__nv_reservedSMEM_offset_0_alias:
	.zero		0


//--------------------- .nv.constant0.matmul_kernel --------------------------
	.section	.nv.constant0.matmul_kernel,"a",@progbits
	.sectionflags	@""
	.align	4
.nv.constant0.matmul_kernel:
	.zero		608


//--------------------- SYMBOLS --------------------------

	.type		.nv.reservedSmem.offset0,@object
	.size		.nv.reservedSmem.offset0,0x4
